//
// Generated by NVIDIA NVVM Compiler
//
// Compiler Build ID: CL-36424714
// Cuda compilation tools, release 13.0, V13.0.88
// Based on NVVM 20.0.0
//

.version 9.0
.target sm_100
.address_size 64

	// .globl	_Z11init_kernelPliii
.extern .func  (.param .b32 func_retval0) vprintf
(
	.param .b64 vprintf_param_0,
	.param .b64 vprintf_param_1
)
;
.const .align 8 .b8 shared_filter[32768];
// _ZZ9dkernelv2PlS_S_iiiiiiiiE10shared_mem has been demoted
// _ZZ9dkernelv3PlS_S_iiiiiiiiE14shared_filter1 has been demoted
// _ZZ9dkernelv4PlS_S_iiiiiiiiE10shared_mem has been demoted
// _ZZ9dkernelv5PlS_S_iiiiiiiiE10shared_mem has been demoted
.extern .shared .align 16 .b8 shared_mem[];
.global .align 1 .b8 $str[12] = {84, 104, 101, 32, 109, 97, 116, 114, 105, 120, 10};
.global .align 1 .b8 $str$1[4] = {37, 100, 32};
.global .align 1 .b8 $str$2[2] = {10};

.visible .entry _Z11init_kernelPliii(
	.param .u64 .ptr .align 1 _Z11init_kernelPliii_param_0,
	.param .u32 _Z11init_kernelPliii_param_1,
	.param .u32 _Z11init_kernelPliii_param_2,
	.param .u32 _Z11init_kernelPliii_param_3
)
{
	.reg .pred 	%p<6>;
	.reg .b32 	%r<11>;
	.reg .b64 	%rd<6>;

	ld.param.u64 	%rd1, [_Z11init_kernelPliii_param_0];
	ld.param.u32 	%r4, [_Z11init_kernelPliii_param_1];
	ld.param.u32 	%r5, [_Z11init_kernelPliii_param_2];
	ld.param.u32 	%r6, [_Z11init_kernelPliii_param_3];
	mov.u32 	%r1, %ctaid.y;
	mov.u32 	%r2, %tid.x;
	mov.u32 	%r3, %ctaid.x;
	setp.ge.s32 	%p1, %r1, %r4;
	setp.ge.s32 	%p2, %r2, %r5;
	or.pred  	%p3, %p1, %p2;
	setp.ge.s32 	%p4, %r3, %r6;
	or.pred  	%p5, %p3, %p4;
	@%p5 bra 	$L__BB0_2;
	cvta.to.global.u64 	%rd2, %rd1;
	mov.u32 	%r7, %ntid.x;
	mov.u32 	%r8, %nctaid.y;
	mad.lo.s32 	%r9, %r3, %r8, %r1;
	mad.lo.s32 	%r10, %r9, %r7, %r2;
	mul.wide.u32 	%rd3, %r10, 8;
	add.s64 	%rd4, %rd2, %rd3;
	mov.b64 	%rd5, 0;
	st.global.u64 	[%rd4], %rd5;
$L__BB0_2:
	ret;

}
	// .globl	_Z11copy_kernelPlS_iiiiiii
.visible .entry _Z11copy_kernelPlS_iiiiiii(
	.param .u64 .ptr .align 1 _Z11copy_kernelPlS_iiiiiii_param_0,
	.param .u64 .ptr .align 1 _Z11copy_kernelPlS_iiiiiii_param_1,
	.param .u32 _Z11copy_kernelPlS_iiiiiii_param_2,
	.param .u32 _Z11copy_kernelPlS_iiiiiii_param_3,
	.param .u32 _Z11copy_kernelPlS_iiiiiii_param_4,
	.param .u32 _Z11copy_kernelPlS_iiiiiii_param_5,
	.param .u32 _Z11copy_kernelPlS_iiiiiii_param_6,
	.param .u32 _Z11copy_kernelPlS_iiiiiii_param_7,
	.param .u32 _Z11copy_kernelPlS_iiiiiii_param_8
)
{
	.reg .pred 	%p<6>;
	.reg .b32 	%r<19>;
	.reg .b64 	%rd<10>;

	ld.param.u64 	%rd1, [_Z11copy_kernelPlS_iiiiiii_param_0];
	ld.param.u64 	%rd2, [_Z11copy_kernelPlS_iiiiiii_param_1];
	ld.param.u32 	%r8, [_Z11copy_kernelPlS_iiiiiii_param_2];
	ld.param.u32 	%r9, [_Z11copy_kernelPlS_iiiiiii_param_3];
	ld.param.u32 	%r10, [_Z11copy_kernelPlS_iiiiiii_param_4];
	ld.param.u32 	%r4, [_Z11copy_kernelPlS_iiiiiii_param_5];
	ld.param.u32 	%r5, [_Z11copy_kernelPlS_iiiiiii_param_6];
	ld.param.u32 	%r6, [_Z11copy_kernelPlS_iiiiiii_param_7];
	ld.param.u32 	%r7, [_Z11copy_kernelPlS_iiiiiii_param_8];
	mov.u32 	%r1, %ctaid.y;
	mov.u32 	%r2, %tid.x;
	mov.u32 	%r3, %ctaid.x;
	setp.ge.s32 	%p1, %r1, %r8;
	setp.ge.s32 	%p2, %r2, %r9;
	or.pred  	%p3, %p1, %p2;
	setp.ge.s32 	%p4, %r3, %r10;
	or.pred  	%p5, %p3, %p4;
	@%p5 bra 	$L__BB1_2;
	cvta.to.global.u64 	%rd3, %rd2;
	cvta.to.global.u64 	%rd4, %rd1;
	mov.u32 	%r11, %ntid.x;
	mov.u32 	%r12, %nctaid.y;
	mad.lo.s32 	%r13, %r3, %r12, %r1;
	mad.lo.s32 	%r14, %r13, %r11, %r2;
	mul.wide.u32 	%rd5, %r14, 8;
	add.s64 	%rd6, %rd3, %rd5;
	ld.global.u64 	%rd7, [%rd6];
	add.s32 	%r15, %r4, %r1;
	mad.lo.s32 	%r16, %r6, %r3, %r15;
	add.s32 	%r17, %r5, %r2;
	mad.lo.s32 	%r18, %r16, %r7, %r17;
	mul.wide.s32 	%rd8, %r18, 8;
	add.s64 	%rd9, %rd4, %rd8;
	st.global.u64 	[%rd9], %rd7;
$L__BB1_2:
	ret;

}
	// .globl	_Z7dkernelPlS_S_iiiiiiii
.visible .entry _Z7dkernelPlS_S_iiiiiiii(
	.param .u64 .ptr .align 1 _Z7dkernelPlS_S_iiiiiiii_param_0,
	.param .u64 .ptr .align 1 _Z7dkernelPlS_S_iiiiiiii_param_1,
	.param .u64 .ptr .align 1 _Z7dkernelPlS_S_iiiiiiii_param_2,
	.param .u32 _Z7dkernelPlS_S_iiiiiiii_param_3,
	.param .u32 _Z7dkernelPlS_S_iiiiiiii_param_4,
	.param .u32 _Z7dkernelPlS_S_iiiiiiii_param_5,
	.param .u32 _Z7dkernelPlS_S_iiiiiiii_param_6,
	.param .u32 _Z7dkernelPlS_S_iiiiiiii_param_7,
	.param .u32 _Z7dkernelPlS_S_iiiiiiii_param_8,
	.param .u32 _Z7dkernelPlS_S_iiiiiiii_param_9,
	.param .u32 _Z7dkernelPlS_S_iiiiiiii_param_10
)
{
	.local .align 8 .b8 	__local_depot2[8];
	.reg .b64 	%SP;
	.reg .b64 	%SPL;
	.reg .pred 	%p<68>;
	.reg .b32 	%r<518>;
	.reg .b64 	%rd<239>;

	mov.u64 	%SPL, __local_depot2;
	cvta.local.u64 	%SP, %SPL;
	ld.param.u64 	%rd23, [_Z7dkernelPlS_S_iiiiiiii_param_0];
	ld.param.u64 	%rd24, [_Z7dkernelPlS_S_iiiiiiii_param_1];
	ld.param.u32 	%r130, [_Z7dkernelPlS_S_iiiiiiii_param_3];
	ld.param.u32 	%r131, [_Z7dkernelPlS_S_iiiiiiii_param_4];
	ld.param.u32 	%r132, [_Z7dkernelPlS_S_iiiiiiii_param_5];
	ld.param.u32 	%r133, [_Z7dkernelPlS_S_iiiiiiii_param_6];
	ld.param.u32 	%r134, [_Z7dkernelPlS_S_iiiiiiii_param_7];
	ld.param.u32 	%r135, [_Z7dkernelPlS_S_iiiiiiii_param_8];
	ld.param.u32 	%r136, [_Z7dkernelPlS_S_iiiiiiii_param_9];
	ld.param.u32 	%r137, [_Z7dkernelPlS_S_iiiiiiii_param_10];
	cvta.to.global.u64 	%rd1, %rd23;
	cvta.to.global.u64 	%rd2, %rd24;
	add.u64 	%rd25, %SP, 0;
	add.u64 	%rd3, %SPL, 0;
	mul.lo.s32 	%r1, %r133, %r132;
	mul.lo.s32 	%r138, %r1, %r137;
	shl.b32 	%r139, %r138, 3;
	mov.u32 	%r140, shared_mem;
	add.s32 	%r2, %r140, %r139;
	mov.u32 	%r3, %ctaid.y;
	mov.u32 	%r4, %tid.x;
	mov.u32 	%r5, %ctaid.x;
	setp.ne.s32 	%p1, %r4, 0;
	@%p1 bra 	$L__BB2_37;
	setp.ge.s32 	%p2, %r3, %r130;
	setp.lt.s32 	%p3, %r131, 1;
	setp.ge.s32 	%p4, %r5, %r135;
	or.pred  	%p5, %p2, %p4;
	or.pred  	%p6, %p5, %p3;
	@%p6 bra 	$L__BB2_37;
	setp.ge.s32 	%p7, %r3, %r136;
	min.s32 	%r141, %r137, %r133;
	min.s32 	%r142, %r141, %r132;
	setp.lt.s32 	%p8, %r142, 1;
	or.pred  	%p9, %p8, %p7;
	@%p9 bra 	$L__BB2_18;
	and.b32  	%r6, %r132, 7;
	add.s32 	%r7, %r6, -1;
	and.b32  	%r8, %r132, 3;
	and.b32  	%r9, %r132, 2147483640;
	and.b32  	%r10, %r132, 1;
	mov.b32 	%r490, 0;
$L__BB2_4:
	add.s32 	%r12, %r490, %r3;
	mov.b32 	%r491, 0;
$L__BB2_5:
	setp.lt.u32 	%p10, %r132, 8;
	mov.b32 	%r494, 0;
	@%p10 bra 	$L__BB2_8;
	mov.b32 	%r492, 0;
$L__BB2_7:
	.pragma "nounroll";
	mad.lo.s32 	%r147, %r492, %r136, %r12;
	mad.lo.s32 	%r148, %r147, %r137, %r491;
	mul.wide.s32 	%rd26, %r148, 8;
	add.s64 	%rd27, %rd1, %rd26;
	ld.global.u64 	%rd28, [%rd27];
	mad.lo.s32 	%r149, %r492, %r133, %r490;
	mad.lo.s32 	%r150, %r149, %r137, %r491;
	shl.b32 	%r151, %r150, 3;
	add.s32 	%r153, %r140, %r151;
	st.shared.u64 	[%r153], %rd28;
	add.s32 	%r154, %r147, %r136;
	mad.lo.s32 	%r155, %r154, %r137, %r491;
	mul.wide.s32 	%rd29, %r155, 8;
	add.s64 	%rd30, %rd1, %rd29;
	ld.global.u64 	%rd31, [%rd30];
	add.s32 	%r156, %r149, %r133;
	mad.lo.s32 	%r157, %r156, %r137, %r491;
	shl.b32 	%r158, %r157, 3;
	add.s32 	%r159, %r140, %r158;
	st.shared.u64 	[%r159], %rd31;
	add.s32 	%r160, %r154, %r136;
	mad.lo.s32 	%r161, %r160, %r137, %r491;
	mul.wide.s32 	%rd32, %r161, 8;
	add.s64 	%rd33, %rd1, %rd32;
	ld.global.u64 	%rd34, [%rd33];
	add.s32 	%r162, %r156, %r133;
	mad.lo.s32 	%r163, %r162, %r137, %r491;
	shl.b32 	%r164, %r163, 3;
	add.s32 	%r165, %r140, %r164;
	st.shared.u64 	[%r165], %rd34;
	add.s32 	%r166, %r160, %r136;
	mad.lo.s32 	%r167, %r166, %r137, %r491;
	mul.wide.s32 	%rd35, %r167, 8;
	add.s64 	%rd36, %rd1, %rd35;
	ld.global.u64 	%rd37, [%rd36];
	add.s32 	%r168, %r162, %r133;
	mad.lo.s32 	%r169, %r168, %r137, %r491;
	shl.b32 	%r170, %r169, 3;
	add.s32 	%r171, %r140, %r170;
	st.shared.u64 	[%r171], %rd37;
	add.s32 	%r172, %r166, %r136;
	mad.lo.s32 	%r173, %r172, %r137, %r491;
	mul.wide.s32 	%rd38, %r173, 8;
	add.s64 	%rd39, %rd1, %rd38;
	ld.global.u64 	%rd40, [%rd39];
	add.s32 	%r174, %r168, %r133;
	mad.lo.s32 	%r175, %r174, %r137, %r491;
	shl.b32 	%r176, %r175, 3;
	add.s32 	%r177, %r140, %r176;
	st.shared.u64 	[%r177], %rd40;
	add.s32 	%r178, %r172, %r136;
	mad.lo.s32 	%r179, %r178, %r137, %r491;
	mul.wide.s32 	%rd41, %r179, 8;
	add.s64 	%rd42, %rd1, %rd41;
	ld.global.u64 	%rd43, [%rd42];
	add.s32 	%r180, %r174, %r133;
	mad.lo.s32 	%r181, %r180, %r137, %r491;
	shl.b32 	%r182, %r181, 3;
	add.s32 	%r183, %r140, %r182;
	st.shared.u64 	[%r183], %rd43;
	add.s32 	%r184, %r178, %r136;
	mad.lo.s32 	%r185, %r184, %r137, %r491;
	mul.wide.s32 	%rd44, %r185, 8;
	add.s64 	%rd45, %rd1, %rd44;
	ld.global.u64 	%rd46, [%rd45];
	add.s32 	%r186, %r180, %r133;
	mad.lo.s32 	%r187, %r186, %r137, %r491;
	shl.b32 	%r188, %r187, 3;
	add.s32 	%r189, %r140, %r188;
	st.shared.u64 	[%r189], %rd46;
	add.s32 	%r190, %r184, %r136;
	mad.lo.s32 	%r191, %r190, %r137, %r491;
	mul.wide.s32 	%rd47, %r191, 8;
	add.s64 	%rd48, %rd1, %rd47;
	ld.global.u64 	%rd49, [%rd48];
	add.s32 	%r192, %r186, %r133;
	mad.lo.s32 	%r193, %r192, %r137, %r491;
	shl.b32 	%r194, %r193, 3;
	add.s32 	%r195, %r140, %r194;
	st.shared.u64 	[%r195], %rd49;
	add.s32 	%r492, %r492, 8;
	setp.ne.s32 	%p11, %r492, %r9;
	mov.u32 	%r494, %r9;
	@%p11 bra 	$L__BB2_7;
$L__BB2_8:
	setp.eq.s32 	%p12, %r6, 0;
	@%p12 bra 	$L__BB2_16;
	setp.lt.u32 	%p13, %r7, 3;
	@%p13 bra 	$L__BB2_11;
	mad.lo.s32 	%r196, %r494, %r136, %r12;
	mad.lo.s32 	%r197, %r196, %r137, %r491;
	mul.wide.s32 	%rd50, %r197, 8;
	add.s64 	%rd51, %rd1, %rd50;
	ld.global.u64 	%rd52, [%rd51];
	mad.lo.s32 	%r198, %r494, %r133, %r490;
	mad.lo.s32 	%r199, %r198, %r137, %r491;
	shl.b32 	%r200, %r199, 3;
	add.s32 	%r202, %r140, %r200;
	st.shared.u64 	[%r202], %rd52;
	add.s32 	%r203, %r196, %r136;
	mad.lo.s32 	%r204, %r203, %r137, %r491;
	mul.wide.s32 	%rd53, %r204, 8;
	add.s64 	%rd54, %rd1, %rd53;
	ld.global.u64 	%rd55, [%rd54];
	add.s32 	%r205, %r198, %r133;
	mad.lo.s32 	%r206, %r205, %r137, %r491;
	shl.b32 	%r207, %r206, 3;
	add.s32 	%r208, %r140, %r207;
	st.shared.u64 	[%r208], %rd55;
	add.s32 	%r209, %r203, %r136;
	mad.lo.s32 	%r210, %r209, %r137, %r491;
	mul.wide.s32 	%rd56, %r210, 8;
	add.s64 	%rd57, %rd1, %rd56;
	ld.global.u64 	%rd58, [%rd57];
	add.s32 	%r211, %r205, %r133;
	mad.lo.s32 	%r212, %r211, %r137, %r491;
	shl.b32 	%r213, %r212, 3;
	add.s32 	%r214, %r140, %r213;
	st.shared.u64 	[%r214], %rd58;
	add.s32 	%r215, %r209, %r136;
	mad.lo.s32 	%r216, %r215, %r137, %r491;
	mul.wide.s32 	%rd59, %r216, 8;
	add.s64 	%rd60, %rd1, %rd59;
	ld.global.u64 	%rd61, [%rd60];
	add.s32 	%r217, %r211, %r133;
	mad.lo.s32 	%r218, %r217, %r137, %r491;
	shl.b32 	%r219, %r218, 3;
	add.s32 	%r220, %r140, %r219;
	st.shared.u64 	[%r220], %rd61;
	add.s32 	%r494, %r494, 4;
$L__BB2_11:
	setp.eq.s32 	%p14, %r8, 0;
	@%p14 bra 	$L__BB2_16;
	setp.eq.s32 	%p15, %r8, 1;
	@%p15 bra 	$L__BB2_14;
	mad.lo.s32 	%r221, %r494, %r136, %r12;
	mad.lo.s32 	%r222, %r221, %r137, %r491;
	mul.wide.s32 	%rd62, %r222, 8;
	add.s64 	%rd63, %rd1, %rd62;
	ld.global.u64 	%rd64, [%rd63];
	mad.lo.s32 	%r223, %r494, %r133, %r490;
	mad.lo.s32 	%r224, %r223, %r137, %r491;
	shl.b32 	%r225, %r224, 3;
	add.s32 	%r227, %r140, %r225;
	st.shared.u64 	[%r227], %rd64;
	add.s32 	%r228, %r221, %r136;
	mad.lo.s32 	%r229, %r228, %r137, %r491;
	mul.wide.s32 	%rd65, %r229, 8;
	add.s64 	%rd66, %rd1, %rd65;
	ld.global.u64 	%rd67, [%rd66];
	add.s32 	%r230, %r223, %r133;
	mad.lo.s32 	%r231, %r230, %r137, %r491;
	shl.b32 	%r232, %r231, 3;
	add.s32 	%r233, %r140, %r232;
	st.shared.u64 	[%r233], %rd67;
	add.s32 	%r494, %r494, 2;
$L__BB2_14:
	setp.eq.s32 	%p16, %r10, 0;
	@%p16 bra 	$L__BB2_16;
	mad.lo.s32 	%r234, %r494, %r136, %r12;
	mad.lo.s32 	%r235, %r234, %r137, %r491;
	mul.wide.s32 	%rd68, %r235, 8;
	add.s64 	%rd69, %rd1, %rd68;
	ld.global.u64 	%rd70, [%rd69];
	mad.lo.s32 	%r236, %r494, %r133, %r490;
	mad.lo.s32 	%r237, %r236, %r137, %r491;
	shl.b32 	%r238, %r237, 3;
	add.s32 	%r240, %r140, %r238;
	st.shared.u64 	[%r240], %rd70;
$L__BB2_16:
	add.s32 	%r491, %r491, 1;
	setp.ne.s32 	%p17, %r491, %r137;
	@%p17 bra 	$L__BB2_5;
	add.s32 	%r490, %r490, 1;
	setp.lt.s32 	%p18, %r490, %r133;
	add.s32 	%r241, %r12, 1;
	setp.lt.s32 	%p19, %r241, %r136;
	and.pred  	%p20, %p18, %p19;
	@%p20 bra 	$L__BB2_4;
$L__BB2_18:
	setp.lt.s32 	%p21, %r133, 1;
	@%p21 bra 	$L__BB2_37;
	mul.lo.s32 	%r23, %r134, %r133;
	min.s32 	%r242, %r134, %r132;
	setp.lt.s32 	%p22, %r242, 1;
	@%p22 bra 	$L__BB2_37;
	and.b32  	%r24, %r132, 15;
	add.s32 	%r25, %r24, -1;
	and.b32  	%r26, %r132, 7;
	add.s32 	%r27, %r26, -1;
	and.b32  	%r28, %r132, 2147483632;
	and.b32  	%r29, %r132, 3;
	mul.lo.s32 	%r244, %r1, %r5;
	mul.lo.s32 	%r30, %r244, %r134;
	mov.b32 	%r496, 0;
	mul.wide.s32 	%rd5, %r23, 8;
$L__BB2_21:
	mul.lo.s32 	%r32, %r496, %r134;
	add.s32 	%r33, %r32, %r30;
	mov.b32 	%r497, 0;
$L__BB2_22:
	setp.lt.u32 	%p23, %r132, 16;
	add.s32 	%r35, %r33, %r497;
	add.s32 	%r36, %r497, %r32;
	mov.b32 	%r500, 0;
	@%p23 bra 	$L__BB2_25;
	mov.b32 	%r498, 0;
$L__BB2_24:
	.pragma "nounroll";
	mul.lo.s32 	%r248, %r23, %r498;
	add.s32 	%r249, %r35, %r248;
	mul.wide.s32 	%rd71, %r249, 8;
	add.s64 	%rd72, %rd2, %rd71;
	ld.global.u64 	%rd73, [%rd72];
	add.s32 	%r250, %r36, %r248;
	shl.b32 	%r251, %r250, 3;
	add.s32 	%r252, %r2, %r251;
	st.shared.u64 	[%r252], %rd73;
	add.s64 	%rd75, %rd72, %rd5;
	ld.global.u64 	%rd76, [%rd75];
	shl.b32 	%r253, %r23, 3;
	add.s32 	%r254, %r252, %r253;
	st.shared.u64 	[%r254], %rd76;
	add.s64 	%rd77, %rd75, %rd5;
	ld.global.u64 	%rd78, [%rd77];
	add.s32 	%r255, %r254, %r253;
	st.shared.u64 	[%r255], %rd78;
	add.s64 	%rd79, %rd77, %rd5;
	ld.global.u64 	%rd80, [%rd79];
	add.s32 	%r256, %r255, %r253;
	st.shared.u64 	[%r256], %rd80;
	add.s64 	%rd81, %rd79, %rd5;
	ld.global.u64 	%rd82, [%rd81];
	add.s32 	%r257, %r256, %r253;
	st.shared.u64 	[%r257], %rd82;
	add.s64 	%rd83, %rd81, %rd5;
	ld.global.u64 	%rd84, [%rd83];
	add.s32 	%r258, %r257, %r253;
	st.shared.u64 	[%r258], %rd84;
	add.s64 	%rd85, %rd83, %rd5;
	ld.global.u64 	%rd86, [%rd85];
	add.s32 	%r259, %r258, %r253;
	st.shared.u64 	[%r259], %rd86;
	add.s64 	%rd87, %rd85, %rd5;
	ld.global.u64 	%rd88, [%rd87];
	add.s32 	%r260, %r259, %r253;
	st.shared.u64 	[%r260], %rd88;
	add.s64 	%rd89, %rd87, %rd5;
	ld.global.u64 	%rd90, [%rd89];
	add.s32 	%r261, %r260, %r253;
	st.shared.u64 	[%r261], %rd90;
	add.s64 	%rd91, %rd89, %rd5;
	ld.global.u64 	%rd92, [%rd91];
	add.s32 	%r262, %r261, %r253;
	st.shared.u64 	[%r262], %rd92;
	add.s64 	%rd93, %rd91, %rd5;
	ld.global.u64 	%rd94, [%rd93];
	add.s32 	%r263, %r262, %r253;
	st.shared.u64 	[%r263], %rd94;
	add.s64 	%rd95, %rd93, %rd5;
	ld.global.u64 	%rd96, [%rd95];
	add.s32 	%r264, %r263, %r253;
	st.shared.u64 	[%r264], %rd96;
	add.s64 	%rd97, %rd95, %rd5;
	ld.global.u64 	%rd98, [%rd97];
	add.s32 	%r265, %r264, %r253;
	st.shared.u64 	[%r265], %rd98;
	add.s64 	%rd99, %rd97, %rd5;
	ld.global.u64 	%rd100, [%rd99];
	add.s32 	%r266, %r265, %r253;
	st.shared.u64 	[%r266], %rd100;
	add.s64 	%rd101, %rd99, %rd5;
	ld.global.u64 	%rd102, [%rd101];
	add.s32 	%r267, %r266, %r253;
	st.shared.u64 	[%r267], %rd102;
	add.s64 	%rd103, %rd101, %rd5;
	ld.global.u64 	%rd104, [%rd103];
	add.s32 	%r268, %r267, %r253;
	st.shared.u64 	[%r268], %rd104;
	add.s32 	%r498, %r498, 16;
	setp.ne.s32 	%p24, %r498, %r28;
	mov.u32 	%r500, %r28;
	@%p24 bra 	$L__BB2_24;
$L__BB2_25:
	setp.eq.s32 	%p25, %r24, 0;
	@%p25 bra 	$L__BB2_35;
	setp.lt.u32 	%p26, %r25, 7;
	@%p26 bra 	$L__BB2_28;
	mul.lo.s32 	%r269, %r23, %r500;
	add.s32 	%r270, %r35, %r269;
	mul.wide.s32 	%rd105, %r270, 8;
	add.s64 	%rd106, %rd2, %rd105;
	ld.global.u64 	%rd107, [%rd106];
	add.s32 	%r271, %r36, %r269;
	shl.b32 	%r272, %r271, 3;
	add.s32 	%r273, %r2, %r272;
	st.shared.u64 	[%r273], %rd107;
	add.s64 	%rd109, %rd106, %rd5;
	ld.global.u64 	%rd110, [%rd109];
	shl.b32 	%r274, %r23, 3;
	add.s32 	%r275, %r273, %r274;
	st.shared.u64 	[%r275], %rd110;
	add.s64 	%rd111, %rd109, %rd5;
	ld.global.u64 	%rd112, [%rd111];
	add.s32 	%r276, %r275, %r274;
	st.shared.u64 	[%r276], %rd112;
	add.s64 	%rd113, %rd111, %rd5;
	ld.global.u64 	%rd114, [%rd113];
	add.s32 	%r277, %r276, %r274;
	st.shared.u64 	[%r277], %rd114;
	add.s64 	%rd115, %rd113, %rd5;
	ld.global.u64 	%rd116, [%rd115];
	add.s32 	%r278, %r277, %r274;
	st.shared.u64 	[%r278], %rd116;
	add.s64 	%rd117, %rd115, %rd5;
	ld.global.u64 	%rd118, [%rd117];
	add.s32 	%r279, %r278, %r274;
	st.shared.u64 	[%r279], %rd118;
	add.s64 	%rd119, %rd117, %rd5;
	ld.global.u64 	%rd120, [%rd119];
	add.s32 	%r280, %r279, %r274;
	st.shared.u64 	[%r280], %rd120;
	add.s64 	%rd121, %rd119, %rd5;
	ld.global.u64 	%rd122, [%rd121];
	add.s32 	%r281, %r280, %r274;
	st.shared.u64 	[%r281], %rd122;
	add.s32 	%r500, %r500, 8;
$L__BB2_28:
	setp.eq.s32 	%p27, %r26, 0;
	@%p27 bra 	$L__BB2_35;
	setp.lt.u32 	%p28, %r27, 3;
	@%p28 bra 	$L__BB2_31;
	mul.lo.s32 	%r282, %r23, %r500;
	add.s32 	%r283, %r35, %r282;
	mul.wide.s32 	%rd123, %r283, 8;
	add.s64 	%rd124, %rd2, %rd123;
	ld.global.u64 	%rd125, [%rd124];
	add.s32 	%r284, %r36, %r282;
	shl.b32 	%r285, %r284, 3;
	add.s32 	%r286, %r2, %r285;
	st.shared.u64 	[%r286], %rd125;
	add.s64 	%rd127, %rd124, %rd5;
	ld.global.u64 	%rd128, [%rd127];
	shl.b32 	%r287, %r23, 3;
	add.s32 	%r288, %r286, %r287;
	st.shared.u64 	[%r288], %rd128;
	add.s64 	%rd129, %rd127, %rd5;
	ld.global.u64 	%rd130, [%rd129];
	add.s32 	%r289, %r288, %r287;
	st.shared.u64 	[%r289], %rd130;
	add.s64 	%rd131, %rd129, %rd5;
	ld.global.u64 	%rd132, [%rd131];
	add.s32 	%r290, %r289, %r287;
	st.shared.u64 	[%r290], %rd132;
	add.s32 	%r500, %r500, 4;
$L__BB2_31:
	setp.eq.s32 	%p29, %r29, 0;
	@%p29 bra 	$L__BB2_35;
	setp.eq.s32 	%p30, %r29, 1;
	mul.lo.s32 	%r291, %r23, %r500;
	add.s32 	%r292, %r35, %r291;
	mul.wide.s32 	%rd133, %r292, 8;
	add.s64 	%rd4, %rd2, %rd133;
	ld.global.u64 	%rd134, [%rd4];
	add.s32 	%r293, %r36, %r291;
	shl.b32 	%r294, %r293, 3;
	add.s32 	%r44, %r2, %r294;
	st.shared.u64 	[%r44], %rd134;
	@%p30 bra 	$L__BB2_35;
	setp.eq.s32 	%p31, %r29, 2;
	add.s64 	%rd6, %rd4, %rd5;
	ld.global.u64 	%rd135, [%rd6];
	shl.b32 	%r45, %r23, 3;
	add.s32 	%r46, %r44, %r45;
	st.shared.u64 	[%r46], %rd135;
	@%p31 bra 	$L__BB2_35;
	add.s64 	%rd136, %rd6, %rd5;
	ld.global.u64 	%rd137, [%rd136];
	add.s32 	%r295, %r46, %r45;
	st.shared.u64 	[%r295], %rd137;
$L__BB2_35:
	add.s32 	%r497, %r497, 1;
	setp.ne.s32 	%p32, %r497, %r134;
	@%p32 bra 	$L__BB2_22;
	add.s32 	%r496, %r496, 1;
	setp.ne.s32 	%p33, %r496, %r133;
	@%p33 bra 	$L__BB2_21;
$L__BB2_37:
	bar.sync 	0;
	or.b32  	%r296, %r4, %r5;
	or.b32  	%r297, %r296, %r3;
	setp.ne.s32 	%p34, %r297, 0;
	@%p34 bra 	$L__BB2_64;
	mov.u64 	%rd138, $str;
	cvta.global.u64 	%rd139, %rd138;
	{ // callseq 0, 0
	.param .b64 param0;
	st.param.b64 	[param0], %rd139;
	.param .b64 param1;
	st.param.b64 	[param1], 0;
	.param .b32 retval0;
	call.uni (retval0), 
	vprintf, 
	(
	param0, 
	param1
	);
	ld.param.b32 	%r298, [retval0];
	} // callseq 0
	min.s32 	%r300, %r132, %r133;
	setp.lt.s32 	%p35, %r300, 1;
	@%p35 bra 	$L__BB2_64;
	setp.lt.s32 	%p36, %r137, 1;
	@%p36 bra 	$L__BB2_55;
	add.s32 	%r49, %r137, -1;
	and.b32  	%r50, %r137, 7;
	add.s32 	%r51, %r50, -1;
	and.b32  	%r52, %r137, 3;
	and.b32  	%r53, %r137, 2147483640;
	and.b32  	%r54, %r137, 1;
	mov.b32 	%r502, 0;
	mov.u64 	%rd175, $str$2;
	mov.u64 	%rd172, $str$1;
$L__BB2_41:
	mul.lo.s32 	%r56, %r502, %r133;
	mov.b32 	%r503, 0;
$L__BB2_42:
	setp.lt.u32 	%p43, %r49, 7;
	add.s32 	%r320, %r503, %r56;
	mul.lo.s32 	%r58, %r320, %r137;
	mov.b32 	%r506, 0;
	@%p43 bra 	$L__BB2_45;
	mov.b32 	%r504, 0;
$L__BB2_44:
	.pragma "nounroll";
	add.s32 	%r322, %r504, %r58;
	shl.b32 	%r323, %r322, 3;
	add.s32 	%r325, %r140, %r323;
	ld.shared.u64 	%rd148, [%r325];
	st.local.u64 	[%rd3], %rd148;
	cvta.global.u64 	%rd150, %rd172;
	{ // callseq 8, 0
	.param .b64 param0;
	st.param.b64 	[param0], %rd150;
	.param .b64 param1;
	st.param.b64 	[param1], %rd25;
	.param .b32 retval0;
	call.uni (retval0), 
	vprintf, 
	(
	param0, 
	param1
	);
	ld.param.b32 	%r326, [retval0];
	} // callseq 8
	ld.shared.u64 	%rd152, [%r325+8];
	st.local.u64 	[%rd3], %rd152;
	{ // callseq 9, 0
	.param .b64 param0;
	st.param.b64 	[param0], %rd150;
	.param .b64 param1;
	st.param.b64 	[param1], %rd25;
	.param .b32 retval0;
	call.uni (retval0), 
	vprintf, 
	(
	param0, 
	param1
	);
	ld.param.b32 	%r328, [retval0];
	} // callseq 9
	ld.shared.u64 	%rd153, [%r325+16];
	st.local.u64 	[%rd3], %rd153;
	{ // callseq 10, 0
	.param .b64 param0;
	st.param.b64 	[param0], %rd150;
	.param .b64 param1;
	st.param.b64 	[param1], %rd25;
	.param .b32 retval0;
	call.uni (retval0), 
	vprintf, 
	(
	param0, 
	param1
	);
	ld.param.b32 	%r330, [retval0];
	} // callseq 10
	ld.shared.u64 	%rd154, [%r325+24];
	st.local.u64 	[%rd3], %rd154;
	{ // callseq 11, 0
	.param .b64 param0;
	st.param.b64 	[param0], %rd150;
	.param .b64 param1;
	st.param.b64 	[param1], %rd25;
	.param .b32 retval0;
	call.uni (retval0), 
	vprintf, 
	(
	param0, 
	param1
	);
	ld.param.b32 	%r332, [retval0];
	} // callseq 11
	ld.shared.u64 	%rd155, [%r325+32];
	st.local.u64 	[%rd3], %rd155;
	{ // callseq 12, 0
	.param .b64 param0;
	st.param.b64 	[param0], %rd150;
	.param .b64 param1;
	st.param.b64 	[param1], %rd25;
	.param .b32 retval0;
	call.uni (retval0), 
	vprintf, 
	(
	param0, 
	param1
	);
	ld.param.b32 	%r334, [retval0];
	} // callseq 12
	ld.shared.u64 	%rd156, [%r325+40];
	st.local.u64 	[%rd3], %rd156;
	{ // callseq 13, 0
	.param .b64 param0;
	st.param.b64 	[param0], %rd150;
	.param .b64 param1;
	st.param.b64 	[param1], %rd25;
	.param .b32 retval0;
	call.uni (retval0), 
	vprintf, 
	(
	param0, 
	param1
	);
	ld.param.b32 	%r336, [retval0];
	} // callseq 13
	ld.shared.u64 	%rd157, [%r325+48];
	st.local.u64 	[%rd3], %rd157;
	{ // callseq 14, 0
	.param .b64 param0;
	st.param.b64 	[param0], %rd150;
	.param .b64 param1;
	st.param.b64 	[param1], %rd25;
	.param .b32 retval0;
	call.uni (retval0), 
	vprintf, 
	(
	param0, 
	param1
	);
	ld.param.b32 	%r338, [retval0];
	} // callseq 14
	ld.shared.u64 	%rd158, [%r325+56];
	st.local.u64 	[%rd3], %rd158;
	{ // callseq 15, 0
	.param .b64 param0;
	st.param.b64 	[param0], %rd150;
	.param .b64 param1;
	st.param.b64 	[param1], %rd25;
	.param .b32 retval0;
	call.uni (retval0), 
	vprintf, 
	(
	param0, 
	param1
	);
	ld.param.b32 	%r340, [retval0];
	} // callseq 15
	add.s32 	%r504, %r504, 8;
	setp.eq.s32 	%p44, %r504, %r53;
	mov.u32 	%r506, %r53;
	@%p44 bra 	$L__BB2_45;
	bra.uni 	$L__BB2_44;
$L__BB2_45:
	setp.eq.s32 	%p45, %r50, 0;
	@%p45 bra 	$L__BB2_53;
	setp.lt.u32 	%p46, %r51, 3;
	@%p46 bra 	$L__BB2_48;
	add.s32 	%r342, %r506, %r58;
	shl.b32 	%r343, %r342, 3;
	add.s32 	%r345, %r140, %r343;
	ld.shared.u64 	%rd159, [%r345];
	st.local.u64 	[%rd3], %rd159;
	cvta.global.u64 	%rd161, %rd172;
	{ // callseq 16, 0
	.param .b64 param0;
	st.param.b64 	[param0], %rd161;
	.param .b64 param1;
	st.param.b64 	[param1], %rd25;
	.param .b32 retval0;
	call.uni (retval0), 
	vprintf, 
	(
	param0, 
	param1
	);
	ld.param.b32 	%r346, [retval0];
	} // callseq 16
	ld.shared.u64 	%rd163, [%r345+8];
	st.local.u64 	[%rd3], %rd163;
	{ // callseq 17, 0
	.param .b64 param0;
	st.param.b64 	[param0], %rd161;
	.param .b64 param1;
	st.param.b64 	[param1], %rd25;
	.param .b32 retval0;
	call.uni (retval0), 
	vprintf, 
	(
	param0, 
	param1
	);
	ld.param.b32 	%r348, [retval0];
	} // callseq 17
	ld.shared.u64 	%rd164, [%r345+16];
	st.local.u64 	[%rd3], %rd164;
	{ // callseq 18, 0
	.param .b64 param0;
	st.param.b64 	[param0], %rd161;
	.param .b64 param1;
	st.param.b64 	[param1], %rd25;
	.param .b32 retval0;
	call.uni (retval0), 
	vprintf, 
	(
	param0, 
	param1
	);
	ld.param.b32 	%r350, [retval0];
	} // callseq 18
	ld.shared.u64 	%rd165, [%r345+24];
	st.local.u64 	[%rd3], %rd165;
	{ // callseq 19, 0
	.param .b64 param0;
	st.param.b64 	[param0], %rd161;
	.param .b64 param1;
	st.param.b64 	[param1], %rd25;
	.param .b32 retval0;
	call.uni (retval0), 
	vprintf, 
	(
	param0, 
	param1
	);
	ld.param.b32 	%r352, [retval0];
	} // callseq 19
	add.s32 	%r506, %r506, 4;
$L__BB2_48:
	setp.eq.s32 	%p47, %r52, 0;
	@%p47 bra 	$L__BB2_53;
	setp.eq.s32 	%p48, %r52, 1;
	@%p48 bra 	$L__BB2_51;
	add.s32 	%r354, %r506, %r58;
	shl.b32 	%r355, %r354, 3;
	add.s32 	%r357, %r140, %r355;
	ld.shared.u64 	%rd166, [%r357];
	st.local.u64 	[%rd3], %rd166;
	cvta.global.u64 	%rd168, %rd172;
	{ // callseq 20, 0
	.param .b64 param0;
	st.param.b64 	[param0], %rd168;
	.param .b64 param1;
	st.param.b64 	[param1], %rd25;
	.param .b32 retval0;
	call.uni (retval0), 
	vprintf, 
	(
	param0, 
	param1
	);
	ld.param.b32 	%r358, [retval0];
	} // callseq 20
	ld.shared.u64 	%rd170, [%r357+8];
	st.local.u64 	[%rd3], %rd170;
	{ // callseq 21, 0
	.param .b64 param0;
	st.param.b64 	[param0], %rd168;
	.param .b64 param1;
	st.param.b64 	[param1], %rd25;
	.param .b32 retval0;
	call.uni (retval0), 
	vprintf, 
	(
	param0, 
	param1
	);
	ld.param.b32 	%r360, [retval0];
	} // callseq 21
	add.s32 	%r506, %r506, 2;
$L__BB2_51:
	setp.eq.s32 	%p49, %r54, 0;
	@%p49 bra 	$L__BB2_53;
	add.s32 	%r362, %r506, %r58;
	shl.b32 	%r363, %r362, 3;
	add.s32 	%r365, %r140, %r363;
	ld.shared.u64 	%rd171, [%r365];
	st.local.u64 	[%rd3], %rd171;
	cvta.global.u64 	%rd173, %rd172;
	{ // callseq 22, 0
	.param .b64 param0;
	st.param.b64 	[param0], %rd173;
	.param .b64 param1;
	st.param.b64 	[param1], %rd25;
	.param .b32 retval0;
	call.uni (retval0), 
	vprintf, 
	(
	param0, 
	param1
	);
	ld.param.b32 	%r366, [retval0];
	} // callseq 22
$L__BB2_53:
	cvta.global.u64 	%rd176, %rd175;
	{ // callseq 23, 0
	.param .b64 param0;
	st.param.b64 	[param0], %rd176;
	.param .b64 param1;
	st.param.b64 	[param1], 0;
	.param .b32 retval0;
	call.uni (retval0), 
	vprintf, 
	(
	param0, 
	param1
	);
	ld.param.b32 	%r368, [retval0];
	} // callseq 23
	add.s32 	%r503, %r503, 1;
	setp.ne.s32 	%p50, %r503, %r133;
	@%p50 bra 	$L__BB2_42;
	add.s32 	%r502, %r502, 1;
	setp.eq.s32 	%p51, %r502, %r132;
	@%p51 bra 	$L__BB2_64;
	bra.uni 	$L__BB2_41;
$L__BB2_55:
	and.b32  	%r68, %r133, 3;
	and.b32  	%r69, %r133, 2147483644;
	mov.b32 	%r508, 0;
	mov.u64 	%rd142, $str$2;
$L__BB2_56:
	setp.lt.u32 	%p37, %r133, 4;
	@%p37 bra 	$L__BB2_59;
	mov.b32 	%r509, 0;
$L__BB2_58:
	cvta.global.u64 	%rd141, %rd142;
	{ // callseq 1, 0
	.param .b64 param0;
	st.param.b64 	[param0], %rd141;
	.param .b64 param1;
	st.param.b64 	[param1], 0;
	.param .b32 retval0;
	call.uni (retval0), 
	vprintf, 
	(
	param0, 
	param1
	);
	ld.param.b32 	%r303, [retval0];
	} // callseq 1
	{ // callseq 2, 0
	.param .b64 param0;
	st.param.b64 	[param0], %rd141;
	.param .b64 param1;
	st.param.b64 	[param1], 0;
	.param .b32 retval0;
	call.uni (retval0), 
	vprintf, 
	(
	param0, 
	param1
	);
	ld.param.b32 	%r305, [retval0];
	} // callseq 2
	{ // callseq 3, 0
	.param .b64 param0;
	st.param.b64 	[param0], %rd141;
	.param .b64 param1;
	st.param.b64 	[param1], 0;
	.param .b32 retval0;
	call.uni (retval0), 
	vprintf, 
	(
	param0, 
	param1
	);
	ld.param.b32 	%r307, [retval0];
	} // callseq 3
	{ // callseq 4, 0
	.param .b64 param0;
	st.param.b64 	[param0], %rd141;
	.param .b64 param1;
	st.param.b64 	[param1], 0;
	.param .b32 retval0;
	call.uni (retval0), 
	vprintf, 
	(
	param0, 
	param1
	);
	ld.param.b32 	%r309, [retval0];
	} // callseq 4
	add.s32 	%r509, %r509, 4;
	setp.ne.s32 	%p38, %r509, %r69;
	@%p38 bra 	$L__BB2_58;
$L__BB2_59:
	setp.eq.s32 	%p39, %r68, 0;
	@%p39 bra 	$L__BB2_63;
	setp.eq.s32 	%p40, %r68, 1;
	cvta.global.u64 	%rd143, %rd142;
	{ // callseq 5, 0
	.param .b64 param0;
	st.param.b64 	[param0], %rd143;
	.param .b64 param1;
	st.param.b64 	[param1], 0;
	.param .b32 retval0;
	call.uni (retval0), 
	vprintf, 
	(
	param0, 
	param1
	);
	ld.param.b32 	%r311, [retval0];
	} // callseq 5
	@%p40 bra 	$L__BB2_63;
	setp.eq.s32 	%p41, %r68, 2;
	cvta.global.u64 	%rd145, %rd142;
	{ // callseq 6, 0
	.param .b64 param0;
	st.param.b64 	[param0], %rd145;
	.param .b64 param1;
	st.param.b64 	[param1], 0;
	.param .b32 retval0;
	call.uni (retval0), 
	vprintf, 
	(
	param0, 
	param1
	);
	ld.param.b32 	%r313, [retval0];
	} // callseq 6
	@%p41 bra 	$L__BB2_63;
	cvta.global.u64 	%rd147, %rd142;
	{ // callseq 7, 0
	.param .b64 param0;
	st.param.b64 	[param0], %rd147;
	.param .b64 param1;
	st.param.b64 	[param1], 0;
	.param .b32 retval0;
	call.uni (retval0), 
	vprintf, 
	(
	param0, 
	param1
	);
	ld.param.b32 	%r315, [retval0];
	} // callseq 7
$L__BB2_63:
	add.s32 	%r508, %r508, 1;
	setp.ne.s32 	%p42, %r508, %r132;
	@%p42 bra 	$L__BB2_56;
$L__BB2_64:
	setp.ge.s32 	%p52, %r3, %r130;
	setp.ge.s32 	%p53, %r4, %r131;
	or.pred  	%p54, %p52, %p53;
	setp.ge.s32 	%p55, %r5, %r135;
	or.pred  	%p56, %p54, %p55;
	@%p56 bra 	$L__BB2_83;
	setp.lt.s32 	%p57, %r133, 1;
	mov.b64 	%rd237, 0;
	@%p57 bra 	$L__BB2_82;
	mul.lo.s32 	%r74, %r1, %r5;
	min.s32 	%r370, %r134, %r132;
	setp.lt.s32 	%p58, %r370, 1;
	@%p58 bra 	$L__BB2_82;
	and.b32  	%r75, %r132, 7;
	and.b32  	%r76, %r132, 3;
	and.b32  	%r77, %r132, 2147483640;
	and.b32  	%r78, %r132, 1;
	neg.s32 	%r79, %r77;
	mul.lo.s32 	%r372, %r134, %r133;
	shl.b32 	%r80, %r372, 6;
	mul.lo.s32 	%r373, %r5, %r132;
	mad.lo.s32 	%r81, %r133, %r373, %r133;
	add.s32 	%r374, %r373, 2;
	mul.lo.s32 	%r82, %r133, %r374;
	add.s32 	%r375, %r373, 3;
	mul.lo.s32 	%r83, %r133, %r375;
	add.s32 	%r376, %r373, 4;
	mul.lo.s32 	%r84, %r133, %r376;
	add.s32 	%r377, %r373, 5;
	mul.lo.s32 	%r85, %r133, %r377;
	add.s32 	%r378, %r373, 6;
	mul.lo.s32 	%r86, %r133, %r378;
	add.s32 	%r379, %r373, 7;
	mul.lo.s32 	%r87, %r133, %r379;
	mul.lo.s32 	%r380, %r137, %r133;
	shl.b32 	%r88, %r380, 6;
	mov.b64 	%rd237, 0;
	mov.b32 	%r510, 0;
$L__BB2_68:
	add.s32 	%r382, %r74, %r510;
	mul.lo.s32 	%r90, %r134, %r382;
	add.s32 	%r383, %r133, %r510;
	mad.lo.s32 	%r91, %r137, %r383, %r4;
	shl.b32 	%r384, %r133, 1;
	add.s32 	%r385, %r384, %r510;
	mad.lo.s32 	%r92, %r137, %r385, %r4;
	mad.lo.s32 	%r386, %r133, 3, %r510;
	mad.lo.s32 	%r93, %r137, %r386, %r4;
	shl.b32 	%r387, %r133, 2;
	add.s32 	%r388, %r387, %r510;
	mad.lo.s32 	%r94, %r137, %r388, %r4;
	mad.lo.s32 	%r389, %r133, 5, %r510;
	mad.lo.s32 	%r95, %r137, %r389, %r4;
	mad.lo.s32 	%r390, %r133, 6, %r510;
	mad.lo.s32 	%r96, %r137, %r390, %r4;
	mad.lo.s32 	%r391, %r133, 7, %r510;
	mad.lo.s32 	%r97, %r137, %r391, %r4;
	mad.lo.s32 	%r98, %r137, %r510, %r4;
	mov.b32 	%r511, 0;
	add.s32 	%r396, %r81, %r510;
	add.s32 	%r398, %r82, %r510;
	add.s32 	%r399, %r83, %r510;
	add.s32 	%r400, %r84, %r510;
	add.s32 	%r401, %r85, %r510;
	add.s32 	%r402, %r86, %r510;
	add.s32 	%r403, %r87, %r510;
$L__BB2_69:
	setp.lt.u32 	%p59, %r132, 8;
	add.s32 	%r100, %r511, %r4;
	mov.b32 	%r516, 0;
	@%p59 bra 	$L__BB2_72;
	add.s32 	%r394, %r90, %r511;
	shl.b32 	%r101, %r394, 3;
	shl.b32 	%r395, %r511, 3;
	shl.b32 	%r397, %r134, 3;
	mad.lo.s32 	%r102, %r397, %r396, %r395;
	mad.lo.s32 	%r103, %r397, %r398, %r395;
	mad.lo.s32 	%r104, %r397, %r399, %r395;
	mad.lo.s32 	%r105, %r397, %r400, %r395;
	mad.lo.s32 	%r106, %r397, %r401, %r395;
	mad.lo.s32 	%r107, %r397, %r402, %r395;
	mad.lo.s32 	%r108, %r397, %r403, %r395;
	add.s32 	%r404, %r91, %r511;
	shl.b32 	%r109, %r404, 3;
	add.s32 	%r405, %r92, %r511;
	shl.b32 	%r110, %r405, 3;
	add.s32 	%r406, %r93, %r511;
	shl.b32 	%r111, %r406, 3;
	add.s32 	%r407, %r94, %r511;
	shl.b32 	%r112, %r407, 3;
	add.s32 	%r408, %r95, %r511;
	shl.b32 	%r113, %r408, 3;
	add.s32 	%r409, %r96, %r511;
	shl.b32 	%r114, %r409, 3;
	add.s32 	%r410, %r97, %r511;
	shl.b32 	%r115, %r410, 3;
	add.s32 	%r411, %r98, %r511;
	shl.b32 	%r116, %r411, 3;
	mov.u32 	%r512, shared_mem;
	mov.u32 	%r513, %r2;
	mov.u32 	%r514, %r79;
$L__BB2_71:
	.pragma "nounroll";
	add.s32 	%r412, %r512, %r116;
	ld.shared.u64 	%rd181, [%r412];
	add.s32 	%r413, %r513, %r101;
	ld.shared.u64 	%rd182, [%r413];
	mad.lo.s64 	%rd183, %rd182, %rd181, %rd237;
	add.s32 	%r414, %r512, %r109;
	ld.shared.u64 	%rd184, [%r414];
	add.s32 	%r415, %r513, %r102;
	ld.shared.u64 	%rd185, [%r415];
	mad.lo.s64 	%rd186, %rd185, %rd184, %rd183;
	add.s32 	%r416, %r512, %r110;
	ld.shared.u64 	%rd187, [%r416];
	add.s32 	%r417, %r513, %r103;
	ld.shared.u64 	%rd188, [%r417];
	mad.lo.s64 	%rd189, %rd188, %rd187, %rd186;
	add.s32 	%r418, %r512, %r111;
	ld.shared.u64 	%rd190, [%r418];
	add.s32 	%r419, %r513, %r104;
	ld.shared.u64 	%rd191, [%r419];
	mad.lo.s64 	%rd192, %rd191, %rd190, %rd189;
	add.s32 	%r420, %r512, %r112;
	ld.shared.u64 	%rd193, [%r420];
	add.s32 	%r421, %r513, %r105;
	ld.shared.u64 	%rd194, [%r421];
	mad.lo.s64 	%rd195, %rd194, %rd193, %rd192;
	add.s32 	%r422, %r512, %r113;
	ld.shared.u64 	%rd196, [%r422];
	add.s32 	%r423, %r513, %r106;
	ld.shared.u64 	%rd197, [%r423];
	mad.lo.s64 	%rd198, %rd197, %rd196, %rd195;
	add.s32 	%r424, %r512, %r114;
	ld.shared.u64 	%rd199, [%r424];
	add.s32 	%r425, %r513, %r107;
	ld.shared.u64 	%rd200, [%r425];
	mad.lo.s64 	%rd201, %rd200, %rd199, %rd198;
	add.s32 	%r426, %r512, %r115;
	ld.shared.u64 	%rd202, [%r426];
	add.s32 	%r427, %r513, %r108;
	ld.shared.u64 	%rd203, [%r427];
	mad.lo.s64 	%rd237, %rd203, %rd202, %rd201;
	add.s32 	%r514, %r514, 8;
	add.s32 	%r513, %r513, %r80;
	add.s32 	%r512, %r512, %r88;
	setp.ne.s32 	%p60, %r514, 0;
	mov.u32 	%r516, %r77;
	@%p60 bra 	$L__BB2_71;
$L__BB2_72:
	setp.eq.s32 	%p61, %r75, 0;
	@%p61 bra 	$L__BB2_80;
	add.s32 	%r428, %r75, -1;
	setp.lt.u32 	%p62, %r428, 3;
	@%p62 bra 	$L__BB2_75;
	mad.lo.s32 	%r429, %r516, %r133, %r510;
	mad.lo.s32 	%r430, %r429, %r137, %r100;
	shl.b32 	%r431, %r430, 3;
	mov.u32 	%r432, shared_mem;
	add.s32 	%r433, %r432, %r431;
	ld.shared.u64 	%rd205, [%r433];
	add.s32 	%r434, %r429, %r74;
	mad.lo.s32 	%r435, %r434, %r134, %r511;
	shl.b32 	%r436, %r435, 3;
	add.s32 	%r437, %r2, %r436;
	ld.shared.u64 	%rd206, [%r437];
	mad.lo.s64 	%rd207, %rd206, %rd205, %rd237;
	add.s32 	%r438, %r429, %r133;
	mad.lo.s32 	%r439, %r438, %r137, %r100;
	shl.b32 	%r440, %r439, 3;
	add.s32 	%r441, %r432, %r440;
	ld.shared.u64 	%rd208, [%r441];
	add.s32 	%r442, %r434, %r133;
	mad.lo.s32 	%r443, %r442, %r134, %r511;
	shl.b32 	%r444, %r443, 3;
	add.s32 	%r445, %r2, %r444;
	ld.shared.u64 	%rd209, [%r445];
	mad.lo.s64 	%rd210, %rd209, %rd208, %rd207;
	add.s32 	%r446, %r438, %r133;
	mad.lo.s32 	%r447, %r446, %r137, %r100;
	shl.b32 	%r448, %r447, 3;
	add.s32 	%r449, %r432, %r448;
	ld.shared.u64 	%rd211, [%r449];
	add.s32 	%r450, %r442, %r133;
	mad.lo.s32 	%r451, %r450, %r134, %r511;
	shl.b32 	%r452, %r451, 3;
	add.s32 	%r453, %r2, %r452;
	ld.shared.u64 	%rd212, [%r453];
	mad.lo.s64 	%rd213, %rd212, %rd211, %rd210;
	add.s32 	%r454, %r446, %r133;
	mad.lo.s32 	%r455, %r454, %r137, %r100;
	shl.b32 	%r456, %r455, 3;
	add.s32 	%r457, %r432, %r456;
	ld.shared.u64 	%rd214, [%r457];
	add.s32 	%r458, %r450, %r133;
	mad.lo.s32 	%r459, %r458, %r134, %r511;
	shl.b32 	%r460, %r459, 3;
	add.s32 	%r461, %r2, %r460;
	ld.shared.u64 	%rd215, [%r461];
	mad.lo.s64 	%rd237, %rd215, %rd214, %rd213;
	add.s32 	%r516, %r516, 4;
$L__BB2_75:
	setp.eq.s32 	%p63, %r76, 0;
	@%p63 bra 	$L__BB2_80;
	setp.eq.s32 	%p64, %r76, 1;
	@%p64 bra 	$L__BB2_78;
	mad.lo.s32 	%r462, %r516, %r133, %r510;
	mad.lo.s32 	%r463, %r462, %r137, %r100;
	shl.b32 	%r464, %r463, 3;
	mov.u32 	%r465, shared_mem;
	add.s32 	%r466, %r465, %r464;
	ld.shared.u64 	%rd217, [%r466];
	add.s32 	%r467, %r462, %r74;
	mad.lo.s32 	%r468, %r467, %r134, %r511;
	shl.b32 	%r469, %r468, 3;
	add.s32 	%r470, %r2, %r469;
	ld.shared.u64 	%rd218, [%r470];
	mad.lo.s64 	%rd219, %rd218, %rd217, %rd237;
	add.s32 	%r471, %r462, %r133;
	mad.lo.s32 	%r472, %r471, %r137, %r100;
	shl.b32 	%r473, %r472, 3;
	add.s32 	%r474, %r465, %r473;
	ld.shared.u64 	%rd220, [%r474];
	add.s32 	%r475, %r467, %r133;
	mad.lo.s32 	%r476, %r475, %r134, %r511;
	shl.b32 	%r477, %r476, 3;
	add.s32 	%r478, %r2, %r477;
	ld.shared.u64 	%rd221, [%r478];
	mad.lo.s64 	%rd237, %rd221, %rd220, %rd219;
	add.s32 	%r516, %r516, 2;
$L__BB2_78:
	setp.eq.s32 	%p65, %r78, 0;
	@%p65 bra 	$L__BB2_80;
	mad.lo.s32 	%r479, %r516, %r133, %r510;
	mad.lo.s32 	%r480, %r479, %r137, %r100;
	shl.b32 	%r481, %r480, 3;
	mov.u32 	%r482, shared_mem;
	add.s32 	%r483, %r482, %r481;
	ld.shared.u64 	%rd222, [%r483];
	add.s32 	%r484, %r479, %r74;
	mad.lo.s32 	%r485, %r484, %r134, %r511;
	shl.b32 	%r486, %r485, 3;
	add.s32 	%r487, %r2, %r486;
	ld.shared.u64 	%rd223, [%r487];
	mad.lo.s64 	%rd237, %rd223, %rd222, %rd237;
$L__BB2_80:
	add.s32 	%r511, %r511, 1;
	setp.ne.s32 	%p66, %r511, %r134;
	@%p66 bra 	$L__BB2_69;
	add.s32 	%r510, %r510, 1;
	setp.ne.s32 	%p67, %r510, %r133;
	@%p67 bra 	$L__BB2_68;
$L__BB2_82:
	ld.param.u64 	%rd227, [_Z7dkernelPlS_S_iiiiiiii_param_2];
	mad.lo.s32 	%r488, %r130, %r5, %r3;
	mad.lo.s32 	%r489, %r488, %r131, %r4;
	cvta.to.global.u64 	%rd224, %rd227;
	mul.wide.s32 	%rd225, %r489, 8;
	add.s64 	%rd226, %rd224, %rd225;
	st.global.u64 	[%rd226], %rd237;
$L__BB2_83:
	ret;

}
	// .globl	_Z9dkernelv1PlS_S_iiiiiiii
.visible .entry _Z9dkernelv1PlS_S_iiiiiiii(
	.param .u64 .ptr .align 1 _Z9dkernelv1PlS_S_iiiiiiii_param_0,
	.param .u64 .ptr .align 1 _Z9dkernelv1PlS_S_iiiiiiii_param_1,
	.param .u64 .ptr .align 1 _Z9dkernelv1PlS_S_iiiiiiii_param_2,
	.param .u32 _Z9dkernelv1PlS_S_iiiiiiii_param_3,
	.param .u32 _Z9dkernelv1PlS_S_iiiiiiii_param_4,
	.param .u32 _Z9dkernelv1PlS_S_iiiiiiii_param_5,
	.param .u32 _Z9dkernelv1PlS_S_iiiiiiii_param_6,
	.param .u32 _Z9dkernelv1PlS_S_iiiiiiii_param_7,
	.param .u32 _Z9dkernelv1PlS_S_iiiiiiii_param_8,
	.param .u32 _Z9dkernelv1PlS_S_iiiiiiii_param_9,
	.param .u32 _Z9dkernelv1PlS_S_iiiiiiii_param_10
)
{
	.reg .pred 	%p<17>;
	.reg .b32 	%r<62>;
	.reg .b64 	%rd<102>;

	ld.param.u64 	%rd19, [_Z9dkernelv1PlS_S_iiiiiiii_param_0];
	ld.param.u32 	%r29, [_Z9dkernelv1PlS_S_iiiiiiii_param_3];
	ld.param.u32 	%r30, [_Z9dkernelv1PlS_S_iiiiiiii_param_4];
	ld.param.u32 	%r31, [_Z9dkernelv1PlS_S_iiiiiiii_param_5];
	ld.param.u32 	%r32, [_Z9dkernelv1PlS_S_iiiiiiii_param_6];
	ld.param.u32 	%r33, [_Z9dkernelv1PlS_S_iiiiiiii_param_7];
	ld.param.u32 	%r36, [_Z9dkernelv1PlS_S_iiiiiiii_param_8];
	ld.param.u32 	%r35, [_Z9dkernelv1PlS_S_iiiiiiii_param_10];
	cvta.to.global.u64 	%rd1, %rd19;
	mov.u32 	%r1, %ctaid.y;
	mov.u32 	%r2, %tid.x;
	mov.u32 	%r3, %ctaid.x;
	setp.ge.s32 	%p1, %r1, %r29;
	setp.ge.s32 	%p2, %r2, %r30;
	or.pred  	%p3, %p1, %p2;
	setp.ge.s32 	%p4, %r3, %r36;
	or.pred  	%p5, %p3, %p4;
	@%p5 bra 	$L__BB3_19;
	setp.lt.s32 	%p6, %r31, 1;
	mov.b64 	%rd100, 0;
	@%p6 bra 	$L__BB3_18;
	min.s32 	%r37, %r32, %r33;
	setp.lt.s32 	%p7, %r37, 1;
	@%p7 bra 	$L__BB3_18;
	and.b32  	%r4, %r33, 7;
	and.b32  	%r5, %r33, 3;
	and.b32  	%r6, %r33, 2147483640;
	and.b32  	%r7, %r33, 1;
	neg.s32 	%r8, %r6;
	add.s64 	%rd2, %rd1, 32;
	mul.lo.s32 	%r9, %r31, %r3;
	mov.b64 	%rd100, 0;
	mov.b32 	%r54, 0;
$L__BB3_4:
	ld.param.u32 	%r53, [_Z9dkernelv1PlS_S_iiiiiiii_param_9];
	mad.lo.s32 	%r11, %r54, %r53, %r1;
	add.s32 	%r40, %r54, %r9;
	mul.lo.s32 	%r12, %r40, %r32;
	mov.b32 	%r55, 0;
$L__BB3_5:
	setp.lt.u32 	%p8, %r33, 8;
	add.s32 	%r42, %r11, %r55;
	mad.lo.s32 	%r14, %r42, %r35, %r2;
	add.s32 	%r43, %r12, %r55;
	mul.lo.s32 	%r15, %r43, %r33;
	mov.b32 	%r60, 0;
	@%p8 bra 	$L__BB3_8;
	mov.u32 	%r56, %r15;
	mov.u32 	%r57, %r14;
	mov.u32 	%r58, %r8;
$L__BB3_7:
	.pragma "nounroll";
	mul.wide.s32 	%rd24, %r57, 8;
	add.s64 	%rd25, %rd2, %rd24;
	mul.wide.s32 	%rd26, %r56, 8;
	mov.u64 	%rd27, shared_filter;
	add.s64 	%rd28, %rd27, %rd26;
	ld.global.u64 	%rd29, [%rd25+-32];
	ld.const.u64 	%rd30, [%rd28];
	mad.lo.s64 	%rd31, %rd30, %rd29, %rd100;
	ld.global.u64 	%rd32, [%rd25+-24];
	ld.const.u64 	%rd33, [%rd28+8];
	mad.lo.s64 	%rd34, %rd33, %rd32, %rd31;
	ld.global.u64 	%rd35, [%rd25+-16];
	ld.const.u64 	%rd36, [%rd28+16];
	mad.lo.s64 	%rd37, %rd36, %rd35, %rd34;
	ld.global.u64 	%rd38, [%rd25+-8];
	ld.const.u64 	%rd39, [%rd28+24];
	mad.lo.s64 	%rd40, %rd39, %rd38, %rd37;
	ld.global.u64 	%rd41, [%rd25];
	ld.const.u64 	%rd42, [%rd28+32];
	mad.lo.s64 	%rd43, %rd42, %rd41, %rd40;
	ld.global.u64 	%rd44, [%rd25+8];
	ld.const.u64 	%rd45, [%rd28+40];
	mad.lo.s64 	%rd46, %rd45, %rd44, %rd43;
	ld.global.u64 	%rd47, [%rd25+16];
	ld.const.u64 	%rd48, [%rd28+48];
	mad.lo.s64 	%rd49, %rd48, %rd47, %rd46;
	ld.global.u64 	%rd50, [%rd25+24];
	ld.const.u64 	%rd51, [%rd28+56];
	mad.lo.s64 	%rd100, %rd51, %rd50, %rd49;
	add.s32 	%r58, %r58, 8;
	add.s32 	%r57, %r57, 8;
	add.s32 	%r56, %r56, 8;
	setp.ne.s32 	%p9, %r58, 0;
	mov.u32 	%r60, %r6;
	@%p9 bra 	$L__BB3_7;
$L__BB3_8:
	setp.eq.s32 	%p10, %r4, 0;
	@%p10 bra 	$L__BB3_16;
	add.s32 	%r44, %r4, -1;
	setp.lt.u32 	%p11, %r44, 3;
	@%p11 bra 	$L__BB3_11;
	add.s32 	%r45, %r14, %r60;
	mul.wide.s32 	%rd53, %r45, 8;
	add.s64 	%rd54, %rd1, %rd53;
	ld.global.u64 	%rd55, [%rd54];
	add.s32 	%r46, %r60, %r15;
	mul.wide.s32 	%rd56, %r46, 8;
	mov.u64 	%rd57, shared_filter;
	add.s64 	%rd58, %rd57, %rd56;
	ld.const.u64 	%rd59, [%rd58];
	mad.lo.s64 	%rd60, %rd59, %rd55, %rd100;
	ld.global.u64 	%rd61, [%rd54+8];
	ld.const.u64 	%rd62, [%rd58+8];
	mad.lo.s64 	%rd63, %rd62, %rd61, %rd60;
	ld.global.u64 	%rd64, [%rd54+16];
	ld.const.u64 	%rd65, [%rd58+16];
	mad.lo.s64 	%rd66, %rd65, %rd64, %rd63;
	ld.global.u64 	%rd67, [%rd54+24];
	ld.const.u64 	%rd68, [%rd58+24];
	mad.lo.s64 	%rd100, %rd68, %rd67, %rd66;
	add.s32 	%r60, %r60, 4;
$L__BB3_11:
	setp.eq.s32 	%p12, %r5, 0;
	@%p12 bra 	$L__BB3_16;
	setp.eq.s32 	%p13, %r5, 1;
	@%p13 bra 	$L__BB3_14;
	add.s32 	%r47, %r14, %r60;
	mul.wide.s32 	%rd70, %r47, 8;
	add.s64 	%rd71, %rd1, %rd70;
	ld.global.u64 	%rd72, [%rd71];
	add.s32 	%r48, %r60, %r15;
	mul.wide.s32 	%rd73, %r48, 8;
	mov.u64 	%rd74, shared_filter;
	add.s64 	%rd75, %rd74, %rd73;
	ld.const.u64 	%rd76, [%rd75];
	mad.lo.s64 	%rd77, %rd76, %rd72, %rd100;
	ld.global.u64 	%rd78, [%rd71+8];
	ld.const.u64 	%rd79, [%rd75+8];
	mad.lo.s64 	%rd100, %rd79, %rd78, %rd77;
	add.s32 	%r60, %r60, 2;
$L__BB3_14:
	setp.eq.s32 	%p14, %r7, 0;
	@%p14 bra 	$L__BB3_16;
	add.s32 	%r49, %r14, %r60;
	mul.wide.s32 	%rd80, %r49, 8;
	add.s64 	%rd81, %rd1, %rd80;
	ld.global.u64 	%rd82, [%rd81];
	add.s32 	%r50, %r60, %r15;
	mul.wide.s32 	%rd83, %r50, 8;
	mov.u64 	%rd84, shared_filter;
	add.s64 	%rd85, %rd84, %rd83;
	ld.const.u64 	%rd86, [%rd85];
	mad.lo.s64 	%rd100, %rd86, %rd82, %rd100;
$L__BB3_16:
	add.s32 	%r55, %r55, 1;
	setp.ne.s32 	%p15, %r55, %r32;
	@%p15 bra 	$L__BB3_5;
	add.s32 	%r54, %r54, 1;
	setp.ne.s32 	%p16, %r54, %r31;
	@%p16 bra 	$L__BB3_4;
$L__BB3_18:
	ld.param.u64 	%rd90, [_Z9dkernelv1PlS_S_iiiiiiii_param_2];
	mad.lo.s32 	%r51, %r29, %r3, %r1;
	mad.lo.s32 	%r52, %r51, %r30, %r2;
	cvta.to.global.u64 	%rd87, %rd90;
	mul.wide.s32 	%rd88, %r52, 8;
	add.s64 	%rd89, %rd87, %rd88;
	st.global.u64 	[%rd89], %rd100;
$L__BB3_19:
	ret;

}
	// .globl	_Z9dkernelv2PlS_S_iiiiiiii
.visible .entry _Z9dkernelv2PlS_S_iiiiiiii(
	.param .u64 .ptr .align 1 _Z9dkernelv2PlS_S_iiiiiiii_param_0,
	.param .u64 .ptr .align 1 _Z9dkernelv2PlS_S_iiiiiiii_param_1,
	.param .u64 .ptr .align 1 _Z9dkernelv2PlS_S_iiiiiiii_param_2,
	.param .u32 _Z9dkernelv2PlS_S_iiiiiiii_param_3,
	.param .u32 _Z9dkernelv2PlS_S_iiiiiiii_param_4,
	.param .u32 _Z9dkernelv2PlS_S_iiiiiiii_param_5,
	.param .u32 _Z9dkernelv2PlS_S_iiiiiiii_param_6,
	.param .u32 _Z9dkernelv2PlS_S_iiiiiiii_param_7,
	.param .u32 _Z9dkernelv2PlS_S_iiiiiiii_param_8,
	.param .u32 _Z9dkernelv2PlS_S_iiiiiiii_param_9,
	.param .u32 _Z9dkernelv2PlS_S_iiiiiiii_param_10
)
{
	.reg .pred 	%p<28>;
	.reg .b32 	%r<200>;
	.reg .b64 	%rd<139>;
	// demoted variable
	.shared .align 8 .b8 _ZZ9dkernelv2PlS_S_iiiiiiiiE10shared_mem[32768];
	ld.param.u64 	%rd19, [_Z9dkernelv2PlS_S_iiiiiiii_param_0];
	ld.param.u32 	%r48, [_Z9dkernelv2PlS_S_iiiiiiii_param_3];
	ld.param.u32 	%r49, [_Z9dkernelv2PlS_S_iiiiiiii_param_4];
	ld.param.u32 	%r50, [_Z9dkernelv2PlS_S_iiiiiiii_param_5];
	ld.param.u32 	%r51, [_Z9dkernelv2PlS_S_iiiiiiii_param_6];
	ld.param.u32 	%r52, [_Z9dkernelv2PlS_S_iiiiiiii_param_7];
	ld.param.u32 	%r55, [_Z9dkernelv2PlS_S_iiiiiiii_param_8];
	ld.param.u32 	%r53, [_Z9dkernelv2PlS_S_iiiiiiii_param_9];
	ld.param.u32 	%r54, [_Z9dkernelv2PlS_S_iiiiiiii_param_10];
	cvta.to.global.u64 	%rd1, %rd19;
	mov.u32 	%r1, %ctaid.y;
	mov.u32 	%r2, %ctaid.z;
	mov.u32 	%r3, %ctaid.x;
	setp.ge.s32 	%p2, %r1, %r48;
	setp.ge.s32 	%p3, %r2, %r49;
	or.pred  	%p4, %p2, %p3;
	setp.ge.s32 	%p5, %r3, %r55;
	mov.b64 	%rd137, 0;
	or.pred  	%p6, %p4, %p5;
	@%p6 bra 	$L__BB4_34;
	min.s32 	%r56, %r51, %r52;
	setp.gt.s32 	%p1, %r56, 0;
	min.s32 	%r57, %r56, %r50;
	setp.lt.s32 	%p7, %r57, 1;
	@%p7 bra 	$L__BB4_17;
	and.b32  	%r4, %r50, 7;
	add.s32 	%r5, %r4, -1;
	and.b32  	%r6, %r50, 3;
	and.b32  	%r7, %r50, 2147483640;
	and.b32  	%r8, %r50, 1;
	mov.b32 	%r186, 0;
$L__BB4_3:
	add.s32 	%r10, %r186, %r1;
	mov.b32 	%r187, 0;
$L__BB4_4:
	setp.lt.u32 	%p8, %r50, 8;
	add.s32 	%r12, %r187, %r2;
	mov.b32 	%r190, 0;
	@%p8 bra 	$L__BB4_7;
	mov.b32 	%r188, 0;
$L__BB4_6:
	.pragma "nounroll";
	mad.lo.s32 	%r62, %r188, %r53, %r10;
	mad.lo.s32 	%r63, %r62, %r54, %r12;
	mul.wide.s32 	%rd20, %r63, 8;
	add.s64 	%rd21, %rd1, %rd20;
	ld.global.u64 	%rd22, [%rd21];
	mad.lo.s32 	%r64, %r188, %r51, %r186;
	mad.lo.s32 	%r65, %r64, %r52, %r187;
	shl.b32 	%r66, %r65, 3;
	mov.u32 	%r67, _ZZ9dkernelv2PlS_S_iiiiiiiiE10shared_mem;
	add.s32 	%r68, %r67, %r66;
	st.shared.u64 	[%r68], %rd22;
	add.s32 	%r69, %r62, %r53;
	mad.lo.s32 	%r70, %r69, %r54, %r12;
	mul.wide.s32 	%rd23, %r70, 8;
	add.s64 	%rd24, %rd1, %rd23;
	ld.global.u64 	%rd25, [%rd24];
	add.s32 	%r71, %r64, %r51;
	mad.lo.s32 	%r72, %r71, %r52, %r187;
	shl.b32 	%r73, %r72, 3;
	add.s32 	%r74, %r67, %r73;
	st.shared.u64 	[%r74], %rd25;
	add.s32 	%r75, %r69, %r53;
	mad.lo.s32 	%r76, %r75, %r54, %r12;
	mul.wide.s32 	%rd26, %r76, 8;
	add.s64 	%rd27, %rd1, %rd26;
	ld.global.u64 	%rd28, [%rd27];
	add.s32 	%r77, %r71, %r51;
	mad.lo.s32 	%r78, %r77, %r52, %r187;
	shl.b32 	%r79, %r78, 3;
	add.s32 	%r80, %r67, %r79;
	st.shared.u64 	[%r80], %rd28;
	add.s32 	%r81, %r75, %r53;
	mad.lo.s32 	%r82, %r81, %r54, %r12;
	mul.wide.s32 	%rd29, %r82, 8;
	add.s64 	%rd30, %rd1, %rd29;
	ld.global.u64 	%rd31, [%rd30];
	add.s32 	%r83, %r77, %r51;
	mad.lo.s32 	%r84, %r83, %r52, %r187;
	shl.b32 	%r85, %r84, 3;
	add.s32 	%r86, %r67, %r85;
	st.shared.u64 	[%r86], %rd31;
	add.s32 	%r87, %r81, %r53;
	mad.lo.s32 	%r88, %r87, %r54, %r12;
	mul.wide.s32 	%rd32, %r88, 8;
	add.s64 	%rd33, %rd1, %rd32;
	ld.global.u64 	%rd34, [%rd33];
	add.s32 	%r89, %r83, %r51;
	mad.lo.s32 	%r90, %r89, %r52, %r187;
	shl.b32 	%r91, %r90, 3;
	add.s32 	%r92, %r67, %r91;
	st.shared.u64 	[%r92], %rd34;
	add.s32 	%r93, %r87, %r53;
	mad.lo.s32 	%r94, %r93, %r54, %r12;
	mul.wide.s32 	%rd35, %r94, 8;
	add.s64 	%rd36, %rd1, %rd35;
	ld.global.u64 	%rd37, [%rd36];
	add.s32 	%r95, %r89, %r51;
	mad.lo.s32 	%r96, %r95, %r52, %r187;
	shl.b32 	%r97, %r96, 3;
	add.s32 	%r98, %r67, %r97;
	st.shared.u64 	[%r98], %rd37;
	add.s32 	%r99, %r93, %r53;
	mad.lo.s32 	%r100, %r99, %r54, %r12;
	mul.wide.s32 	%rd38, %r100, 8;
	add.s64 	%rd39, %rd1, %rd38;
	ld.global.u64 	%rd40, [%rd39];
	add.s32 	%r101, %r95, %r51;
	mad.lo.s32 	%r102, %r101, %r52, %r187;
	shl.b32 	%r103, %r102, 3;
	add.s32 	%r104, %r67, %r103;
	st.shared.u64 	[%r104], %rd40;
	add.s32 	%r105, %r99, %r53;
	mad.lo.s32 	%r106, %r105, %r54, %r12;
	mul.wide.s32 	%rd41, %r106, 8;
	add.s64 	%rd42, %rd1, %rd41;
	ld.global.u64 	%rd43, [%rd42];
	add.s32 	%r107, %r101, %r51;
	mad.lo.s32 	%r108, %r107, %r52, %r187;
	shl.b32 	%r109, %r108, 3;
	add.s32 	%r110, %r67, %r109;
	st.shared.u64 	[%r110], %rd43;
	add.s32 	%r188, %r188, 8;
	setp.ne.s32 	%p9, %r188, %r7;
	mov.u32 	%r190, %r7;
	@%p9 bra 	$L__BB4_6;
$L__BB4_7:
	setp.eq.s32 	%p10, %r4, 0;
	@%p10 bra 	$L__BB4_15;
	setp.lt.u32 	%p11, %r5, 3;
	@%p11 bra 	$L__BB4_10;
	mad.lo.s32 	%r111, %r190, %r53, %r10;
	mad.lo.s32 	%r112, %r111, %r54, %r12;
	mul.wide.s32 	%rd44, %r112, 8;
	add.s64 	%rd45, %rd1, %rd44;
	ld.global.u64 	%rd46, [%rd45];
	mad.lo.s32 	%r113, %r190, %r51, %r186;
	mad.lo.s32 	%r114, %r113, %r52, %r187;
	shl.b32 	%r115, %r114, 3;
	mov.u32 	%r116, _ZZ9dkernelv2PlS_S_iiiiiiiiE10shared_mem;
	add.s32 	%r117, %r116, %r115;
	st.shared.u64 	[%r117], %rd46;
	add.s32 	%r118, %r111, %r53;
	mad.lo.s32 	%r119, %r118, %r54, %r12;
	mul.wide.s32 	%rd47, %r119, 8;
	add.s64 	%rd48, %rd1, %rd47;
	ld.global.u64 	%rd49, [%rd48];
	add.s32 	%r120, %r113, %r51;
	mad.lo.s32 	%r121, %r120, %r52, %r187;
	shl.b32 	%r122, %r121, 3;
	add.s32 	%r123, %r116, %r122;
	st.shared.u64 	[%r123], %rd49;
	add.s32 	%r124, %r118, %r53;
	mad.lo.s32 	%r125, %r124, %r54, %r12;
	mul.wide.s32 	%rd50, %r125, 8;
	add.s64 	%rd51, %rd1, %rd50;
	ld.global.u64 	%rd52, [%rd51];
	add.s32 	%r126, %r120, %r51;
	mad.lo.s32 	%r127, %r126, %r52, %r187;
	shl.b32 	%r128, %r127, 3;
	add.s32 	%r129, %r116, %r128;
	st.shared.u64 	[%r129], %rd52;
	add.s32 	%r130, %r124, %r53;
	mad.lo.s32 	%r131, %r130, %r54, %r12;
	mul.wide.s32 	%rd53, %r131, 8;
	add.s64 	%rd54, %rd1, %rd53;
	ld.global.u64 	%rd55, [%rd54];
	add.s32 	%r132, %r126, %r51;
	mad.lo.s32 	%r133, %r132, %r52, %r187;
	shl.b32 	%r134, %r133, 3;
	add.s32 	%r135, %r116, %r134;
	st.shared.u64 	[%r135], %rd55;
	add.s32 	%r190, %r190, 4;
$L__BB4_10:
	setp.eq.s32 	%p12, %r6, 0;
	@%p12 bra 	$L__BB4_15;
	setp.eq.s32 	%p13, %r6, 1;
	@%p13 bra 	$L__BB4_13;
	mad.lo.s32 	%r136, %r190, %r53, %r10;
	mad.lo.s32 	%r137, %r136, %r54, %r12;
	mul.wide.s32 	%rd56, %r137, 8;
	add.s64 	%rd57, %rd1, %rd56;
	ld.global.u64 	%rd58, [%rd57];
	mad.lo.s32 	%r138, %r190, %r51, %r186;
	mad.lo.s32 	%r139, %r138, %r52, %r187;
	shl.b32 	%r140, %r139, 3;
	mov.u32 	%r141, _ZZ9dkernelv2PlS_S_iiiiiiiiE10shared_mem;
	add.s32 	%r142, %r141, %r140;
	st.shared.u64 	[%r142], %rd58;
	add.s32 	%r143, %r136, %r53;
	mad.lo.s32 	%r144, %r143, %r54, %r12;
	mul.wide.s32 	%rd59, %r144, 8;
	add.s64 	%rd60, %rd1, %rd59;
	ld.global.u64 	%rd61, [%rd60];
	add.s32 	%r145, %r138, %r51;
	mad.lo.s32 	%r146, %r145, %r52, %r187;
	shl.b32 	%r147, %r146, 3;
	add.s32 	%r148, %r141, %r147;
	st.shared.u64 	[%r148], %rd61;
	add.s32 	%r190, %r190, 2;
$L__BB4_13:
	setp.eq.s32 	%p14, %r8, 0;
	@%p14 bra 	$L__BB4_15;
	mad.lo.s32 	%r149, %r190, %r53, %r10;
	mad.lo.s32 	%r150, %r149, %r54, %r12;
	mul.wide.s32 	%rd62, %r150, 8;
	add.s64 	%rd63, %rd1, %rd62;
	ld.global.u64 	%rd64, [%rd63];
	mad.lo.s32 	%r151, %r190, %r51, %r186;
	mad.lo.s32 	%r152, %r151, %r52, %r187;
	shl.b32 	%r153, %r152, 3;
	mov.u32 	%r154, _ZZ9dkernelv2PlS_S_iiiiiiiiE10shared_mem;
	add.s32 	%r155, %r154, %r153;
	st.shared.u64 	[%r155], %rd64;
$L__BB4_15:
	add.s32 	%r187, %r187, 1;
	setp.ne.s32 	%p15, %r187, %r52;
	@%p15 bra 	$L__BB4_4;
	add.s32 	%r186, %r186, 1;
	setp.ne.s32 	%p16, %r186, %r51;
	@%p16 bra 	$L__BB4_3;
$L__BB4_17:
	setp.lt.s32 	%p17, %r50, 1;
	@%p17 bra 	$L__BB4_34;
	mul.lo.s32 	%r22, %r52, %r51;
	mul.lo.s32 	%r23, %r50, %r3;
	mul.lo.s32 	%r24, %r22, %r23;
	not.pred 	%p18, %p1;
	@%p18 bra 	$L__BB4_34;
	and.b32  	%r25, %r52, 7;
	and.b32  	%r26, %r52, 2147483640;
	and.b32  	%r27, %r52, 1;
	neg.s32 	%r28, %r26;
	mov.b64 	%rd137, 0;
	mov.b32 	%r192, 0;
$L__BB4_20:
	add.s32 	%r158, %r23, %r192;
	mul.lo.s32 	%r30, %r51, %r158;
	mov.b32 	%r193, 0;
$L__BB4_21:
	setp.lt.u32 	%p19, %r52, 8;
	mul.lo.s32 	%r160, %r22, %r192;
	mad.lo.s32 	%r32, %r193, %r52, %r160;
	mov.b32 	%r198, 0;
	@%p19 bra 	$L__BB4_24;
	mad.lo.s32 	%r161, %r51, %r192, %r193;
	mul.lo.s32 	%r162, %r52, %r161;
	shl.b32 	%r163, %r162, 3;
	mov.u32 	%r164, _ZZ9dkernelv2PlS_S_iiiiiiiiE10shared_mem;
	add.s32 	%r165, %r164, %r163;
	add.s32 	%r195, %r165, 32;
	add.s32 	%r166, %r30, %r193;
	mul.lo.s32 	%r194, %r52, %r166;
	mov.u32 	%r196, %r28;
$L__BB4_23:
	.pragma "nounroll";
	mul.wide.s32 	%rd69, %r194, 8;
	mov.u64 	%rd70, shared_filter;
	add.s64 	%rd71, %rd70, %rd69;
	ld.shared.u64 	%rd72, [%r195+-32];
	ld.const.u64 	%rd73, [%rd71];
	mad.lo.s64 	%rd74, %rd73, %rd72, %rd137;
	ld.shared.u64 	%rd75, [%r195+-24];
	ld.const.u64 	%rd76, [%rd71+8];
	mad.lo.s64 	%rd77, %rd76, %rd75, %rd74;
	ld.shared.u64 	%rd78, [%r195+-16];
	ld.const.u64 	%rd79, [%rd71+16];
	mad.lo.s64 	%rd80, %rd79, %rd78, %rd77;
	ld.shared.u64 	%rd81, [%r195+-8];
	ld.const.u64 	%rd82, [%rd71+24];
	mad.lo.s64 	%rd83, %rd82, %rd81, %rd80;
	ld.shared.u64 	%rd84, [%r195];
	ld.const.u64 	%rd85, [%rd71+32];
	mad.lo.s64 	%rd86, %rd85, %rd84, %rd83;
	ld.shared.u64 	%rd87, [%r195+8];
	ld.const.u64 	%rd88, [%rd71+40];
	mad.lo.s64 	%rd89, %rd88, %rd87, %rd86;
	ld.shared.u64 	%rd90, [%r195+16];
	ld.const.u64 	%rd91, [%rd71+48];
	mad.lo.s64 	%rd92, %rd91, %rd90, %rd89;
	ld.shared.u64 	%rd93, [%r195+24];
	ld.const.u64 	%rd94, [%rd71+56];
	mad.lo.s64 	%rd137, %rd94, %rd93, %rd92;
	add.s32 	%r196, %r196, 8;
	add.s32 	%r195, %r195, 64;
	add.s32 	%r194, %r194, 8;
	setp.ne.s32 	%p20, %r196, 0;
	mov.u32 	%r198, %r26;
	@%p20 bra 	$L__BB4_23;
$L__BB4_24:
	setp.eq.s32 	%p21, %r25, 0;
	@%p21 bra 	$L__BB4_32;
	add.s32 	%r167, %r25, -1;
	setp.lt.u32 	%p22, %r167, 3;
	@%p22 bra 	$L__BB4_27;
	add.s32 	%r168, %r32, %r198;
	shl.b32 	%r169, %r168, 3;
	mov.u32 	%r170, _ZZ9dkernelv2PlS_S_iiiiiiiiE10shared_mem;
	add.s32 	%r171, %r170, %r169;
	ld.shared.u64 	%rd96, [%r171];
	add.s32 	%r172, %r168, %r24;
	mul.wide.s32 	%rd97, %r172, 8;
	mov.u64 	%rd98, shared_filter;
	add.s64 	%rd99, %rd98, %rd97;
	ld.const.u64 	%rd100, [%rd99];
	mad.lo.s64 	%rd101, %rd100, %rd96, %rd137;
	ld.shared.u64 	%rd102, [%r171+8];
	ld.const.u64 	%rd103, [%rd99+8];
	mad.lo.s64 	%rd104, %rd103, %rd102, %rd101;
	ld.shared.u64 	%rd105, [%r171+16];
	ld.const.u64 	%rd106, [%rd99+16];
	mad.lo.s64 	%rd107, %rd106, %rd105, %rd104;
	ld.shared.u64 	%rd108, [%r171+24];
	ld.const.u64 	%rd109, [%rd99+24];
	mad.lo.s64 	%rd137, %rd109, %rd108, %rd107;
	add.s32 	%r198, %r198, 4;
$L__BB4_27:
	and.b32  	%r173, %r52, 3;
	setp.eq.s32 	%p23, %r173, 0;
	@%p23 bra 	$L__BB4_32;
	setp.eq.s32 	%p24, %r173, 1;
	@%p24 bra 	$L__BB4_30;
	add.s32 	%r174, %r32, %r198;
	shl.b32 	%r175, %r174, 3;
	mov.u32 	%r176, _ZZ9dkernelv2PlS_S_iiiiiiiiE10shared_mem;
	add.s32 	%r177, %r176, %r175;
	ld.shared.u64 	%rd111, [%r177];
	add.s32 	%r178, %r174, %r24;
	mul.wide.s32 	%rd112, %r178, 8;
	mov.u64 	%rd113, shared_filter;
	add.s64 	%rd114, %rd113, %rd112;
	ld.const.u64 	%rd115, [%rd114];
	mad.lo.s64 	%rd116, %rd115, %rd111, %rd137;
	ld.shared.u64 	%rd117, [%r177+8];
	ld.const.u64 	%rd118, [%rd114+8];
	mad.lo.s64 	%rd137, %rd118, %rd117, %rd116;
	add.s32 	%r198, %r198, 2;
$L__BB4_30:
	setp.eq.s32 	%p25, %r27, 0;
	@%p25 bra 	$L__BB4_32;
	add.s32 	%r179, %r32, %r198;
	shl.b32 	%r180, %r179, 3;
	mov.u32 	%r181, _ZZ9dkernelv2PlS_S_iiiiiiiiE10shared_mem;
	add.s32 	%r182, %r181, %r180;
	ld.shared.u64 	%rd119, [%r182];
	add.s32 	%r183, %r179, %r24;
	mul.wide.s32 	%rd120, %r183, 8;
	mov.u64 	%rd121, shared_filter;
	add.s64 	%rd122, %rd121, %rd120;
	ld.const.u64 	%rd123, [%rd122];
	mad.lo.s64 	%rd137, %rd123, %rd119, %rd137;
$L__BB4_32:
	add.s32 	%r193, %r193, 1;
	setp.ne.s32 	%p26, %r193, %r51;
	@%p26 bra 	$L__BB4_21;
	add.s32 	%r192, %r192, 1;
	setp.ne.s32 	%p27, %r192, %r50;
	@%p27 bra 	$L__BB4_20;
$L__BB4_34:
	ld.param.u64 	%rd127, [_Z9dkernelv2PlS_S_iiiiiiii_param_2];
	cvta.to.global.u64 	%rd124, %rd127;
	mad.lo.s32 	%r184, %r48, %r3, %r1;
	mad.lo.s32 	%r185, %r184, %r49, %r2;
	mul.wide.s32 	%rd125, %r185, 8;
	add.s64 	%rd126, %rd124, %rd125;
	st.global.u64 	[%rd126], %rd137;
	ret;

}
	// .globl	_Z9dkernelv3PlS_S_iiiiiiii
.visible .entry _Z9dkernelv3PlS_S_iiiiiiii(
	.param .u64 .ptr .align 1 _Z9dkernelv3PlS_S_iiiiiiii_param_0,
	.param .u64 .ptr .align 1 _Z9dkernelv3PlS_S_iiiiiiii_param_1,
	.param .u64 .ptr .align 1 _Z9dkernelv3PlS_S_iiiiiiii_param_2,
	.param .u32 _Z9dkernelv3PlS_S_iiiiiiii_param_3,
	.param .u32 _Z9dkernelv3PlS_S_iiiiiiii_param_4,
	.param .u32 _Z9dkernelv3PlS_S_iiiiiiii_param_5,
	.param .u32 _Z9dkernelv3PlS_S_iiiiiiii_param_6,
	.param .u32 _Z9dkernelv3PlS_S_iiiiiiii_param_7,
	.param .u32 _Z9dkernelv3PlS_S_iiiiiiii_param_8,
	.param .u32 _Z9dkernelv3PlS_S_iiiiiiii_param_9,
	.param .u32 _Z9dkernelv3PlS_S_iiiiiiii_param_10
)
{
	.reg .pred 	%p<27>;
	.reg .b32 	%r<113>;
	.reg .b64 	%rd<129>;
	// demoted variable
	.shared .align 8 .b8 _ZZ9dkernelv3PlS_S_iiiiiiiiE14shared_filter1[32768];
	ld.param.u64 	%rd20, [_Z9dkernelv3PlS_S_iiiiiiii_param_0];
	ld.param.u64 	%rd21, [_Z9dkernelv3PlS_S_iiiiiiii_param_1];
	ld.param.u32 	%r48, [_Z9dkernelv3PlS_S_iiiiiiii_param_3];
	ld.param.u32 	%r49, [_Z9dkernelv3PlS_S_iiiiiiii_param_4];
	ld.param.u32 	%r50, [_Z9dkernelv3PlS_S_iiiiiiii_param_5];
	ld.param.u32 	%r51, [_Z9dkernelv3PlS_S_iiiiiiii_param_6];
	ld.param.u32 	%r52, [_Z9dkernelv3PlS_S_iiiiiiii_param_7];
	ld.param.u32 	%r53, [_Z9dkernelv3PlS_S_iiiiiiii_param_8];
	ld.param.u32 	%r54, [_Z9dkernelv3PlS_S_iiiiiiii_param_9];
	ld.param.u32 	%r55, [_Z9dkernelv3PlS_S_iiiiiiii_param_10];
	cvta.to.global.u64 	%rd1, %rd21;
	cvta.to.global.u64 	%rd2, %rd20;
	mov.u32 	%r1, %ctaid.y;
	mov.u32 	%r2, %tid.x;
	mov.u32 	%r3, %ctaid.x;
	setp.ne.s32 	%p1, %r2, 0;
	@%p1 bra 	$L__BB5_14;
	mul.lo.s32 	%r56, %r51, %r50;
	mul.lo.s32 	%r57, %r56, %r52;
	mul.lo.s32 	%r4, %r57, %r53;
	setp.lt.s32 	%p2, %r4, 1;
	@%p2 bra 	$L__BB5_14;
	and.b32  	%r5, %r4, 15;
	setp.lt.u32 	%p3, %r4, 16;
	mov.b32 	%r101, 0;
	@%p3 bra 	$L__BB5_5;
	and.b32  	%r101, %r4, 2147483632;
	mov.b32 	%r99, 0;
	mov.u32 	%r61, _ZZ9dkernelv3PlS_S_iiiiiiiiE14shared_filter1;
$L__BB5_4:
	.pragma "nounroll";
	mul.wide.u32 	%rd22, %r99, 8;
	add.s64 	%rd23, %rd1, %rd22;
	ld.global.u64 	%rd24, [%rd23];
	shl.b32 	%r60, %r99, 3;
	add.s32 	%r62, %r61, %r60;
	st.shared.u64 	[%r62], %rd24;
	ld.global.u64 	%rd25, [%rd23+8];
	st.shared.u64 	[%r62+8], %rd25;
	ld.global.u64 	%rd26, [%rd23+16];
	st.shared.u64 	[%r62+16], %rd26;
	ld.global.u64 	%rd27, [%rd23+24];
	st.shared.u64 	[%r62+24], %rd27;
	ld.global.u64 	%rd28, [%rd23+32];
	st.shared.u64 	[%r62+32], %rd28;
	ld.global.u64 	%rd29, [%rd23+40];
	st.shared.u64 	[%r62+40], %rd29;
	ld.global.u64 	%rd30, [%rd23+48];
	st.shared.u64 	[%r62+48], %rd30;
	ld.global.u64 	%rd31, [%rd23+56];
	st.shared.u64 	[%r62+56], %rd31;
	ld.global.u64 	%rd32, [%rd23+64];
	st.shared.u64 	[%r62+64], %rd32;
	ld.global.u64 	%rd33, [%rd23+72];
	st.shared.u64 	[%r62+72], %rd33;
	ld.global.u64 	%rd34, [%rd23+80];
	st.shared.u64 	[%r62+80], %rd34;
	ld.global.u64 	%rd35, [%rd23+88];
	st.shared.u64 	[%r62+88], %rd35;
	ld.global.u64 	%rd36, [%rd23+96];
	st.shared.u64 	[%r62+96], %rd36;
	ld.global.u64 	%rd37, [%rd23+104];
	st.shared.u64 	[%r62+104], %rd37;
	ld.global.u64 	%rd38, [%rd23+112];
	st.shared.u64 	[%r62+112], %rd38;
	ld.global.u64 	%rd39, [%rd23+120];
	st.shared.u64 	[%r62+120], %rd39;
	add.s32 	%r99, %r99, 16;
	setp.ne.s32 	%p4, %r99, %r101;
	@%p4 bra 	$L__BB5_4;
$L__BB5_5:
	setp.eq.s32 	%p5, %r5, 0;
	@%p5 bra 	$L__BB5_14;
	and.b32  	%r10, %r4, 7;
	setp.lt.u32 	%p6, %r5, 8;
	@%p6 bra 	$L__BB5_8;
	mul.wide.u32 	%rd40, %r101, 8;
	add.s64 	%rd41, %rd1, %rd40;
	ld.global.u64 	%rd42, [%rd41];
	shl.b32 	%r63, %r101, 3;
	mov.u32 	%r64, _ZZ9dkernelv3PlS_S_iiiiiiiiE14shared_filter1;
	add.s32 	%r65, %r64, %r63;
	st.shared.u64 	[%r65], %rd42;
	ld.global.u64 	%rd43, [%rd41+8];
	st.shared.u64 	[%r65+8], %rd43;
	ld.global.u64 	%rd44, [%rd41+16];
	st.shared.u64 	[%r65+16], %rd44;
	ld.global.u64 	%rd45, [%rd41+24];
	st.shared.u64 	[%r65+24], %rd45;
	ld.global.u64 	%rd46, [%rd41+32];
	st.shared.u64 	[%r65+32], %rd46;
	ld.global.u64 	%rd47, [%rd41+40];
	st.shared.u64 	[%r65+40], %rd47;
	ld.global.u64 	%rd48, [%rd41+48];
	st.shared.u64 	[%r65+48], %rd48;
	ld.global.u64 	%rd49, [%rd41+56];
	st.shared.u64 	[%r65+56], %rd49;
	add.s32 	%r101, %r101, 8;
$L__BB5_8:
	setp.eq.s32 	%p7, %r10, 0;
	@%p7 bra 	$L__BB5_14;
	and.b32  	%r13, %r4, 3;
	setp.lt.u32 	%p8, %r10, 4;
	@%p8 bra 	$L__BB5_11;
	mul.wide.u32 	%rd50, %r101, 8;
	add.s64 	%rd51, %rd1, %rd50;
	ld.global.u64 	%rd52, [%rd51];
	shl.b32 	%r66, %r101, 3;
	mov.u32 	%r67, _ZZ9dkernelv3PlS_S_iiiiiiiiE14shared_filter1;
	add.s32 	%r68, %r67, %r66;
	st.shared.u64 	[%r68], %rd52;
	ld.global.u64 	%rd53, [%rd51+8];
	st.shared.u64 	[%r68+8], %rd53;
	ld.global.u64 	%rd54, [%rd51+16];
	st.shared.u64 	[%r68+16], %rd54;
	ld.global.u64 	%rd55, [%rd51+24];
	st.shared.u64 	[%r68+24], %rd55;
	add.s32 	%r101, %r101, 4;
$L__BB5_11:
	setp.eq.s32 	%p9, %r13, 0;
	@%p9 bra 	$L__BB5_14;
	mov.b32 	%r104, 0;
	mov.u32 	%r71, _ZZ9dkernelv3PlS_S_iiiiiiiiE14shared_filter1;
$L__BB5_13:
	.pragma "nounroll";
	mul.wide.u32 	%rd56, %r101, 8;
	add.s64 	%rd57, %rd1, %rd56;
	ld.global.u64 	%rd58, [%rd57];
	shl.b32 	%r70, %r101, 3;
	add.s32 	%r72, %r71, %r70;
	st.shared.u64 	[%r72], %rd58;
	add.s32 	%r101, %r101, 1;
	add.s32 	%r104, %r104, 1;
	setp.ne.s32 	%p10, %r104, %r13;
	@%p10 bra 	$L__BB5_13;
$L__BB5_14:
	bar.sync 	0;
	setp.ge.s32 	%p11, %r1, %r48;
	setp.ge.s32 	%p12, %r2, %r49;
	or.pred  	%p13, %p11, %p12;
	setp.ge.s32 	%p14, %r3, %r53;
	or.pred  	%p15, %p13, %p14;
	@%p15 bra 	$L__BB5_33;
	setp.lt.s32 	%p16, %r50, 1;
	mov.b64 	%rd127, 0;
	@%p16 bra 	$L__BB5_32;
	min.s32 	%r73, %r51, %r52;
	setp.lt.s32 	%p17, %r73, 1;
	@%p17 bra 	$L__BB5_32;
	and.b32  	%r20, %r52, 7;
	and.b32  	%r21, %r52, 3;
	and.b32  	%r22, %r52, 2147483640;
	and.b32  	%r23, %r52, 1;
	neg.s32 	%r24, %r22;
	add.s64 	%rd3, %rd2, 32;
	shl.b32 	%r25, %r52, 3;
	mul.lo.s32 	%r26, %r50, %r3;
	mov.b64 	%rd127, 0;
	mov.b32 	%r105, 0;
$L__BB5_18:
	mad.lo.s32 	%r28, %r105, %r54, %r1;
	add.s32 	%r76, %r105, %r26;
	mul.lo.s32 	%r29, %r76, %r51;
	mov.b32 	%r106, 0;
$L__BB5_19:
	setp.lt.u32 	%p18, %r52, 8;
	add.s32 	%r78, %r28, %r106;
	mad.lo.s32 	%r31, %r78, %r55, %r2;
	add.s32 	%r32, %r29, %r106;
	mul.lo.s32 	%r33, %r32, %r52;
	mov.b32 	%r111, 0;
	@%p18 bra 	$L__BB5_22;
	mov.u32 	%r79, _ZZ9dkernelv3PlS_S_iiiiiiiiE14shared_filter1;
	mad.lo.s32 	%r80, %r25, %r32, %r79;
	add.s32 	%r107, %r80, 32;
	mov.u32 	%r108, %r31;
	mov.u32 	%r109, %r24;
$L__BB5_21:
	.pragma "nounroll";
	mul.wide.s32 	%rd63, %r108, 8;
	add.s64 	%rd64, %rd3, %rd63;
	ld.global.u64 	%rd65, [%rd64+-32];
	ld.shared.u64 	%rd66, [%r107+-32];
	mad.lo.s64 	%rd67, %rd66, %rd65, %rd127;
	ld.global.u64 	%rd68, [%rd64+-24];
	ld.shared.u64 	%rd69, [%r107+-24];
	mad.lo.s64 	%rd70, %rd69, %rd68, %rd67;
	ld.global.u64 	%rd71, [%rd64+-16];
	ld.shared.u64 	%rd72, [%r107+-16];
	mad.lo.s64 	%rd73, %rd72, %rd71, %rd70;
	ld.global.u64 	%rd74, [%rd64+-8];
	ld.shared.u64 	%rd75, [%r107+-8];
	mad.lo.s64 	%rd76, %rd75, %rd74, %rd73;
	ld.global.u64 	%rd77, [%rd64];
	ld.shared.u64 	%rd78, [%r107];
	mad.lo.s64 	%rd79, %rd78, %rd77, %rd76;
	ld.global.u64 	%rd80, [%rd64+8];
	ld.shared.u64 	%rd81, [%r107+8];
	mad.lo.s64 	%rd82, %rd81, %rd80, %rd79;
	ld.global.u64 	%rd83, [%rd64+16];
	ld.shared.u64 	%rd84, [%r107+16];
	mad.lo.s64 	%rd85, %rd84, %rd83, %rd82;
	ld.global.u64 	%rd86, [%rd64+24];
	ld.shared.u64 	%rd87, [%r107+24];
	mad.lo.s64 	%rd127, %rd87, %rd86, %rd85;
	add.s32 	%r109, %r109, 8;
	add.s32 	%r108, %r108, 8;
	add.s32 	%r107, %r107, 64;
	setp.ne.s32 	%p19, %r109, 0;
	mov.u32 	%r111, %r22;
	@%p19 bra 	$L__BB5_21;
$L__BB5_22:
	setp.eq.s32 	%p20, %r20, 0;
	@%p20 bra 	$L__BB5_30;
	add.s32 	%r81, %r20, -1;
	setp.lt.u32 	%p21, %r81, 3;
	@%p21 bra 	$L__BB5_25;
	add.s32 	%r82, %r31, %r111;
	mul.wide.s32 	%rd89, %r82, 8;
	add.s64 	%rd90, %rd2, %rd89;
	ld.global.u64 	%rd91, [%rd90];
	add.s32 	%r83, %r111, %r33;
	shl.b32 	%r84, %r83, 3;
	mov.u32 	%r85, _ZZ9dkernelv3PlS_S_iiiiiiiiE14shared_filter1;
	add.s32 	%r86, %r85, %r84;
	ld.shared.u64 	%rd92, [%r86];
	mad.lo.s64 	%rd93, %rd92, %rd91, %rd127;
	ld.global.u64 	%rd94, [%rd90+8];
	ld.shared.u64 	%rd95, [%r86+8];
	mad.lo.s64 	%rd96, %rd95, %rd94, %rd93;
	ld.global.u64 	%rd97, [%rd90+16];
	ld.shared.u64 	%rd98, [%r86+16];
	mad.lo.s64 	%rd99, %rd98, %rd97, %rd96;
	ld.global.u64 	%rd100, [%rd90+24];
	ld.shared.u64 	%rd101, [%r86+24];
	mad.lo.s64 	%rd127, %rd101, %rd100, %rd99;
	add.s32 	%r111, %r111, 4;
$L__BB5_25:
	setp.eq.s32 	%p22, %r21, 0;
	@%p22 bra 	$L__BB5_30;
	setp.eq.s32 	%p23, %r21, 1;
	@%p23 bra 	$L__BB5_28;
	add.s32 	%r87, %r31, %r111;
	mul.wide.s32 	%rd103, %r87, 8;
	add.s64 	%rd104, %rd2, %rd103;
	ld.global.u64 	%rd105, [%rd104];
	add.s32 	%r88, %r111, %r33;
	shl.b32 	%r89, %r88, 3;
	mov.u32 	%r90, _ZZ9dkernelv3PlS_S_iiiiiiiiE14shared_filter1;
	add.s32 	%r91, %r90, %r89;
	ld.shared.u64 	%rd106, [%r91];
	mad.lo.s64 	%rd107, %rd106, %rd105, %rd127;
	ld.global.u64 	%rd108, [%rd104+8];
	ld.shared.u64 	%rd109, [%r91+8];
	mad.lo.s64 	%rd127, %rd109, %rd108, %rd107;
	add.s32 	%r111, %r111, 2;
$L__BB5_28:
	setp.eq.s32 	%p24, %r23, 0;
	@%p24 bra 	$L__BB5_30;
	add.s32 	%r92, %r31, %r111;
	mul.wide.s32 	%rd110, %r92, 8;
	add.s64 	%rd111, %rd2, %rd110;
	ld.global.u64 	%rd112, [%rd111];
	add.s32 	%r93, %r111, %r33;
	shl.b32 	%r94, %r93, 3;
	mov.u32 	%r95, _ZZ9dkernelv3PlS_S_iiiiiiiiE14shared_filter1;
	add.s32 	%r96, %r95, %r94;
	ld.shared.u64 	%rd113, [%r96];
	mad.lo.s64 	%rd127, %rd113, %rd112, %rd127;
$L__BB5_30:
	add.s32 	%r106, %r106, 1;
	setp.ne.s32 	%p25, %r106, %r51;
	@%p25 bra 	$L__BB5_19;
	add.s32 	%r105, %r105, 1;
	setp.ne.s32 	%p26, %r105, %r50;
	@%p26 bra 	$L__BB5_18;
$L__BB5_32:
	ld.param.u64 	%rd117, [_Z9dkernelv3PlS_S_iiiiiiii_param_2];
	mad.lo.s32 	%r97, %r48, %r3, %r1;
	mad.lo.s32 	%r98, %r97, %r49, %r2;
	cvta.to.global.u64 	%rd114, %rd117;
	mul.wide.s32 	%rd115, %r98, 8;
	add.s64 	%rd116, %rd114, %rd115;
	st.global.u64 	[%rd116], %rd127;
$L__BB5_33:
	ret;

}
	// .globl	_Z9dkernelv4PlS_S_iiiiiiii
.visible .entry _Z9dkernelv4PlS_S_iiiiiiii(
	.param .u64 .ptr .align 1 _Z9dkernelv4PlS_S_iiiiiiii_param_0,
	.param .u64 .ptr .align 1 _Z9dkernelv4PlS_S_iiiiiiii_param_1,
	.param .u64 .ptr .align 1 _Z9dkernelv4PlS_S_iiiiiiii_param_2,
	.param .u32 _Z9dkernelv4PlS_S_iiiiiiii_param_3,
	.param .u32 _Z9dkernelv4PlS_S_iiiiiiii_param_4,
	.param .u32 _Z9dkernelv4PlS_S_iiiiiiii_param_5,
	.param .u32 _Z9dkernelv4PlS_S_iiiiiiii_param_6,
	.param .u32 _Z9dkernelv4PlS_S_iiiiiiii_param_7,
	.param .u32 _Z9dkernelv4PlS_S_iiiiiiii_param_8,
	.param .u32 _Z9dkernelv4PlS_S_iiiiiiii_param_9,
	.param .u32 _Z9dkernelv4PlS_S_iiiiiiii_param_10
)
{
	.reg .pred 	%p<37>;
	.reg .b32 	%r<116>;
	.reg .b64 	%rd<104>;
	// demoted variable
	.shared .align 8 .b8 _ZZ9dkernelv4PlS_S_iiiiiiiiE10shared_mem[49152];
	ld.param.u64 	%rd19, [_Z9dkernelv4PlS_S_iiiiiiii_param_0];
	ld.param.u32 	%r46, [_Z9dkernelv4PlS_S_iiiiiiii_param_3];
	ld.param.u32 	%r47, [_Z9dkernelv4PlS_S_iiiiiiii_param_4];
	ld.param.u32 	%r48, [_Z9dkernelv4PlS_S_iiiiiiii_param_5];
	ld.param.u32 	%r49, [_Z9dkernelv4PlS_S_iiiiiiii_param_6];
	ld.param.u32 	%r50, [_Z9dkernelv4PlS_S_iiiiiiii_param_7];
	ld.param.u32 	%r51, [_Z9dkernelv4PlS_S_iiiiiiii_param_8];
	ld.param.u32 	%r53, [_Z9dkernelv4PlS_S_iiiiiiii_param_10];
	cvta.to.global.u64 	%rd1, %rd19;
	mov.u32 	%r1, %ctaid.y;
	mov.u32 	%r54, %ctaid.z;
	mov.u32 	%r55, %ntid.x;
	mov.u32 	%r2, %tid.x;
	mad.lo.s32 	%r3, %r54, %r55, %r2;
	mov.u32 	%r4, %ctaid.x;
	setp.ne.s32 	%p1, %r2, 0;
	@%p1 bra 	$L__BB6_14;
	setp.ge.s32 	%p2, %r1, %r46;
	setp.ge.s32 	%p3, %r3, %r47;
	or.pred  	%p4, %p2, %p3;
	setp.ge.s32 	%p5, %r4, %r51;
	or.pred  	%p6, %p4, %p5;
	setp.lt.s32 	%p7, %r48, 1;
	or.pred  	%p8, %p6, %p7;
	@%p8 bra 	$L__BB6_14;
	setp.lt.s32 	%p9, %r49, 1;
	add.s32 	%r5, %r50, 32;
	setp.lt.s32 	%p10, %r50, -31;
	setp.lt.s32 	%p11, %r53, 1;
	or.pred  	%p12, %p10, %p11;
	min.s32 	%r6, %r5, %r53;
	or.pred  	%p13, %p9, %p12;
	@%p13 bra 	$L__BB6_14;
	max.s32 	%r57, %r6, 1;
	and.b32  	%r7, %r57, 3;
	and.b32  	%r8, %r57, 2147483644;
	mov.b32 	%r104, 0;
$L__BB6_4:
	ld.param.u32 	%r103, [_Z9dkernelv4PlS_S_iiiiiiii_param_9];
	mad.lo.s32 	%r10, %r104, %r103, %r1;
	mul.lo.s32 	%r11, %r104, %r49;
	mov.b32 	%r105, 0;
$L__BB6_5:
	setp.lt.s32 	%p14, %r6, 4;
	add.s32 	%r60, %r10, %r105;
	mad.lo.s32 	%r13, %r60, %r53, %r3;
	add.s32 	%r61, %r105, %r11;
	mul.lo.s32 	%r14, %r61, %r5;
	mov.b32 	%r107, 0;
	@%p14 bra 	$L__BB6_8;
	mov.b32 	%r106, 0;
$L__BB6_7:
	add.s32 	%r63, %r13, %r106;
	mul.wide.s32 	%rd20, %r63, 8;
	add.s64 	%rd21, %rd1, %rd20;
	ld.global.u64 	%rd22, [%rd21];
	add.s32 	%r64, %r106, %r14;
	shl.b32 	%r65, %r64, 3;
	mov.u32 	%r66, _ZZ9dkernelv4PlS_S_iiiiiiiiE10shared_mem;
	add.s32 	%r67, %r66, %r65;
	st.shared.u64 	[%r67], %rd22;
	ld.global.u64 	%rd23, [%rd21+8];
	st.shared.u64 	[%r67+8], %rd23;
	ld.global.u64 	%rd24, [%rd21+16];
	st.shared.u64 	[%r67+16], %rd24;
	ld.global.u64 	%rd25, [%rd21+24];
	st.shared.u64 	[%r67+24], %rd25;
	add.s32 	%r106, %r106, 4;
	setp.ne.s32 	%p15, %r106, %r8;
	mov.u32 	%r107, %r8;
	@%p15 bra 	$L__BB6_7;
$L__BB6_8:
	setp.eq.s32 	%p16, %r7, 0;
	@%p16 bra 	$L__BB6_12;
	setp.eq.s32 	%p17, %r7, 1;
	add.s32 	%r68, %r13, %r107;
	mul.wide.s32 	%rd26, %r68, 8;
	add.s64 	%rd2, %rd1, %rd26;
	ld.global.u64 	%rd27, [%rd2];
	add.s32 	%r69, %r107, %r14;
	shl.b32 	%r70, %r69, 3;
	mov.u32 	%r71, _ZZ9dkernelv4PlS_S_iiiiiiiiE10shared_mem;
	add.s32 	%r18, %r71, %r70;
	st.shared.u64 	[%r18], %rd27;
	@%p17 bra 	$L__BB6_12;
	setp.eq.s32 	%p18, %r7, 2;
	ld.global.u64 	%rd28, [%rd2+8];
	st.shared.u64 	[%r18+8], %rd28;
	@%p18 bra 	$L__BB6_12;
	ld.global.u64 	%rd29, [%rd2+16];
	st.shared.u64 	[%r18+16], %rd29;
$L__BB6_12:
	add.s32 	%r105, %r105, 1;
	setp.ne.s32 	%p19, %r105, %r49;
	@%p19 bra 	$L__BB6_5;
	add.s32 	%r104, %r104, 1;
	setp.ne.s32 	%p20, %r104, %r48;
	@%p20 bra 	$L__BB6_4;
$L__BB6_14:
	bar.sync 	0;
	setp.ge.s32 	%p21, %r1, %r46;
	setp.ge.s32 	%p22, %r3, %r47;
	or.pred  	%p23, %p21, %p22;
	setp.ge.s32 	%p24, %r4, %r51;
	or.pred  	%p25, %p23, %p24;
	@%p25 bra 	$L__BB6_33;
	setp.lt.s32 	%p26, %r48, 1;
	mov.b64 	%rd102, 0;
	@%p26 bra 	$L__BB6_32;
	add.s32 	%r21, %r50, 32;
	min.s32 	%r72, %r49, %r50;
	setp.lt.s32 	%p27, %r72, 1;
	@%p27 bra 	$L__BB6_32;
	and.b32  	%r22, %r50, 7;
	and.b32  	%r23, %r50, 2147483640;
	and.b32  	%r24, %r50, 1;
	neg.s32 	%r25, %r23;
	mul.lo.s32 	%r74, %r48, %r4;
	mul.lo.s32 	%r26, %r74, %r49;
	mov.b64 	%rd102, 0;
	mov.b32 	%r108, 0;
$L__BB6_18:
	mov.b32 	%r109, 0;
$L__BB6_19:
	setp.lt.u32 	%p28, %r50, 8;
	mad.lo.s32 	%r29, %r108, %r49, %r109;
	mad.lo.s32 	%r30, %r29, %r21, %r2;
	add.s32 	%r77, %r29, %r26;
	mul.lo.s32 	%r31, %r77, %r50;
	mov.b32 	%r114, 0;
	@%p28 bra 	$L__BB6_22;
	mul.lo.s32 	%r78, %r21, %r29;
	shl.b32 	%r79, %r78, 3;
	shl.b32 	%r80, %r2, 3;
	mov.u32 	%r81, _ZZ9dkernelv4PlS_S_iiiiiiiiE10shared_mem;
	add.s32 	%r82, %r80, %r81;
	add.s32 	%r83, %r82, %r79;
	add.s32 	%r111, %r83, 32;
	mov.u32 	%r110, %r31;
	mov.u32 	%r112, %r25;
$L__BB6_21:
	.pragma "nounroll";
	mul.wide.s32 	%rd34, %r110, 8;
	mov.u64 	%rd35, shared_filter;
	add.s64 	%rd36, %rd35, %rd34;
	ld.shared.u64 	%rd37, [%r111+-32];
	ld.const.u64 	%rd38, [%rd36];
	mad.lo.s64 	%rd39, %rd38, %rd37, %rd102;
	ld.shared.u64 	%rd40, [%r111+-24];
	ld.const.u64 	%rd41, [%rd36+8];
	mad.lo.s64 	%rd42, %rd41, %rd40, %rd39;
	ld.shared.u64 	%rd43, [%r111+-16];
	ld.const.u64 	%rd44, [%rd36+16];
	mad.lo.s64 	%rd45, %rd44, %rd43, %rd42;
	ld.shared.u64 	%rd46, [%r111+-8];
	ld.const.u64 	%rd47, [%rd36+24];
	mad.lo.s64 	%rd48, %rd47, %rd46, %rd45;
	ld.shared.u64 	%rd49, [%r111];
	ld.const.u64 	%rd50, [%rd36+32];
	mad.lo.s64 	%rd51, %rd50, %rd49, %rd48;
	ld.shared.u64 	%rd52, [%r111+8];
	ld.const.u64 	%rd53, [%rd36+40];
	mad.lo.s64 	%rd54, %rd53, %rd52, %rd51;
	ld.shared.u64 	%rd55, [%r111+16];
	ld.const.u64 	%rd56, [%rd36+48];
	mad.lo.s64 	%rd57, %rd56, %rd55, %rd54;
	ld.shared.u64 	%rd58, [%r111+24];
	ld.const.u64 	%rd59, [%rd36+56];
	mad.lo.s64 	%rd102, %rd59, %rd58, %rd57;
	add.s32 	%r112, %r112, 8;
	add.s32 	%r111, %r111, 64;
	add.s32 	%r110, %r110, 8;
	setp.ne.s32 	%p29, %r112, 0;
	mov.u32 	%r114, %r23;
	@%p29 bra 	$L__BB6_21;
$L__BB6_22:
	setp.eq.s32 	%p30, %r22, 0;
	@%p30 bra 	$L__BB6_30;
	add.s32 	%r84, %r22, -1;
	setp.lt.u32 	%p31, %r84, 3;
	@%p31 bra 	$L__BB6_25;
	add.s32 	%r85, %r30, %r114;
	shl.b32 	%r86, %r85, 3;
	mov.u32 	%r87, _ZZ9dkernelv4PlS_S_iiiiiiiiE10shared_mem;
	add.s32 	%r88, %r87, %r86;
	ld.shared.u64 	%rd61, [%r88];
	add.s32 	%r89, %r114, %r31;
	mul.wide.s32 	%rd62, %r89, 8;
	mov.u64 	%rd63, shared_filter;
	add.s64 	%rd64, %rd63, %rd62;
	ld.const.u64 	%rd65, [%rd64];
	mad.lo.s64 	%rd66, %rd65, %rd61, %rd102;
	ld.shared.u64 	%rd67, [%r88+8];
	ld.const.u64 	%rd68, [%rd64+8];
	mad.lo.s64 	%rd69, %rd68, %rd67, %rd66;
	ld.shared.u64 	%rd70, [%r88+16];
	ld.const.u64 	%rd71, [%rd64+16];
	mad.lo.s64 	%rd72, %rd71, %rd70, %rd69;
	ld.shared.u64 	%rd73, [%r88+24];
	ld.const.u64 	%rd74, [%rd64+24];
	mad.lo.s64 	%rd102, %rd74, %rd73, %rd72;
	add.s32 	%r114, %r114, 4;
$L__BB6_25:
	and.b32  	%r90, %r50, 3;
	setp.eq.s32 	%p32, %r90, 0;
	@%p32 bra 	$L__BB6_30;
	setp.eq.s32 	%p33, %r90, 1;
	@%p33 bra 	$L__BB6_28;
	add.s32 	%r91, %r30, %r114;
	shl.b32 	%r92, %r91, 3;
	mov.u32 	%r93, _ZZ9dkernelv4PlS_S_iiiiiiiiE10shared_mem;
	add.s32 	%r94, %r93, %r92;
	ld.shared.u64 	%rd76, [%r94];
	add.s32 	%r95, %r114, %r31;
	mul.wide.s32 	%rd77, %r95, 8;
	mov.u64 	%rd78, shared_filter;
	add.s64 	%rd79, %rd78, %rd77;
	ld.const.u64 	%rd80, [%rd79];
	mad.lo.s64 	%rd81, %rd80, %rd76, %rd102;
	ld.shared.u64 	%rd82, [%r94+8];
	ld.const.u64 	%rd83, [%rd79+8];
	mad.lo.s64 	%rd102, %rd83, %rd82, %rd81;
	add.s32 	%r114, %r114, 2;
$L__BB6_28:
	setp.eq.s32 	%p34, %r24, 0;
	@%p34 bra 	$L__BB6_30;
	add.s32 	%r96, %r30, %r114;
	shl.b32 	%r97, %r96, 3;
	mov.u32 	%r98, _ZZ9dkernelv4PlS_S_iiiiiiiiE10shared_mem;
	add.s32 	%r99, %r98, %r97;
	ld.shared.u64 	%rd84, [%r99];
	add.s32 	%r100, %r114, %r31;
	mul.wide.s32 	%rd85, %r100, 8;
	mov.u64 	%rd86, shared_filter;
	add.s64 	%rd87, %rd86, %rd85;
	ld.const.u64 	%rd88, [%rd87];
	mad.lo.s64 	%rd102, %rd88, %rd84, %rd102;
$L__BB6_30:
	add.s32 	%r109, %r109, 1;
	setp.ne.s32 	%p35, %r109, %r49;
	@%p35 bra 	$L__BB6_19;
	add.s32 	%r108, %r108, 1;
	setp.ne.s32 	%p36, %r108, %r48;
	@%p36 bra 	$L__BB6_18;
$L__BB6_32:
	ld.param.u64 	%rd92, [_Z9dkernelv4PlS_S_iiiiiiii_param_2];
	mad.lo.s32 	%r101, %r46, %r4, %r1;
	mad.lo.s32 	%r102, %r101, %r47, %r3;
	cvta.to.global.u64 	%rd89, %rd92;
	mul.wide.s32 	%rd90, %r102, 8;
	add.s64 	%rd91, %rd89, %rd90;
	st.global.u64 	[%rd91], %rd102;
$L__BB6_33:
	ret;

}
	// .globl	_Z9dkernelv5PlS_S_iiiiiiii
.visible .entry _Z9dkernelv5PlS_S_iiiiiiii(
	.param .u64 .ptr .align 1 _Z9dkernelv5PlS_S_iiiiiiii_param_0,
	.param .u64 .ptr .align 1 _Z9dkernelv5PlS_S_iiiiiiii_param_1,
	.param .u64 .ptr .align 1 _Z9dkernelv5PlS_S_iiiiiiii_param_2,
	.param .u32 _Z9dkernelv5PlS_S_iiiiiiii_param_3,
	.param .u32 _Z9dkernelv5PlS_S_iiiiiiii_param_4,
	.param .u32 _Z9dkernelv5PlS_S_iiiiiiii_param_5,
	.param .u32 _Z9dkernelv5PlS_S_iiiiiiii_param_6,
	.param .u32 _Z9dkernelv5PlS_S_iiiiiiii_param_7,
	.param .u32 _Z9dkernelv5PlS_S_iiiiiiii_param_8,
	.param .u32 _Z9dkernelv5PlS_S_iiiiiiii_param_9,
	.param .u32 _Z9dkernelv5PlS_S_iiiiiiii_param_10
)
{
	.reg .pred 	%p<29>;
	.reg .b32 	%r<240>;
	.reg .b64 	%rd<147>;
	// demoted variable
	.shared .align 8 .b8 _ZZ9dkernelv5PlS_S_iiiiiiiiE10shared_mem[32768];
	ld.param.u64 	%rd15, [_Z9dkernelv5PlS_S_iiiiiiii_param_0];
	ld.param.u32 	%r83, [_Z9dkernelv5PlS_S_iiiiiiii_param_3];
	ld.param.u32 	%r84, [_Z9dkernelv5PlS_S_iiiiiiii_param_4];
	ld.param.u32 	%r85, [_Z9dkernelv5PlS_S_iiiiiiii_param_5];
	ld.param.u32 	%r86, [_Z9dkernelv5PlS_S_iiiiiiii_param_6];
	ld.param.u32 	%r87, [_Z9dkernelv5PlS_S_iiiiiiii_param_7];
	ld.param.u32 	%r90, [_Z9dkernelv5PlS_S_iiiiiiii_param_8];
	ld.param.u32 	%r88, [_Z9dkernelv5PlS_S_iiiiiiii_param_9];
	ld.param.u32 	%r89, [_Z9dkernelv5PlS_S_iiiiiiii_param_10];
	cvta.to.global.u64 	%rd1, %rd15;
	mov.u32 	%r1, %ctaid.y;
	mov.u32 	%r2, %ctaid.z;
	mov.u32 	%r3, %ctaid.x;
	mov.u32 	%r4, %tid.x;
	mov.u32 	%r5, %tid.y;
	setp.lt.s32 	%p2, %r1, %r83;
	setp.lt.s32 	%p3, %r2, %r84;
	and.pred  	%p4, %p2, %p3;
	setp.lt.s32 	%p5, %r3, %r90;
	and.pred  	%p1, %p4, %p5;
	not.pred 	%p6, %p1;
	setp.lt.s32 	%p7, %r85, 1;
	or.pred  	%p8, %p6, %p7;
	@%p8 bra 	$L__BB7_12;
	and.b32  	%r6, %r85, 7;
	setp.lt.u32 	%p9, %r85, 8;
	mov.b32 	%r232, 0;
	@%p9 bra 	$L__BB7_4;
	and.b32  	%r232, %r85, 2147483640;
	neg.s32 	%r230, %r232;
	add.s32 	%r93, %r1, %r4;
	add.s32 	%r94, %r93, %r88;
	add.s32 	%r95, %r5, %r2;
	mad.lo.s32 	%r229, %r89, %r94, %r95;
	mul.lo.s32 	%r96, %r89, %r88;
	shl.b32 	%r10, %r96, 3;
	shl.b32 	%r97, %r88, 1;
	add.s32 	%r98, %r93, %r97;
	mad.lo.s32 	%r228, %r89, %r98, %r95;
	mad.lo.s32 	%r99, %r88, 3, %r93;
	mad.lo.s32 	%r227, %r89, %r99, %r95;
	shl.b32 	%r100, %r88, 2;
	add.s32 	%r101, %r93, %r100;
	mad.lo.s32 	%r226, %r89, %r101, %r95;
	mad.lo.s32 	%r102, %r88, 5, %r93;
	mad.lo.s32 	%r225, %r89, %r102, %r95;
	mad.lo.s32 	%r103, %r88, 6, %r93;
	mad.lo.s32 	%r224, %r89, %r103, %r95;
	mad.lo.s32 	%r104, %r88, 7, %r93;
	mad.lo.s32 	%r223, %r89, %r104, %r95;
	mad.lo.s32 	%r222, %r89, %r93, %r95;
	add.s32 	%r105, %r4, %r86;
	mad.lo.s32 	%r106, %r87, %r105, %r5;
	shl.b32 	%r18, %r106, 3;
	mul.lo.s32 	%r107, %r87, %r86;
	shl.b32 	%r19, %r107, 6;
	shl.b32 	%r108, %r86, 1;
	add.s32 	%r109, %r4, %r108;
	mul.lo.s32 	%r110, %r87, %r109;
	shl.b32 	%r111, %r110, 3;
	shl.b32 	%r112, %r5, 3;
	add.s32 	%r20, %r111, %r112;
	mad.lo.s32 	%r113, %r86, 3, %r4;
	mul.lo.s32 	%r114, %r87, %r113;
	shl.b32 	%r115, %r114, 3;
	add.s32 	%r21, %r115, %r112;
	shl.b32 	%r116, %r86, 2;
	add.s32 	%r117, %r4, %r116;
	mul.lo.s32 	%r118, %r87, %r117;
	shl.b32 	%r119, %r118, 3;
	add.s32 	%r22, %r119, %r112;
	mad.lo.s32 	%r120, %r86, 5, %r4;
	mul.lo.s32 	%r121, %r87, %r120;
	shl.b32 	%r122, %r121, 3;
	add.s32 	%r23, %r122, %r112;
	mad.lo.s32 	%r123, %r86, 6, %r4;
	mul.lo.s32 	%r124, %r87, %r123;
	shl.b32 	%r125, %r124, 3;
	add.s32 	%r24, %r125, %r112;
	mad.lo.s32 	%r126, %r86, 7, %r4;
	mul.lo.s32 	%r127, %r87, %r126;
	shl.b32 	%r128, %r127, 3;
	add.s32 	%r25, %r128, %r112;
	mad.lo.s32 	%r129, %r4, %r87, %r5;
	shl.b32 	%r26, %r129, 3;
	mov.u32 	%r221, _ZZ9dkernelv5PlS_S_iiiiiiiiE10shared_mem;
$L__BB7_3:
	.pragma "nounroll";
	mul.wide.s32 	%rd16, %r222, 8;
	add.s64 	%rd17, %rd1, %rd16;
	ld.global.u64 	%rd18, [%rd17];
	add.s32 	%r130, %r221, %r26;
	st.shared.u64 	[%r130], %rd18;
	mul.wide.s32 	%rd19, %r229, 8;
	add.s64 	%rd20, %rd1, %rd19;
	ld.global.u64 	%rd21, [%rd20];
	add.s32 	%r131, %r221, %r18;
	st.shared.u64 	[%r131], %rd21;
	mul.wide.s32 	%rd22, %r228, 8;
	add.s64 	%rd23, %rd1, %rd22;
	ld.global.u64 	%rd24, [%rd23];
	add.s32 	%r132, %r221, %r20;
	st.shared.u64 	[%r132], %rd24;
	mul.wide.s32 	%rd25, %r227, 8;
	add.s64 	%rd26, %rd1, %rd25;
	ld.global.u64 	%rd27, [%rd26];
	add.s32 	%r133, %r221, %r21;
	st.shared.u64 	[%r133], %rd27;
	mul.wide.s32 	%rd28, %r226, 8;
	add.s64 	%rd29, %rd1, %rd28;
	ld.global.u64 	%rd30, [%rd29];
	add.s32 	%r134, %r221, %r22;
	st.shared.u64 	[%r134], %rd30;
	mul.wide.s32 	%rd31, %r225, 8;
	add.s64 	%rd32, %rd1, %rd31;
	ld.global.u64 	%rd33, [%rd32];
	add.s32 	%r135, %r221, %r23;
	st.shared.u64 	[%r135], %rd33;
	mul.wide.s32 	%rd34, %r224, 8;
	add.s64 	%rd35, %rd1, %rd34;
	ld.global.u64 	%rd36, [%rd35];
	add.s32 	%r136, %r221, %r24;
	st.shared.u64 	[%r136], %rd36;
	mul.wide.s32 	%rd37, %r223, 8;
	add.s64 	%rd38, %rd1, %rd37;
	ld.global.u64 	%rd39, [%rd38];
	add.s32 	%r137, %r221, %r25;
	st.shared.u64 	[%r137], %rd39;
	add.s32 	%r230, %r230, 8;
	add.s32 	%r229, %r229, %r10;
	add.s32 	%r228, %r228, %r10;
	add.s32 	%r227, %r227, %r10;
	add.s32 	%r226, %r226, %r10;
	add.s32 	%r225, %r225, %r10;
	add.s32 	%r224, %r224, %r10;
	add.s32 	%r223, %r223, %r10;
	add.s32 	%r222, %r222, %r10;
	add.s32 	%r221, %r221, %r19;
	setp.ne.s32 	%p10, %r230, 0;
	@%p10 bra 	$L__BB7_3;
$L__BB7_4:
	setp.eq.s32 	%p11, %r6, 0;
	@%p11 bra 	$L__BB7_12;
	add.s32 	%r48, %r5, %r2;
	add.s32 	%r49, %r1, %r4;
	and.b32  	%r50, %r85, 3;
	setp.lt.u32 	%p12, %r6, 4;
	@%p12 bra 	$L__BB7_7;
	mad.lo.s32 	%r138, %r232, %r88, %r49;
	mad.lo.s32 	%r139, %r138, %r89, %r48;
	mul.wide.s32 	%rd40, %r139, 8;
	add.s64 	%rd41, %rd1, %rd40;
	ld.global.u64 	%rd42, [%rd41];
	mad.lo.s32 	%r140, %r232, %r86, %r4;
	mad.lo.s32 	%r141, %r140, %r87, %r5;
	shl.b32 	%r142, %r141, 3;
	mov.u32 	%r143, _ZZ9dkernelv5PlS_S_iiiiiiiiE10shared_mem;
	add.s32 	%r144, %r143, %r142;
	st.shared.u64 	[%r144], %rd42;
	add.s32 	%r145, %r138, %r88;
	mad.lo.s32 	%r146, %r145, %r89, %r48;
	mul.wide.s32 	%rd43, %r146, 8;
	add.s64 	%rd44, %rd1, %rd43;
	ld.global.u64 	%rd45, [%rd44];
	add.s32 	%r147, %r140, %r86;
	mad.lo.s32 	%r148, %r147, %r87, %r5;
	shl.b32 	%r149, %r148, 3;
	add.s32 	%r150, %r143, %r149;
	st.shared.u64 	[%r150], %rd45;
	add.s32 	%r151, %r145, %r88;
	mad.lo.s32 	%r152, %r151, %r89, %r48;
	mul.wide.s32 	%rd46, %r152, 8;
	add.s64 	%rd47, %rd1, %rd46;
	ld.global.u64 	%rd48, [%rd47];
	add.s32 	%r153, %r147, %r86;
	mad.lo.s32 	%r154, %r153, %r87, %r5;
	shl.b32 	%r155, %r154, 3;
	add.s32 	%r156, %r143, %r155;
	st.shared.u64 	[%r156], %rd48;
	add.s32 	%r157, %r151, %r88;
	mad.lo.s32 	%r158, %r157, %r89, %r48;
	mul.wide.s32 	%rd49, %r158, 8;
	add.s64 	%rd50, %rd1, %rd49;
	ld.global.u64 	%rd51, [%rd50];
	add.s32 	%r159, %r153, %r86;
	mad.lo.s32 	%r160, %r159, %r87, %r5;
	shl.b32 	%r161, %r160, 3;
	add.s32 	%r162, %r143, %r161;
	st.shared.u64 	[%r162], %rd51;
	add.s32 	%r232, %r232, 4;
$L__BB7_7:
	setp.eq.s32 	%p13, %r50, 0;
	@%p13 bra 	$L__BB7_12;
	setp.eq.s32 	%p14, %r50, 1;
	@%p14 bra 	$L__BB7_10;
	mad.lo.s32 	%r163, %r232, %r88, %r49;
	mad.lo.s32 	%r164, %r163, %r89, %r48;
	mul.wide.s32 	%rd52, %r164, 8;
	add.s64 	%rd53, %rd1, %rd52;
	ld.global.u64 	%rd54, [%rd53];
	mad.lo.s32 	%r165, %r232, %r86, %r4;
	mad.lo.s32 	%r166, %r165, %r87, %r5;
	shl.b32 	%r167, %r166, 3;
	mov.u32 	%r168, _ZZ9dkernelv5PlS_S_iiiiiiiiE10shared_mem;
	add.s32 	%r169, %r168, %r167;
	st.shared.u64 	[%r169], %rd54;
	add.s32 	%r170, %r163, %r88;
	mad.lo.s32 	%r171, %r170, %r89, %r48;
	mul.wide.s32 	%rd55, %r171, 8;
	add.s64 	%rd56, %rd1, %rd55;
	ld.global.u64 	%rd57, [%rd56];
	add.s32 	%r172, %r165, %r86;
	mad.lo.s32 	%r173, %r172, %r87, %r5;
	shl.b32 	%r174, %r173, 3;
	add.s32 	%r175, %r168, %r174;
	st.shared.u64 	[%r175], %rd57;
	add.s32 	%r232, %r232, 2;
$L__BB7_10:
	and.b32  	%r176, %r85, 1;
	setp.eq.b32 	%p15, %r176, 1;
	not.pred 	%p16, %p15;
	@%p16 bra 	$L__BB7_12;
	mad.lo.s32 	%r177, %r232, %r88, %r49;
	mad.lo.s32 	%r178, %r177, %r89, %r48;
	mul.wide.s32 	%rd58, %r178, 8;
	add.s64 	%rd59, %rd1, %rd58;
	ld.global.u64 	%rd60, [%rd59];
	mad.lo.s32 	%r179, %r232, %r86, %r4;
	mad.lo.s32 	%r180, %r179, %r87, %r5;
	shl.b32 	%r181, %r180, 3;
	mov.u32 	%r182, _ZZ9dkernelv5PlS_S_iiiiiiiiE10shared_mem;
	add.s32 	%r183, %r182, %r181;
	st.shared.u64 	[%r183], %rd60;
$L__BB7_12:
	bar.sync 	0;
	setp.ge.s32 	%p17, %r4, %r86;
	or.pred  	%p19, %p17, %p6;
	@%p19 bra 	$L__BB7_26;
	setp.lt.s32 	%p20, %r85, 1;
	mov.b64 	%rd146, 0;
	@%p20 bra 	$L__BB7_25;
	mul.lo.s32 	%r55, %r87, %r86;
	mad.lo.s32 	%r56, %r87, %r4, %r5;
	mul.lo.s32 	%r185, %r85, %r3;
	mul.lo.s32 	%r57, %r55, %r185;
	and.b32  	%r58, %r85, 7;
	setp.lt.u32 	%p21, %r85, 8;
	mov.b64 	%rd146, 0;
	mov.b32 	%r238, 0;
	@%p21 bra 	$L__BB7_17;
	and.b32  	%r238, %r85, 2147483640;
	neg.s32 	%r236, %r238;
	mul.lo.s32 	%r186, %r3, %r86;
	mad.lo.s32 	%r187, %r186, %r85, %r4;
	mad.lo.s32 	%r235, %r87, %r187, %r5;
	shl.b32 	%r62, %r55, 3;
	shl.b32 	%r188, %r56, 3;
	mov.u32 	%r189, _ZZ9dkernelv5PlS_S_iiiiiiiiE10shared_mem;
	add.s32 	%r234, %r189, %r188;
	shl.b32 	%r64, %r55, 6;
	shl.b32 	%r65, %r55, 4;
	mul.lo.s32 	%r66, %r55, 24;
	shl.b32 	%r67, %r55, 5;
	mul.lo.s32 	%r68, %r55, 40;
	mul.lo.s32 	%r69, %r55, 48;
	mul.lo.s32 	%r70, %r55, 56;
	mov.b64 	%rd146, 0;
	mov.u64 	%rd67, shared_filter;
	mul.wide.s32 	%rd72, %r55, 8;
$L__BB7_16:
	.pragma "nounroll";
	ld.shared.u64 	%rd65, [%r234];
	mul.wide.s32 	%rd66, %r235, 8;
	add.s64 	%rd68, %rd67, %rd66;
	ld.const.u64 	%rd69, [%rd68];
	mad.lo.s64 	%rd70, %rd69, %rd65, %rd146;
	add.s32 	%r190, %r234, %r62;
	ld.shared.u64 	%rd71, [%r190];
	add.s64 	%rd73, %rd68, %rd72;
	ld.const.u64 	%rd74, [%rd73];
	mad.lo.s64 	%rd75, %rd74, %rd71, %rd70;
	add.s32 	%r191, %r234, %r65;
	ld.shared.u64 	%rd76, [%r191];
	add.s64 	%rd77, %rd73, %rd72;
	ld.const.u64 	%rd78, [%rd77];
	mad.lo.s64 	%rd79, %rd78, %rd76, %rd75;
	add.s32 	%r192, %r234, %r66;
	ld.shared.u64 	%rd80, [%r192];
	add.s64 	%rd81, %rd77, %rd72;
	ld.const.u64 	%rd82, [%rd81];
	mad.lo.s64 	%rd83, %rd82, %rd80, %rd79;
	add.s32 	%r193, %r234, %r67;
	ld.shared.u64 	%rd84, [%r193];
	add.s64 	%rd85, %rd81, %rd72;
	ld.const.u64 	%rd86, [%rd85];
	mad.lo.s64 	%rd87, %rd86, %rd84, %rd83;
	add.s32 	%r194, %r234, %r68;
	ld.shared.u64 	%rd88, [%r194];
	add.s64 	%rd89, %rd85, %rd72;
	ld.const.u64 	%rd90, [%rd89];
	mad.lo.s64 	%rd91, %rd90, %rd88, %rd87;
	add.s32 	%r195, %r234, %r69;
	ld.shared.u64 	%rd92, [%r195];
	add.s64 	%rd93, %rd89, %rd72;
	ld.const.u64 	%rd94, [%rd93];
	mad.lo.s64 	%rd95, %rd94, %rd92, %rd91;
	add.s32 	%r196, %r234, %r70;
	ld.shared.u64 	%rd96, [%r196];
	add.s64 	%rd97, %rd93, %rd72;
	ld.const.u64 	%rd98, [%rd97];
	mad.lo.s64 	%rd146, %rd98, %rd96, %rd95;
	add.s32 	%r236, %r236, 8;
	add.s32 	%r235, %r235, %r62;
	add.s32 	%r234, %r234, %r64;
	setp.ne.s32 	%p22, %r236, 0;
	@%p22 bra 	$L__BB7_16;
$L__BB7_17:
	setp.eq.s32 	%p23, %r58, 0;
	@%p23 bra 	$L__BB7_25;
	and.b32  	%r78, %r85, 3;
	setp.lt.u32 	%p24, %r58, 4;
	@%p24 bra 	$L__BB7_20;
	mad.lo.s32 	%r197, %r55, %r238, %r56;
	shl.b32 	%r198, %r197, 3;
	mov.u32 	%r199, _ZZ9dkernelv5PlS_S_iiiiiiiiE10shared_mem;
	add.s32 	%r200, %r199, %r198;
	ld.shared.u64 	%rd100, [%r200];
	add.s32 	%r201, %r197, %r57;
	mul.wide.s32 	%rd101, %r201, 8;
	mov.u64 	%rd102, shared_filter;
	add.s64 	%rd103, %rd102, %rd101;
	ld.const.u64 	%rd104, [%rd103];
	mad.lo.s64 	%rd105, %rd104, %rd100, %rd146;
	shl.b32 	%r202, %r55, 3;
	add.s32 	%r203, %r200, %r202;
	ld.shared.u64 	%rd106, [%r203];
	mul.wide.s32 	%rd107, %r55, 8;
	add.s64 	%rd108, %rd103, %rd107;
	ld.const.u64 	%rd109, [%rd108];
	mad.lo.s64 	%rd110, %rd109, %rd106, %rd105;
	add.s32 	%r204, %r203, %r202;
	ld.shared.u64 	%rd111, [%r204];
	add.s64 	%rd112, %rd108, %rd107;
	ld.const.u64 	%rd113, [%rd112];
	mad.lo.s64 	%rd114, %rd113, %rd111, %rd110;
	add.s32 	%r205, %r204, %r202;
	ld.shared.u64 	%rd115, [%r205];
	add.s64 	%rd116, %rd112, %rd107;
	ld.const.u64 	%rd117, [%rd116];
	mad.lo.s64 	%rd146, %rd117, %rd115, %rd114;
	add.s32 	%r238, %r238, 4;
$L__BB7_20:
	setp.eq.s32 	%p25, %r78, 0;
	@%p25 bra 	$L__BB7_25;
	setp.eq.s32 	%p26, %r78, 1;
	@%p26 bra 	$L__BB7_23;
	mad.lo.s32 	%r206, %r55, %r238, %r56;
	shl.b32 	%r207, %r206, 3;
	mov.u32 	%r208, _ZZ9dkernelv5PlS_S_iiiiiiiiE10shared_mem;
	add.s32 	%r209, %r208, %r207;
	ld.shared.u64 	%rd119, [%r209];
	add.s32 	%r210, %r206, %r57;
	mul.wide.s32 	%rd120, %r210, 8;
	mov.u64 	%rd121, shared_filter;
	add.s64 	%rd122, %rd121, %rd120;
	ld.const.u64 	%rd123, [%rd122];
	mad.lo.s64 	%rd124, %rd123, %rd119, %rd146;
	shl.b32 	%r211, %r55, 3;
	add.s32 	%r212, %r209, %r211;
	ld.shared.u64 	%rd125, [%r212];
	mul.wide.s32 	%rd126, %r55, 8;
	add.s64 	%rd127, %rd122, %rd126;
	ld.const.u64 	%rd128, [%rd127];
	mad.lo.s64 	%rd146, %rd128, %rd125, %rd124;
	add.s32 	%r238, %r238, 2;
$L__BB7_23:
	and.b32  	%r213, %r85, 1;
	setp.eq.b32 	%p27, %r213, 1;
	not.pred 	%p28, %p27;
	@%p28 bra 	$L__BB7_25;
	mad.lo.s32 	%r214, %r55, %r238, %r56;
	shl.b32 	%r215, %r214, 3;
	mov.u32 	%r216, _ZZ9dkernelv5PlS_S_iiiiiiiiE10shared_mem;
	add.s32 	%r217, %r216, %r215;
	ld.shared.u64 	%rd129, [%r217];
	add.s32 	%r218, %r214, %r57;
	mul.wide.s32 	%rd130, %r218, 8;
	mov.u64 	%rd131, shared_filter;
	add.s64 	%rd132, %rd131, %rd130;
	ld.const.u64 	%rd133, [%rd132];
	mad.lo.s64 	%rd146, %rd133, %rd129, %rd146;
$L__BB7_25:
	ld.param.u64 	%rd138, [_Z9dkernelv5PlS_S_iiiiiiii_param_2];
	mad.lo.s32 	%r219, %r83, %r3, %r1;
	mad.lo.s32 	%r220, %r219, %r84, %r2;
	cvta.to.global.u64 	%rd134, %rd138;
	mul.wide.s32 	%rd135, %r220, 8;
	add.s64 	%rd136, %rd134, %rd135;
	atom.global.add.u64 	%rd137, [%rd136], %rd146;
$L__BB7_26:
	ret;

}


// ===== COMPILED SASS (sm_100) =====

	.target	sm_100

	.elftype	@"ET_EXEC"


//--------------------- .note.nv.tkinfo           --------------------------
	.section	.note.nv.tkinfo,"",@"SHT_NOTE"
	.sectionflags	@"SHF_NOTE_NV_TKINFO"
	.tkinfo
        /*0018*/ 	.word	0x00000002
        /*0030*/ 	.string	""
        /*0030*/ 	.string	"ptxas"
        /*0030*/ 	.string	"Cuda compilation tools, release 13.0, V13.0.88"
        /*0030*/ 	.string	"Build cuda_13.0.r13.0/compiler.36424714_0"
        /*0030*/ 	.string	"-arch sm_100 -m 64 "



//--------------------- .note.nv.cuinfo           --------------------------
	.section	.note.nv.cuinfo,"",@"SHT_NOTE"
	.sectionflags	@"SHF_NOTE_NV_CUINFO"
        /*0018*/ 	.short	0x0002
        /*001a*/ 	.short	0x0064
        /*001c*/ 	.short	0x0082
	.zero		2


//--------------------- .nv.info                  --------------------------
	.section	.nv.info,"",@"SHT_CUDA_INFO"
	.align	4


	//----- nvinfo : EIATTR_REGCOUNT
	.align		4
        /*0000*/ 	.byte	0x04, 0x2f
        /*0002*/ 	.short	(.L_5 - .L_4)
	.align		4
.L_4:
        /*0004*/ 	.word	index@(_Z11init_kernelPliii)
        /*0008*/ 	.word	0x00000008


	//----- nvinfo : EIATTR_FRAME_SIZE
	.align		4
.L_5:
        /*000c*/ 	.byte	0x04, 0x11
        /*000e*/ 	.short	(.L_7 - .L_6)
	.align		4
.L_6:
        /*0010*/ 	.word	index@(_Z11init_kernelPliii)
        /*0014*/ 	.word	0x00000000


	//----- nvinfo : EIATTR_REGCOUNT
	.align		4
.L_7:
        /*0018*/ 	.byte	0x04, 0x2f
        /*001a*/ 	.short	(.L_9 - .L_8)
	.align		4
.L_8:
        /*001c*/ 	.word	index@(_Z11copy_kernelPlS_iiiiiii)
        /*0020*/ 	.word	0x0000000a


	//----- nvinfo : EIATTR_FRAME_SIZE
	.align		4
.L_9:
        /*0024*/ 	.byte	0x04, 0x11
        /*0026*/ 	.short	(.L_11 - .L_10)
	.align		4
.L_10:
        /*0028*/ 	.word	index@(_Z11copy_kernelPlS_iiiiiii)
        /*002c*/ 	.word	0x00000000


	//----- nvinfo : EIATTR_REGCOUNT
	.align		4
.L_11:
        /*0030*/ 	.byte	0x04, 0x2f
        /*0032*/ 	.short	(.L_13 - .L_12)
	.align		4
.L_12:
        /*0034*/ 	.word	index@(_Z7dkernelPlS_S_iiiiiiii)
        /*0038*/ 	.word	0x00000038


	//----- nvinfo : EIATTR_FRAME_SIZE
	.align		4
.L_13:
        /*003c*/ 	.byte	0x04, 0x11
        /*003e*/ 	.short	(.L_15 - .L_14)
	.align		4
.L_14:
        /*0040*/ 	.word	index@(_Z7dkernelPlS_S_iiiiiiii)
        /*0044*/ 	.word	0x00000008


	//----- nvinfo : EIATTR_REGCOUNT
	.align		4
.L_15:
        /*0048*/ 	.byte	0x04, 0x2f
        /*004a*/ 	.short	(.L_17 - .L_16)
	.align		4
.L_16:
        /*004c*/ 	.word	index@(_Z9dkernelv1PlS_S_iiiiiiii)
        /*0050*/ 	.word	0x00000020


	//----- nvinfo : EIATTR_FRAME_SIZE
	.align		4
.L_17:
        /*0054*/ 	.byte	0x04, 0x11
        /*0056*/ 	.short	(.L_19 - .L_18)
	.align		4
.L_18:
        /*0058*/ 	.word	index@(_Z9dkernelv1PlS_S_iiiiiiii)
        /*005c*/ 	.word	0x00000000


	//----- nvinfo : EIATTR_REGCOUNT
	.align		4
.L_19:
        /*0060*/ 	.byte	0x04, 0x2f
        /*0062*/ 	.short	(.L_21 - .L_20)
	.align		4
.L_20:
        /*0064*/ 	.word	index@(_Z9dkernelv2PlS_S_iiiiiiii)
        /*0068*/ 	.word	0x00000020


	//----- nvinfo : EIATTR_FRAME_SIZE
	.align		4
.L_21:
        /*006c*/ 	.byte	0x04, 0x11
        /*006e*/ 	.short	(.L_23 - .L_22)
	.align		4
.L_22:
        /*0070*/ 	.word	index@(_Z9dkernelv2PlS_S_iiiiiiii)
        /*0074*/ 	.word	0x00000000


	//----- nvinfo : EIATTR_REGCOUNT
	.align		4
.L_23:
        /*0078*/ 	.byte	0x04, 0x2f
        /*007a*/ 	.short	(.L_25 - .L_24)
	.align		4
.L_24:
        /*007c*/ 	.word	index@(_Z9dkernelv3PlS_S_iiiiiiii)
        /*0080*/ 	.word	0x0000001d


	//----- nvinfo : EIATTR_FRAME_SIZE
	.align		4
.L_25:
        /*0084*/ 	.byte	0x04, 0x11
        /*0086*/ 	.short	(.L_27 - .L_26)
	.align		4
.L_26:
        /*0088*/ 	.word	index@(_Z9dkernelv3PlS_S_iiiiiiii)
        /*008c*/ 	.word	0x00000000


	//----- nvinfo : EIATTR_REGCOUNT
	.align		4
.L_27:
        /*0090*/ 	.byte	0x04, 0x2f
        /*0092*/ 	.short	(.L_29 - .L_28)
	.align		4
.L_28:
        /*0094*/ 	.word	index@(_Z9dkernelv4PlS_S_iiiiiiii)
        /*0098*/ 	.word	0x00000020


	//----- nvinfo : EIATTR_FRAME_SIZE
	.align		4
.L_29:
        /*009c*/ 	.byte	0x04, 0x11
        /*009e*/ 	.short	(.L_31 - .L_30)
	.align		4
.L_30:
        /*00a0*/ 	.word	index@(_Z9dkernelv4PlS_S_iiiiiiii)
        /*00a4*/ 	.word	0x00000000


	//----- nvinfo : EIATTR_REGCOUNT
	.align		4
.L_31:
        /*00a8*/ 	.byte	0x04, 0x2f
        /*00aa*/ 	.short	(.L_33 - .L_32)
	.align		4
.L_32:
        /*00ac*/ 	.word	index@(_Z9dkernelv5PlS_S_iiiiiiii)
        /*00b0*/ 	.word	0x00000020


	//----- nvinfo : EIATTR_FRAME_SIZE
	.align		4
.L_33:
        /*00b4*/ 	.byte	0x04, 0x11
        /*00b6*/ 	.short	(.L_35 - .L_34)
	.align		4
.L_34:
        /*00b8*/ 	.word	index@(_Z9dkernelv5PlS_S_iiiiiiii)
        /*00bc*/ 	.word	0x00000000


	//----- nvinfo : EIATTR_MIN_STACK_SIZE
	.align		4
.L_35:
        /*00c0*/ 	.byte	0x04, 0x12
        /*00c2*/ 	.short	(.L_37 - .L_36)
	.align		4
.L_36:
        /*00c4*/ 	.word	index@(_Z9dkernelv5PlS_S_iiiiiiii)
        /*00c8*/ 	.word	0x00000000


	//----- nvinfo : EIATTR_MIN_STACK_SIZE
	.align		4
.L_37:
        /*00cc*/ 	.byte	0x04, 0x12
        /*00ce*/ 	.short	(.L_39 - .L_38)
	.align		4
.L_38:
        /*00d0*/ 	.word	index@(_Z9dkernelv4PlS_S_iiiiiiii)
        /*00d4*/ 	.word	0x00000000


	//----- nvinfo : EIATTR_MIN_STACK_SIZE
	.align		4
.L_39:
        /*00d8*/ 	.byte	0x04, 0x12
        /*00da*/ 	.short	(.L_41 - .L_40)
	.align		4
.L_40:
        /*00dc*/ 	.word	index@(_Z9dkernelv3PlS_S_iiiiiiii)
        /*00e0*/ 	.word	0x00000000


	//----- nvinfo : EIATTR_MIN_STACK_SIZE
	.align		4
.L_41:
        /*00e4*/ 	.byte	0x04, 0x12
        /*00e6*/ 	.short	(.L_43 - .L_42)
	.align		4
.L_42:
        /*00e8*/ 	.word	index@(_Z9dkernelv2PlS_S_iiiiiiii)
        /*00ec*/ 	.word	0x00000000


	//----- nvinfo : EIATTR_MIN_STACK_SIZE
	.align		4
.L_43:
        /*00f0*/ 	.byte	0x04, 0x12
        /*00f2*/ 	.short	(.L_45 - .L_44)
	.align		4
.L_44:
        /*00f4*/ 	.word	index@(_Z9dkernelv1PlS_S_iiiiiiii)
        /*00f8*/ 	.word	0x00000000


	//----- nvinfo : EIATTR_MIN_STACK_SIZE
	.align		4
.L_45:
        /*00fc*/ 	.byte	0x04, 0x12
        /*00fe*/ 	.short	(.L_47 - .L_46)
	.align		4
.L_46:
        /*0100*/ 	.word	index@(_Z7dkernelPlS_S_iiiiiiii)
        /*0104*/ 	.word	0x00000008


	//----- nvinfo : EIATTR_MIN_STACK_SIZE
	.align		4
.L_47:
        /*0108*/ 	.byte	0x04, 0x12
        /*010a*/ 	.short	(.L_49 - .L_48)
	.align		4
.L_48:
        /*010c*/ 	.word	index@(_Z11copy_kernelPlS_iiiiiii)
        /*0110*/ 	.word	0x00000000


	//----- nvinfo : EIATTR_MIN_STACK_SIZE
	.align		4
.L_49:
        /*0114*/ 	.byte	0x04, 0x12
        /*0116*/ 	.short	(.L_51 - .L_50)
	.align		4
.L_50:
        /*0118*/ 	.word	index@(_Z11init_kernelPliii)
        /*011c*/ 	.word	0x00000000
.L_51:


//--------------------- .nv.compat                --------------------------
	.section	.nv.compat,"",@"SHT_CUDA_COMPAT_INFO"
	.align	4
        /*0000*/ 	.byte	0x02, 0x09, 0x00, 0x00, 0x02, 0x02, 0x01, 0x00, 0x02, 0x05, 0x05, 0x00, 0x03, 0x07, 0x01, 0x01
        /*0010*/ 	.byte	0x02, 0x03, 0x00, 0x00, 0x02, 0x06, 0x01, 0x00, 0x04, 0x0b, 0x08, 0x00, 0x09, 0x00, 0x00, 0x00
        /*0020*/ 	.byte	0x00, 0x00, 0x00, 0x00


//--------------------- .nv.info._Z9dkernelv5PlS_S_iiiiiiii --------------------------
	.section	.nv.info._Z9dkernelv5PlS_S_iiiiiiii,"",@"SHT_CUDA_INFO"
	.sectionflags	@""
	.align	4


	//----- nvinfo : EIATTR_CUDA_API_VERSION
	.align		4
        /*0000*/ 	.byte	0x04, 0x37
        /*0002*/ 	.short	(.L_53 - .L_52)
.L_52:
        /*0004*/ 	.word	0x00000082


	//----- nvinfo : EIATTR_KPARAM_INFO
	.align		4
.L_53:
        /*0008*/ 	.byte	0x04, 0x17
        /*000a*/ 	.short	(.L_55 - .L_54)
.L_54:
        /*000c*/ 	.word	0x00000000
        /*0010*/ 	.short	0x000a
        /*0012*/ 	.short	0x0034
        /*0014*/ 	.byte	0x00, 0xf0, 0x11, 0x00


	//----- nvinfo : EIATTR_KPARAM_INFO
	.align		4
.L_55:
        /*0018*/ 	.byte	0x04, 0x17
        /*001a*/ 	.short	(.L_57 - .L_56)
.L_56:
        /*001c*/ 	.word	0x00000000
        /*0020*/ 	.short	0x0009
        /*0022*/ 	.short	0x0030
        /*0024*/ 	.byte	0x00, 0xf0, 0x11, 0x00


	//----- nvinfo : EIATTR_KPARAM_INFO
	.align		4
.L_57:
        /*0028*/ 	.byte	0x04, 0x17
        /*002a*/ 	.short	(.L_59 - .L_58)
.L_58:
        /*002c*/ 	.word	0x00000000
        /*0030*/ 	.short	0x0008
        /*0032*/ 	.short	0x002c
        /*0034*/ 	.byte	0x00, 0xf0, 0x11, 0x00


	//----- nvinfo : EIATTR_KPARAM_INFO
	.align		4
.L_59:
        /*0038*/ 	.byte	0x04, 0x17
        /*003a*/ 	.short	(.L_61 - .L_60)
.L_60:
        /*003c*/ 	.word	0x00000000
        /*0040*/ 	.short	0x0007
        /*0042*/ 	.short	0x0028
        /*0044*/ 	.byte	0x00, 0xf0, 0x11, 0x00


	//----- nvinfo : EIATTR_KPARAM_INFO
	.align		4
.L_61:
        /*0048*/ 	.byte	0x04, 0x17
        /*004a*/ 	.short	(.L_63 - .L_62)
.L_62:
        /*004c*/ 	.word	0x00000000
        /*0050*/ 	.short	0x0006
        /*0052*/ 	.short	0x0024
        /*0054*/ 	.byte	0x00, 0xf0, 0x11, 0x00


	//----- nvinfo : EIATTR_KPARAM_INFO
	.align		4
.L_63:
        /*0058*/ 	.byte	0x04, 0x17
        /*005a*/ 	.short	(.L_65 - .L_64)
.L_64:
        /*005c*/ 	.word	0x00000000
        /*0060*/ 	.short	0x0005
        /*0062*/ 	.short	0x0020
        /*0064*/ 	.byte	0x00, 0xf0, 0x11, 0x00


	//----- nvinfo : EIATTR_KPARAM_INFO
	.align		4
.L_65:
        /*0068*/ 	.byte	0x04, 0x17
        /*006a*/ 	.short	(.L_67 - .L_66)
.L_66:
        /*006c*/ 	.word	0x00000000
        /*0070*/ 	.short	0x0004
        /*0072*/ 	.short	0x001c
        /*0074*/ 	.byte	0x00, 0xf0, 0x11, 0x00


	//----- nvinfo : EIATTR_KPARAM_INFO
	.align		4
.L_67:
        /*0078*/ 	.byte	0x04, 0x17
        /*007a*/ 	.short	(.L_69 - .L_68)
.L_68:
        /*007c*/ 	.word	0x00000000
        /*0080*/ 	.short	0x0003
        /*0082*/ 	.short	0x0018
        /*0084*/ 	.byte	0x00, 0xf0, 0x11, 0x00


	//----- nvinfo : EIATTR_KPARAM_INFO
	.align		4
.L_69:
        /*0088*/ 	.byte	0x04, 0x17
        /*008a*/ 	.short	(.L_71 - .L_70)
.L_70:
        /*008c*/ 	.word	0x00000000
        /*0090*/ 	.short	0x0002
        /*0092*/ 	.short	0x0010
        /*0094*/ 	.byte	0x00, 0xf5, 0x21, 0x00


	//----- nvinfo : EIATTR_KPARAM_INFO
	.align		4
.L_71:
        /*0098*/ 	.byte	0x04, 0x17
        /*009a*/ 	.short	(.L_73 - .L_72)
.L_72:
        /*009c*/ 	.word	0x00000000
        /*00a0*/ 	.short	0x0001
        /*00a2*/ 	.short	0x0008
        /*00a4*/ 	.byte	0x00, 0xf5, 0x21, 0x00


	//----- nvinfo : EIATTR_KPARAM_INFO
	.align		4
.L_73:
        /*00a8*/ 	.byte	0x04, 0x17
        /*00aa*/ 	.short	(.L_75 - .L_74)
.L_74:
        /*00ac*/ 	.word	0x00000000
        /*00b0*/ 	.short	0x0000
        /*00b2*/ 	.short	0x0000
        /*00b4*/ 	.byte	0x00, 0xf5, 0x21, 0x00


	//----- nvinfo : EIATTR_SPARSE_MMA_MASK
	.align		4
.L_75:
        /*00b8*/ 	.byte	0x03, 0x50
        /*00ba*/ 	.short	0x0000


	//----- nvinfo : EIATTR_MAXREG_COUNT
	.align		4
        /*00bc*/ 	.byte	0x03, 0x1b
        /*00be*/ 	.short	0x00ff


	//----- nvinfo : EIATTR_NUM_BARRIERS
	.align		4
        /*00c0*/ 	.byte	0x02, 0x4c
        /*00c2*/ 	.byte	0x01
	.zero		1


	//----- nvinfo : EIATTR_MERCURY_ISA_VERSION
	.align		4
        /*00c4*/ 	.byte	0x03, 0x5f
        /*00c6*/ 	.short	0x0101


	//----- nvinfo : EIATTR_VRC_CTA_INIT_COUNT
	.align		4
        /*00c8*/ 	.byte	0x02, 0x4a
	.zero		1
	.zero		1


	//----- nvinfo : EIATTR_EXIT_INSTR_OFFSETS
	.align		4
        /*00cc*/ 	.byte	0x04, 0x1c
        /*00ce*/ 	.short	(.L_77 - .L_76)


	//   ....[0]....
.L_76:
        /*00d0*/ 	.word	0x00000d20


	//   ....[1]....
        /*00d4*/ 	.word	0x000018c0


	//----- nvinfo : EIATTR_CBANK_PARAM_SIZE
	.align		4
.L_77:
        /*00d8*/ 	.byte	0x03, 0x19
        /*00da*/ 	.short	0x0038


	//----- nvinfo : EIATTR_PARAM_CBANK
	.align		4
        /*00dc*/ 	.byte	0x04, 0x0a
        /*00de*/ 	.short	(.L_79 - .L_78)
	.align		4
.L_78:
        /*00e0*/ 	.word	index@(.nv.constant0._Z9dkernelv5PlS_S_iiiiiiii)
        /*00e4*/ 	.short	0x0380
        /*00e6*/ 	.short	0x0038


	//----- nvinfo : EIATTR_SW_WAR
	.align		4
.L_79:
        /*00e8*/ 	.byte	0x04, 0x36
        /*00ea*/ 	.short	(.L_81 - .L_80)
.L_80:
        /*00ec*/ 	.word	0x00000008
.L_81:


//--------------------- .nv.info._Z9dkernelv4PlS_S_iiiiiiii --------------------------
	.section	.nv.info._Z9dkernelv4PlS_S_iiiiiiii,"",@"SHT_CUDA_INFO"
	.sectionflags	@""
	.align	4


	//----- nvinfo : EIATTR_CUDA_API_VERSION
	.align		4
        /*0000*/ 	.byte	0x04, 0x37
        /*0002*/ 	.short	(.L_83 - .L_82)
.L_82:
        /*0004*/ 	.word	0x00000082


	//----- nvinfo : EIATTR_KPARAM_INFO
	.align		4
.L_83:
        /*0008*/ 	.byte	0x04, 0x17
        /*000a*/ 	.short	(.L_85 - .L_84)
.L_84:
        /*000c*/ 	.word	0x00000000
        /*0010*/ 	.short	0x000a
        /*0012*/ 	.short	0x0034
        /*0014*/ 	.byte	0x00, 0xf0, 0x11, 0x00


	//----- nvinfo : EIATTR_KPARAM_INFO
	.align		4
.L_85:
        /*0018*/ 	.byte	0x04, 0x17
        /*001a*/ 	.short	(.L_87 - .L_86)
.L_86:
        /*001c*/ 	.word	0x00000000
        /*0020*/ 	.short	0x0009
        /*0022*/ 	.short	0x0030
        /*0024*/ 	.byte	0x00, 0xf0, 0x11, 0x00


	//----- nvinfo : EIATTR_KPARAM_INFO
	.align		4
.L_87:
        /*0028*/ 	.byte	0x04, 0x17
        /*002a*/ 	.short	(.L_89 - .L_88)
.L_88:
        /*002c*/ 	.word	0x00000000
        /*0030*/ 	.short	0x0008
        /*0032*/ 	.short	0x002c
        /*0034*/ 	.byte	0x00, 0xf0, 0x11, 0x00


	//----- nvinfo : EIATTR_KPARAM_INFO
	.align		4
.L_89:
        /*0038*/ 	.byte	0x04, 0x17
        /*003a*/ 	.short	(.L_91 - .L_90)
.L_90:
        /*003c*/ 	.word	0x00000000
        /*0040*/ 	.short	0x0007
        /*0042*/ 	.short	0x0028
        /*0044*/ 	.byte	0x00, 0xf0, 0x11, 0x00


	//----- nvinfo : EIATTR_KPARAM_INFO
	.align		4
.L_91:
        /*0048*/ 	.byte	0x04, 0x17
        /*004a*/ 	.short	(.L_93 - .L_92)
.L_92:
        /*004c*/ 	.word	0x00000000
        /*0050*/ 	.short	0x0006
        /*0052*/ 	.short	0x0024
        /*0054*/ 	.byte	0x00, 0xf0, 0x11, 0x00


	//----- nvinfo : EIATTR_KPARAM_INFO
	.align		4
.L_93:
        /*0058*/ 	.byte	0x04, 0x17
        /*005a*/ 	.short	(.L_95 - .L_94)
.L_94:
        /*005c*/ 	.word	0x00000000
        /*0060*/ 	.short	0x0005
        /*0062*/ 	.short	0x0020
        /*0064*/ 	.byte	0x00, 0xf0, 0x11, 0x00


	//----- nvinfo : EIATTR_KPARAM_INFO
	.align		4
.L_95:
        /*0068*/ 	.byte	0x04, 0x17
        /*006a*/ 	.short	(.L_97 - .L_96)
.L_96:
        /*006c*/ 	.word	0x00000000
        /*0070*/ 	.short	0x0004
        /*0072*/ 	.short	0x001c
        /*0074*/ 	.byte	0x00, 0xf0, 0x11, 0x00


	//----- nvinfo : EIATTR_KPARAM_INFO
	.align		4
.L_97:
        /*0078*/ 	.byte	0x04, 0x17
        /*007a*/ 	.short	(.L_99 - .L_98)
.L_98:
        /*007c*/ 	.word	0x00000000
        /*0080*/ 	.short	0x0003
        /*0082*/ 	.short	0x0018
        /*0084*/ 	.byte	0x00, 0xf0, 0x11, 0x00


	//----- nvinfo : EIATTR_KPARAM_INFO
	.align		4
.L_99:
        /*0088*/ 	.byte	0x04, 0x17
        /*008a*/ 	.short	(.L_101 - .L_100)
.L_100:
        /*008c*/ 	.word	0x00000000
        /*0090*/ 	.short	0x0002
        /*0092*/ 	.short	0x0010
        /*0094*/ 	.byte	0x00, 0xf5, 0x21, 0x00


	//----- nvinfo : EIATTR_KPARAM_INFO
	.align		4
.L_101:
        /*0098*/ 	.byte	0x04, 0x17
        /*009a*/ 	.short	(.L_103 - .L_102)
.L_102:
        /*009c*/ 	.word	0x00000000
        /*00a0*/ 	.short	0x0001
        /*00a2*/ 	.short	0x0008
        /*00a4*/ 	.byte	0x00, 0xf5, 0x21, 0x00


	//----- nvinfo : EIATTR_KPARAM_INFO
	.align		4
.L_103:
        /*00a8*/ 	.byte	0x04, 0x17
        /*00aa*/ 	.short	(.L_105 - .L_104)
.L_104:
        /*00ac*/ 	.word	0x00000000
        /*00b0*/ 	.short	0x0000
        /*00b2*/ 	.short	0x0000
        /*00b4*/ 	.byte	0x00, 0xf5, 0x21, 0x00


	//----- nvinfo : EIATTR_SPARSE_MMA_MASK
	.align		4
.L_105:
        /*00b8*/ 	.byte	0x03, 0x50
        /*00ba*/ 	.short	0x0000


	//----- nvinfo : EIATTR_MAXREG_COUNT
	.align		4
        /*00bc*/ 	.byte	0x03, 0x1b
        /*00be*/ 	.short	0x00ff


	//----- nvinfo : EIATTR_NUM_BARRIERS
	.align		4
        /*00c0*/ 	.byte	0x02, 0x4c
        /*00c2*/ 	.byte	0x01
	.zero		1


	//----- nvinfo : EIATTR_MERCURY_ISA_VERSION
	.align		4
        /*00c4*/ 	.byte	0x03, 0x5f
        /*00c6*/ 	.short	0x0101


	//----- nvinfo : EIATTR_VRC_CTA_INIT_COUNT
	.align		4
        /*00c8*/ 	.byte	0x02, 0x4a
	.zero		1
	.zero		1


	//----- nvinfo : EIATTR_EXIT_INSTR_OFFSETS
	.align		4
        /*00cc*/ 	.byte	0x04, 0x1c
        /*00ce*/ 	.short	(.L_107 - .L_106)


	//   ....[0]....
.L_106:
        /*00d0*/ 	.word	0x00000cb0


	//   ....[1]....
        /*00d4*/ 	.word	0x000017e0


	//----- nvinfo : EIATTR_CRS_STACK_SIZE
	.align		4
.L_107:
        /*00d8*/ 	.byte	0x04, 0x1e
        /*00da*/ 	.short	(.L_109 - .L_108)
.L_108:
        /*00dc*/ 	.word	0x00000000


	//----- nvinfo : EIATTR_CBANK_PARAM_SIZE
	.align		4
.L_109:
        /*00e0*/ 	.byte	0x03, 0x19
        /*00e2*/ 	.short	0x0038


	//----- nvinfo : EIATTR_PARAM_CBANK
	.align		4
        /*00e4*/ 	.byte	0x04, 0x0a
        /*00e6*/ 	.short	(.L_111 - .L_110)
	.align		4
.L_110:
        /*00e8*/ 	.word	index@(.nv.constant0._Z9dkernelv4PlS_S_iiiiiiii)
        /*00ec*/ 	.short	0x0380
        /*00ee*/ 	.short	0x0038


	//----- nvinfo : EIATTR_SW_WAR
	.align		4
.L_111:
        /*00f0*/ 	.byte	0x04, 0x36
        /*00f2*/ 	.short	(.L_113 - .L_112)
.L_112:
        /*00f4*/ 	.word	0x00000008
.L_113:


//--------------------- .nv.info._Z9dkernelv3PlS_S_iiiiiiii --------------------------
	.section	.nv.info._Z9dkernelv3PlS_S_iiiiiiii,"",@"SHT_CUDA_INFO"
	.sectionflags	@""
	.align	4


	//----- nvinfo : EIATTR_CUDA_API_VERSION
	.align		4
        /*0000*/ 	.byte	0x04, 0x37
        /*0002*/ 	.short	(.L_115 - .L_114)
.L_114:
        /*0004*/ 	.word	0x00000082


	//----- nvinfo : EIATTR_KPARAM_INFO
	.align		4
.L_115:
        /*0008*/ 	.byte	0x04, 0x17
        /*000a*/ 	.short	(.L_117 - .L_116)
.L_116:
        /*000c*/ 	.word	0x00000000
        /*0010*/ 	.short	0x000a
        /*0012*/ 	.short	0x0034
        /*0014*/ 	.byte	0x00, 0xf0, 0x11, 0x00


	//----- nvinfo : EIATTR_KPARAM_INFO
	.align		4
.L_117:
        /*0018*/ 	.byte	0x04, 0x17
        /*001a*/ 	.short	(.L_119 - .L_118)
.L_118:
        /*001c*/ 	.word	0x00000000
        /*0020*/ 	.short	0x0009
        /*0022*/ 	.short	0x0030
        /*0024*/ 	.byte	0x00, 0xf0, 0x11, 0x00


	//----- nvinfo : EIATTR_KPARAM_INFO
	.align		4
.L_119:
        /*0028*/ 	.byte	0x04, 0x17
        /*002a*/ 	.short	(.L_121 - .L_120)
.L_120:
        /*002c*/ 	.word	0x00000000
        /*0030*/ 	.short	0x0008
        /*0032*/ 	.short	0x002c
        /*0034*/ 	.byte	0x00, 0xf0, 0x11, 0x00


	//----- nvinfo : EIATTR_KPARAM_INFO
	.align		4
.L_121:
        /*0038*/ 	.byte	0x04, 0x17
        /*003a*/ 	.short	(.L_123 - .L_122)
.L_122:
        /*003c*/ 	.word	0x00000000
        /*0040*/ 	.short	0x0007
        /*0042*/ 	.short	0x0028
        /*0044*/ 	.byte	0x00, 0xf0, 0x11, 0x00


	//----- nvinfo : EIATTR_KPARAM_INFO
	.align		4
.L_123:
        /*0048*/ 	.byte	0x04, 0x17
        /*004a*/ 	.short	(.L_125 - .L_124)
.L_124:
        /*004c*/ 	.word	0x00000000
        /*0050*/ 	.short	0x0006
        /*0052*/ 	.short	0x0024
        /*0054*/ 	.byte	0x00, 0xf0, 0x11, 0x00


	//----- nvinfo : EIATTR_KPARAM_INFO
	.align		4
.L_125:
        /*0058*/ 	.byte	0x04, 0x17
        /*005a*/ 	.short	(.L_127 - .L_126)
.L_126:
        /*005c*/ 	.word	0x00000000
        /*0060*/ 	.short	0x0005
        /*0062*/ 	.short	0x0020
        /*0064*/ 	.byte	0x00, 0xf0, 0x11, 0x00


	//----- nvinfo : EIATTR_KPARAM_INFO
	.align		4
.L_127:
        /*0068*/ 	.byte	0x04, 0x17
        /*006a*/ 	.short	(.L_129 - .L_128)
.L_128:
        /*006c*/ 	.word	0x00000000
        /*0070*/ 	.short	0x0004
        /*0072*/ 	.short	0x001c
        /*0074*/ 	.byte	0x00, 0xf0, 0x11, 0x00


	//----- nvinfo : EIATTR_KPARAM_INFO
	.align		4
.L_129:
        /*0078*/ 	.byte	0x04, 0x17
        /*007a*/ 	.short	(.L_131 - .L_130)
.L_130:
        /*007c*/ 	.word	0x00000000
        /*0080*/ 	.short	0x0003
        /*0082*/ 	.short	0x0018
        /*0084*/ 	.byte	0x00, 0xf0, 0x11, 0x00


	//----- nvinfo : EIATTR_KPARAM_INFO
	.align		4
.L_131:
        /*0088*/ 	.byte	0x04, 0x17
        /*008a*/ 	.short	(.L_133 - .L_132)
.L_132:
        /*008c*/ 	.word	0x00000000
        /*0090*/ 	.short	0x0002
        /*0092*/ 	.short	0x0010
        /*0094*/ 	.byte	0x00, 0xf5, 0x21, 0x00


	//----- nvinfo : EIATTR_KPARAM_INFO
	.align		4
.L_133:
        /*0098*/ 	.byte	0x04, 0x17
        /*009a*/ 	.short	(.L_135 - .L_134)
.L_134:
        /*009c*/ 	.word	0x00000000
        /*00a0*/ 	.short	0x0001
        /*00a2*/ 	.short	0x0008
        /*00a4*/ 	.byte	0x00, 0xf5, 0x21, 0x00


	//----- nvinfo : EIATTR_KPARAM_INFO
	.align		4
.L_135:
        /*00a8*/ 	.byte	0x04, 0x17
        /*00aa*/ 	.short	(.L_137 - .L_136)
.L_136:
        /*00ac*/ 	.word	0x00000000
        /*00b0*/ 	.short	0x0000
        /*00b2*/ 	.short	0x0000
        /*00b4*/ 	.byte	0x00, 0xf5, 0x21, 0x00


	//----- nvinfo : EIATTR_SPARSE_MMA_MASK
	.align		4
.L_137:
        /*00b8*/ 	.byte	0x03, 0x50
        /*00ba*/ 	.short	0x0000


	//----- nvinfo : EIATTR_MAXREG_COUNT
	.align		4
        /*00bc*/ 	.byte	0x03, 0x1b
        /*00be*/ 	.short	0x00ff


	//----- nvinfo : EIATTR_NUM_BARRIERS
	.align		4
        /*00c0*/ 	.byte	0x02, 0x4c
        /*00c2*/ 	.byte	0x01
	.zero		1


	//----- nvinfo : EIATTR_MERCURY_ISA_VERSION
	.align		4
        /*00c4*/ 	.byte	0x03, 0x5f
        /*00c6*/ 	.short	0x0101


	//----- nvinfo : EIATTR_VRC_CTA_INIT_COUNT
	.align		4
        /*00c8*/ 	.byte	0x02, 0x4a
	.zero		1
	.zero		1


	//----- nvinfo : EIATTR_EXIT_INSTR_OFFSETS
	.align		4
        /*00cc*/ 	.byte	0x04, 0x1c
        /*00ce*/ 	.short	(.L_139 - .L_138)


	//   ....[0]....
.L_138:
        /*00d0*/ 	.word	0x000007c0


	//   ....[1]....
        /*00d4*/ 	.word	0x00001390


	//----- nvinfo : EIATTR_CRS_STACK_SIZE
	.align		4
.L_139:
        /*00d8*/ 	.byte	0x04, 0x1e
        /*00da*/ 	.short	(.L_141 - .L_140)
.L_140:
        /*00dc*/ 	.word	0x00000000


	//----- nvinfo : EIATTR_CBANK_PARAM_SIZE
	.align		4
.L_141:
        /*00e0*/ 	.byte	0x03, 0x19
        /*00e2*/ 	.short	0x0038


	//----- nvinfo : EIATTR_PARAM_CBANK
	.align		4
        /*00e4*/ 	.byte	0x04, 0x0a
        /*00e6*/ 	.short	(.L_143 - .L_142)
	.align		4
.L_142:
        /*00e8*/ 	.word	index@(.nv.constant0._Z9dkernelv3PlS_S_iiiiiiii)
        /*00ec*/ 	.short	0x0380
        /*00ee*/ 	.short	0x0038


	//----- nvinfo : EIATTR_SW_WAR
	.align		4
.L_143:
        /*00f0*/ 	.byte	0x04, 0x36
        /*00f2*/ 	.short	(.L_145 - .L_144)
.L_144:
        /*00f4*/ 	.word	0x00000008
.L_145:


//--------------------- .nv.info._Z9dkernelv2PlS_S_iiiiiiii --------------------------
	.section	.nv.info._Z9dkernelv2PlS_S_iiiiiiii,"",@"SHT_CUDA_INFO"
	.sectionflags	@""
	.align	4


	//----- nvinfo : EIATTR_CUDA_API_VERSION
	.align		4
        /*0000*/ 	.byte	0x04, 0x37
        /*0002*/ 	.short	(.L_147 - .L_146)
.L_146:
        /*0004*/ 	.word	0x00000082


	//----- nvinfo : EIATTR_KPARAM_INFO
	.align		4
.L_147:
        /*0008*/ 	.byte	0x04, 0x17
        /*000a*/ 	.short	(.L_149 - .L_148)
.L_148:
        /*000c*/ 	.word	0x00000000
        /*0010*/ 	.short	0x000a
        /*0012*/ 	.short	0x0034
        /*0014*/ 	.byte	0x00, 0xf0, 0x11, 0x00


	//----- nvinfo : EIATTR_KPARAM_INFO
	.align		4
.L_149:
        /*0018*/ 	.byte	0x04, 0x17
        /*001a*/ 	.short	(.L_151 - .L_150)
.L_150:
        /*001c*/ 	.word	0x00000000
        /*0020*/ 	.short	0x0009
        /*0022*/ 	.short	0x0030
        /*0024*/ 	.byte	0x00, 0xf0, 0x11, 0x00


	//----- nvinfo : EIATTR_KPARAM_INFO
	.align		4
.L_151:
        /*0028*/ 	.byte	0x04, 0x17
        /*002a*/ 	.short	(.L_153 - .L_152)
.L_152:
        /*002c*/ 	.word	0x00000000
        /*0030*/ 	.short	0x0008
        /*0032*/ 	.short	0x002c
        /*0034*/ 	.byte	0x00, 0xf0, 0x11, 0x00


	//----- nvinfo : EIATTR_KPARAM_INFO
	.align		4
.L_153:
        /*0038*/ 	.byte	0x04, 0x17
        /*003a*/ 	.short	(.L_155 - .L_154)
.L_154:
        /*003c*/ 	.word	0x00000000
        /*0040*/ 	.short	0x0007
        /*0042*/ 	.short	0x0028
        /*0044*/ 	.byte	0x00, 0xf0, 0x11, 0x00


	//----- nvinfo : EIATTR_KPARAM_INFO
	.align		4
.L_155:
        /*0048*/ 	.byte	0x04, 0x17
        /*004a*/ 	.short	(.L_157 - .L_156)
.L_156:
        /*004c*/ 	.word	0x00000000
        /*0050*/ 	.short	0x0006
        /*0052*/ 	.short	0x0024
        /*0054*/ 	.byte	0x00, 0xf0, 0x11, 0x00


	//----- nvinfo : EIATTR_KPARAM_INFO
	.align		4
.L_157:
        /*0058*/ 	.byte	0x04, 0x17
        /*005a*/ 	.short	(.L_159 - .L_158)
.L_158:
        /*005c*/ 	.word	0x00000000
        /*0060*/ 	.short	0x0005
        /*0062*/ 	.short	0x0020
        /*0064*/ 	.byte	0x00, 0xf0, 0x11, 0x00


	//----- nvinfo : EIATTR_KPARAM_INFO
	.align		4
.L_159:
        /*0068*/ 	.byte	0x04, 0x17
        /*006a*/ 	.short	(.L_161 - .L_160)
.L_160:
        /*006c*/ 	.word	0x00000000
        /*0070*/ 	.short	0x0004
        /*0072*/ 	.short	0x001c
        /*0074*/ 	.byte	0x00, 0xf0, 0x11, 0x00


	//----- nvinfo : EIATTR_KPARAM_INFO
	.align		4
.L_161:
        /*0078*/ 	.byte	0x04, 0x17
        /*007a*/ 	.short	(.L_163 - .L_162)
.L_162:
        /*007c*/ 	.word	0x00000000
        /*0080*/ 	.short	0x0003
        /*0082*/ 	.short	0x0018
        /*0084*/ 	.byte	0x00, 0xf0, 0x11, 0x00


	//----- nvinfo : EIATTR_KPARAM_INFO
	.align		4
.L_163:
        /*0088*/ 	.byte	0x04, 0x17
        /*008a*/ 	.short	(.L_165 - .L_164)
.L_164:
        /*008c*/ 	.word	0x00000000
        /*0090*/ 	.short	0x0002
        /*0092*/ 	.short	0x0010
        /*0094*/ 	.byte	0x00, 0xf5, 0x21, 0x00


	//----- nvinfo : EIATTR_KPARAM_INFO
	.align		4
.L_165:
        /*0098*/ 	.byte	0x04, 0x17
        /*009a*/ 	.short	(.L_167 - .L_166)
.L_166:
        /*009c*/ 	.word	0x00000000
        /*00a0*/ 	.short	0x0001
        /*00a2*/ 	.short	0x0008
        /*00a4*/ 	.byte	0x00, 0xf5, 0x21, 0x00


	//----- nvinfo : EIATTR_KPARAM_INFO
	.align		4
.L_167:
        /*00a8*/ 	.byte	0x04, 0x17
        /*00aa*/ 	.short	(.L_169 - .L_168)
.L_168:
        /*00ac*/ 	.word	0x00000000
        /*00b0*/ 	.short	0x0000
        /*00b2*/ 	.short	0x0000
        /*00b4*/ 	.byte	0x00, 0xf5, 0x21, 0x00


	//----- nvinfo : EIATTR_SPARSE_MMA_MASK
	.align		4
.L_169:
        /*00b8*/ 	.byte	0x03, 0x50
        /*00ba*/ 	.short	0x0000


	//----- nvinfo : EIATTR_MAXREG_COUNT
	.align		4
        /*00bc*/ 	.byte	0x03, 0x1b
        /*00be*/ 	.short	0x00ff


	//----- nvinfo : EIATTR_MERCURY_ISA_VERSION
	.align		4
        /*00c0*/ 	.byte	0x03, 0x5f
        /*00c2*/ 	.short	0x0101


	//----- nvinfo : EIATTR_VRC_CTA_INIT_COUNT
	.align		4
        /*00c4*/ 	.byte	0x02, 0x4a
	.zero		1
	.zero		1


	//----- nvinfo : EIATTR_EXIT_INSTR_OFFSETS
	.align		4
        /*00c8*/ 	.byte	0x04, 0x1c
        /*00ca*/ 	.short	(.L_171 - .L_170)


	//   ....[0]....
.L_170:
        /*00cc*/ 	.word	0x000017b0


	//----- nvinfo : EIATTR_CBANK_PARAM_SIZE
	.align		4
.L_171:
        /*00d0*/ 	.byte	0x03, 0x19
        /*00d2*/ 	.short	0x0038


	//----- nvinfo : EIATTR_PARAM_CBANK
	.align		4
        /*00d4*/ 	.byte	0x04, 0x0a
        /*00d6*/ 	.short	(.L_173 - .L_172)
	.align		4
.L_172:
        /*00d8*/ 	.word	index@(.nv.constant0._Z9dkernelv2PlS_S_iiiiiiii)
        /*00dc*/ 	.short	0x0380
        /*00de*/ 	.short	0x0038


	//----- nvinfo : EIATTR_SW_WAR
	.align		4
.L_173:
        /*00e0*/ 	.byte	0x04, 0x36
        /*00e2*/ 	.short	(.L_175 - .L_174)
.L_174:
        /*00e4*/ 	.word	0x00000008
.L_175:


//--------------------- .nv.info._Z9dkernelv1PlS_S_iiiiiiii --------------------------
	.section	.nv.info._Z9dkernelv1PlS_S_iiiiiiii,"",@"SHT_CUDA_INFO"
	.sectionflags	@""
	.align	4


	//----- nvinfo : EIATTR_CUDA_API_VERSION
	.align		4
        /*0000*/ 	.byte	0x04, 0x37
        /*0002*/ 	.short	(.L_177 - .L_176)
.L_176:
        /*0004*/ 	.word	0x00000082


	//----- nvinfo : EIATTR_KPARAM_INFO
	.align		4
.L_177:
        /*0008*/ 	.byte	0x04, 0x17
        /*000a*/ 	.short	(.L_179 - .L_178)
.L_178:
        /*000c*/ 	.word	0x00000000
        /*0010*/ 	.short	0x000a
        /*0012*/ 	.short	0x0034
        /*0014*/ 	.byte	0x00, 0xf0, 0x11, 0x00


	//----- nvinfo : EIATTR_KPARAM_INFO
	.align		4
.L_179:
        /*0018*/ 	.byte	0x04, 0x17
        /*001a*/ 	.short	(.L_181 - .L_180)
.L_180:
        /*001c*/ 	.word	0x00000000
        /*0020*/ 	.short	0x0009
        /*0022*/ 	.short	0x0030
        /*0024*/ 	.byte	0x00, 0xf0, 0x11, 0x00


	//----- nvinfo : EIATTR_KPARAM_INFO
	.align		4
.L_181:
        /*0028*/ 	.byte	0x04, 0x17
        /*002a*/ 	.short	(.L_183 - .L_182)
.L_182:
        /*002c*/ 	.word	0x00000000
        /*0030*/ 	.short	0x0008
        /*0032*/ 	.short	0x002c
        /*0034*/ 	.byte	0x00, 0xf0, 0x11, 0x00


	//----- nvinfo : EIATTR_KPARAM_INFO
	.align		4
.L_183:
        /*0038*/ 	.byte	0x04, 0x17
        /*003a*/ 	.short	(.L_185 - .L_184)
.L_184:
        /*003c*/ 	.word	0x00000000
        /*0040*/ 	.short	0x0007
        /*0042*/ 	.short	0x0028
        /*0044*/ 	.byte	0x00, 0xf0, 0x11, 0x00


	//----- nvinfo : EIATTR_KPARAM_INFO
	.align		4
.L_185:
        /*0048*/ 	.byte	0x04, 0x17
        /*004a*/ 	.short	(.L_187 - .L_186)
.L_186:
        /*004c*/ 	.word	0x00000000
        /*0050*/ 	.short	0x0006
        /*0052*/ 	.short	0x0024
        /*0054*/ 	.byte	0x00, 0xf0, 0x11, 0x00


	//----- nvinfo : EIATTR_KPARAM_INFO
	.align		4
.L_187:
        /*0058*/ 	.byte	0x04, 0x17
        /*005a*/ 	.short	(.L_189 - .L_188)
.L_188:
        /*005c*/ 	.word	0x00000000
        /*0060*/ 	.short	0x0005
        /*0062*/ 	.short	0x0020
        /*0064*/ 	.byte	0x00, 0xf0, 0x11, 0x00


	//----- nvinfo : EIATTR_KPARAM_INFO
	.align		4
.L_189:
        /*0068*/ 	.byte	0x04, 0x17
        /*006a*/ 	.short	(.L_191 - .L_190)
.L_190:
        /*006c*/ 	.word	0x00000000
        /*0070*/ 	.short	0x0004
        /*0072*/ 	.short	0x001c
        /*0074*/ 	.byte	0x00, 0xf0, 0x11, 0x00


	//----- nvinfo : EIATTR_KPARAM_INFO
	.align		4
.L_191:
        /*0078*/ 	.byte	0x04, 0x17
        /*007a*/ 	.short	(.L_193 - .L_192)
.L_192:
        /*007c*/ 	.word	0x00000000
        /*0080*/ 	.short	0x0003
        /*0082*/ 	.short	0x0018
        /*0084*/ 	.byte	0x00, 0xf0, 0x11, 0x00


	//----- nvinfo : EIATTR_KPARAM_INFO
	.align		4
.L_193:
        /*0088*/ 	.byte	0x04, 0x17
        /*008a*/ 	.short	(.L_195 - .L_194)
.L_194:
        /*008c*/ 	.word	0x00000000
        /*0090*/ 	.short	0x0002
        /*0092*/ 	.short	0x0010
        /*0094*/ 	.byte	0x00, 0xf5, 0x21, 0x00


	//----- nvinfo : EIATTR_KPARAM_INFO
	.align		4
.L_195:
        /*0098*/ 	.byte	0x04, 0x17
        /*009a*/ 	.short	(.L_197 - .L_196)
.L_196:
        /*009c*/ 	.word	0x00000000
        /*00a0*/ 	.short	0x0001
        /*00a2*/ 	.short	0x0008
        /*00a4*/ 	.byte	0x00, 0xf5, 0x21, 0x00


	//----- nvinfo : EIATTR_KPARAM_INFO
	.align		4
.L_197:
        /*00a8*/ 	.byte	0x04, 0x17
        /*00aa*/ 	.short	(.L_199 - .L_198)
.L_198:
        /*00ac*/ 	.word	0x00000000
        /*00b0*/ 	.short	0x0000
        /*00b2*/ 	.short	0x0000
        /*00b4*/ 	.byte	0x00, 0xf5, 0x21, 0x00


	//----- nvinfo : EIATTR_SPARSE_MMA_MASK
	.align		4
.L_199:
        /*00b8*/ 	.byte	0x03, 0x50
        /*00ba*/ 	.short	0x0000


	//----- nvinfo : EIATTR_MAXREG_COUNT
	.align		4
        /*00bc*/ 	.byte	0x03, 0x1b
        /*00be*/ 	.short	0x00ff


	//----- nvinfo : EIATTR_MERCURY_ISA_VERSION
	.align		4
        /*00c0*/ 	.byte	0x03, 0x5f
        /*00c2*/ 	.short	0x0101


	//----- nvinfo : EIATTR_VRC_CTA_INIT_COUNT
	.align		4
        /*00c4*/ 	.byte	0x02, 0x4a
	.zero		1
	.zero		1


	//----- nvinfo : EIATTR_EXIT_INSTR_OFFSETS
	.align		4
        /*00c8*/ 	.byte	0x04, 0x1c
        /*00ca*/ 	.short	(.L_201 - .L_200)


	//   ....[0]....
.L_200:
        /*00cc*/ 	.word	0x00000090


	//   ....[1]....
        /*00d0*/ 	.word	0x00000bb0


	//----- nvinfo : EIATTR_CBANK_PARAM_SIZE
	.align		4
.L_201:
        /*00d4*/ 	.byte	0x03, 0x19
        /*00d6*/ 	.short	0x0038


	//----- nvinfo : EIATTR_PARAM_CBANK
	.align		4
        /*00d8*/ 	.byte	0x04, 0x0a
        /*00da*/ 	.short	(.L_203 - .L_202)
	.align		4
.L_202:
        /*00dc*/ 	.word	index@(.nv.constant0._Z9dkernelv1PlS_S_iiiiiiii)
        /*00e0*/ 	.short	0x0380
        /*00e2*/ 	.short	0x0038


	//----- nvinfo : EIATTR_SW_WAR
	.align		4
.L_203:
        /*00e4*/ 	.byte	0x04, 0x36
        /*00e6*/ 	.short	(.L_205 - .L_204)
.L_204:
        /*00e8*/ 	.word	0x00000008
.L_205:


//--------------------- .nv.info._Z7dkernelPlS_S_iiiiiiii --------------------------
	.section	.nv.info._Z7dkernelPlS_S_iiiiiiii,"",@"SHT_CUDA_INFO"
	.sectionflags	@""
	.align	4


	//----- nvinfo : EIATTR_CUDA_API_VERSION
	.align		4
        /*0000*/ 	.byte	0x04, 0x37
        /*0002*/ 	.short	(.L_207 - .L_206)
.L_206:
        /*0004*/ 	.word	0x00000082


	//----- nvinfo : EIATTR_KPARAM_INFO
	.align		4
.L_207:
        /*0008*/ 	.byte	0x04, 0x17
        /*000a*/ 	.short	(.L_209 - .L_208)
.L_208:
        /*000c*/ 	.word	0x00000000
        /*0010*/ 	.short	0x000a
        /*0012*/ 	.short	0x0034
        /*0014*/ 	.byte	0x00, 0xf0, 0x11, 0x00


	//----- nvinfo : EIATTR_KPARAM_INFO
	.align		4
.L_209:
        /*0018*/ 	.byte	0x04, 0x17
        /*001a*/ 	.short	(.L_211 - .L_210)
.L_210:
        /*001c*/ 	.word	0x00000000
        /*0020*/ 	.short	0x0009
        /*0022*/ 	.short	0x0030
        /*0024*/ 	.byte	0x00, 0xf0, 0x11, 0x00


	//----- nvinfo : EIATTR_KPARAM_INFO
	.align		4
.L_211:
        /*0028*/ 	.byte	0x04, 0x17
        /*002a*/ 	.short	(.L_213 - .L_212)
.L_212:
        /*002c*/ 	.word	0x00000000
        /*0030*/ 	.short	0x0008
        /*0032*/ 	.short	0x002c
        /*0034*/ 	.byte	0x00, 0xf0, 0x11, 0x00


	//----- nvinfo : EIATTR_KPARAM_INFO
	.align		4
.L_213:
        /*0038*/ 	.byte	0x04, 0x17
        /*003a*/ 	.short	(.L_215 - .L_214)
.L_214:
        /*003c*/ 	.word	0x00000000
        /*0040*/ 	.short	0x0007
        /*0042*/ 	.short	0x0028
        /*0044*/ 	.byte	0x00, 0xf0, 0x11, 0x00


	//----- nvinfo : EIATTR_KPARAM_INFO
	.align		4
.L_215:
        /*0048*/ 	.byte	0x04, 0x17
        /*004a*/ 	.short	(.L_217 - .L_216)
.L_216:
        /*004c*/ 	.word	0x00000000
        /*0050*/ 	.short	0x0006
        /*0052*/ 	.short	0x0024
        /*0054*/ 	.byte	0x00, 0xf0, 0x11, 0x00


	//----- nvinfo : EIATTR_KPARAM_INFO
	.align		4
.L_217:
        /*0058*/ 	.byte	0x04, 0x17
        /*005a*/ 	.short	(.L_219 - .L_218)
.L_218:
        /*005c*/ 	.word	0x00000000
        /*0060*/ 	.short	0x0005
        /*0062*/ 	.short	0x0020
        /*0064*/ 	.byte	0x00, 0xf0, 0x11, 0x00


	//----- nvinfo : EIATTR_KPARAM_INFO
	.align		4
.L_219:
        /*0068*/ 	.byte	0x04, 0x17
        /*006a*/ 	.short	(.L_221 - .L_220)
.L_220:
        /*006c*/ 	.word	0x00000000
        /*0070*/ 	.short	0x0004
        /*0072*/ 	.short	0x001c
        /*0074*/ 	.byte	0x00, 0xf0, 0x11, 0x00


	//----- nvinfo : EIATTR_KPARAM_INFO
	.align		4
.L_221:
        /*0078*/ 	.byte	0x04, 0x17
        /*007a*/ 	.short	(.L_223 - .L_222)
.L_222:
        /*007c*/ 	.word	0x00000000
        /*0080*/ 	.short	0x0003
        /*0082*/ 	.short	0x0018
        /*0084*/ 	.byte	0x00, 0xf0, 0x11, 0x00


	//----- nvinfo : EIATTR_KPARAM_INFO
	.align		4
.L_223:
        /*0088*/ 	.byte	0x04, 0x17
        /*008a*/ 	.short	(.L_225 - .L_224)
.L_224:
        /*008c*/ 	.word	0x00000000
        /*0090*/ 	.short	0x0002
        /*0092*/ 	.short	0x0010
        /*0094*/ 	.byte	0x00, 0xf5, 0x21, 0x00


	//----- nvinfo : EIATTR_KPARAM_INFO
	.align		4
.L_225:
        /*0098*/ 	.byte	0x04, 0x17
        /*009a*/ 	.short	(.L_227 - .L_226)
.L_226:
        /*009c*/ 	.word	0x00000000
        /*00a0*/ 	.short	0x0001
        /*00a2*/ 	.short	0x0008
        /*00a4*/ 	.byte	0x00, 0xf5, 0x21, 0x00


	//----- nvinfo : EIATTR_KPARAM_INFO
	.align		4
.L_227:
        /*00a8*/ 	.byte	0x04, 0x17
        /*00aa*/ 	.short	(.L_229 - .L_228)
.L_228:
        /*00ac*/ 	.word	0x00000000
        /*00b0*/ 	.short	0x0000
        /*00b2*/ 	.short	0x0000
        /*00b4*/ 	.byte	0x00, 0xf5, 0x21, 0x00


	//----- nvinfo : EIATTR_SPARSE_MMA_MASK
	.align		4
.L_229:
        /*00b8*/ 	.byte	0x03, 0x50
        /*00ba*/ 	.short	0x0000


	//----- nvinfo : EIATTR_MAXREG_COUNT
	.align		4
        /*00bc*/ 	.byte	0x03, 0x1b
        /*00be*/ 	.short	0x00ff


	//----- nvinfo : EIATTR_NUM_BARRIERS
	.align		4
        /*00c0*/ 	.byte	0x02, 0x4c
        /*00c2*/ 	.byte	0x01
	.zero		1


	//----- nvinfo : EIATTR_EXTERNS
	.align		4
        /*00c4*/ 	.byte	0x04, 0x0f
        /*00c6*/ 	.short	(.L_231 - .L_230)


	//   ....[0]....
	.align		4
.L_230:
        /*00c8*/ 	.word	index@(vprintf)


	//----- nvinfo : EIATTR_MERCURY_ISA_VERSION
	.align		4
.L_231:
        /*00cc*/ 	.byte	0x03, 0x5f
        /*00ce*/ 	.short	0x0101


	//----- nvinfo : EIATTR_VRC_CTA_INIT_COUNT
	.align		4
        /*00d0*/ 	.byte	0x02, 0x4a
	.zero		1
	.zero		1


	//----- nvinfo : EIATTR_SYSCALL_OFFSETS
	.align		4
        /*00d4*/ 	.byte	0x04, 0x46
        /*00d6*/ 	.short	(.L_233 - .L_232)


	//   ....[0]....
.L_232:
        /*00d8*/ 	.word	0x000019b0


	//   ....[1]....
        /*00dc*/ 	.word	0x00001c30


	//   ....[2]....
        /*00e0*/ 	.word	0x00001cd0


	//   ....[3]....
        /*00e4*/ 	.word	0x00001d70


	//   ....[4]....
        /*00e8*/ 	.word	0x00001e10


	//   ....[5]....
        /*00ec*/ 	.word	0x00001eb0


	//   ....[6]....
        /*00f0*/ 	.word	0x00001f50


	//   ....[7]....
        /*00f4*/ 	.word	0x00001ff0


	//   ....[8]....
        /*00f8*/ 	.word	0x00002090


	//   ....[9]....
        /*00fc*/ 	.word	0x00002200


	//   ....[10]....
        /*0100*/ 	.word	0x000022a0


	//   ....[11]....
        /*0104*/ 	.word	0x00002340


	//   ....[12]....
        /*0108*/ 	.word	0x000023e0


	//   ....[13]....
        /*010c*/ 	.word	0x00002510


	//   ....[14]....
        /*0110*/ 	.word	0x000025b0


	//   ....[15]....
        /*0114*/ 	.word	0x000026c0


	//   ....[16]....
        /*0118*/ 	.word	0x00002740


	//   ....[17]....
        /*011c*/ 	.word	0x00002930


	//   ....[18]....
        /*0120*/ 	.word	0x000029a0


	//   ....[19]....
        /*0124*/ 	.word	0x00002a10


	//   ....[20]....
        /*0128*/ 	.word	0x00002a80


	//   ....[21]....
        /*012c*/ 	.word	0x00002b70


	//   ....[22]....
        /*0130*/ 	.word	0x00002c20


	//   ....[23]....
        /*0134*/ 	.word	0x00002cb0


	//----- nvinfo : EIATTR_EXIT_INSTR_OFFSETS
	.align		4
.L_233:
        /*0138*/ 	.byte	0x04, 0x1c
        /*013a*/ 	.short	(.L_235 - .L_234)


	//   ....[0]....
.L_234:
        /*013c*/ 	.word	0x00002d40


	//   ....[1]....
        /*0140*/ 	.word	0x000040e0


	//----- nvinfo : EIATTR_CRS_STACK_SIZE
	.align		4
.L_235:
        /*0144*/ 	.byte	0x04, 0x1e
        /*0146*/ 	.short	(.L_237 - .L_236)
.L_236:
        /*0148*/ 	.word	0x00000000


	//----- nvinfo : EIATTR_CBANK_PARAM_SIZE
	.align		4
.L_237:
        /*014c*/ 	.byte	0x03, 0x19
        /*014e*/ 	.short	0x0038


	//----- nvinfo : EIATTR_PARAM_CBANK
	.align		4
        /*0150*/ 	.byte	0x04, 0x0a
        /*0152*/ 	.short	(.L_239 - .L_238)
	.align		4
.L_238:
        /*0154*/ 	.word	index@(.nv.constant0._Z7dkernelPlS_S_iiiiiiii)
        /*0158*/ 	.short	0x0380
        /*015a*/ 	.short	0x0038


	//----- nvinfo : EIATTR_SW_WAR
	.align		4
.L_239:
        /*015c*/ 	.byte	0x04, 0x36
        /*015e*/ 	.short	(.L_241 - .L_240)
.L_240:
        /*0160*/ 	.word	0x00000008
.L_241:


//--------------------- .nv.info._Z11copy_kernelPlS_iiiiiii --------------------------
	.section	.nv.info._Z11copy_kernelPlS_iiiiiii,"",@"SHT_CUDA_INFO"
	.sectionflags	@""
	.align	4


	//----- nvinfo : EIATTR_CUDA_API_VERSION
	.align		4
        /*0000*/ 	.byte	0x04, 0x37
        /*0002*/ 	.short	(.L_243 - .L_242)
.L_242:
        /*0004*/ 	.word	0x00000082


	//----- nvinfo : EIATTR_KPARAM_INFO
	.align		4
.L_243:
        /*0008*/ 	.byte	0x04, 0x17
        /*000a*/ 	.short	(.L_245 - .L_244)
.L_244:
        /*000c*/ 	.word	0x00000000
        /*0010*/ 	.short	0x0008
        /*0012*/ 	.short	0x0028
        /*0014*/ 	.byte	0x00, 0xf0, 0x11, 0x00


	//----- nvinfo : EIATTR_KPARAM_INFO
	.align		4
.L_245:
        /*0018*/ 	.byte	0x04, 0x17
        /*001a*/ 	.short	(.L_247 - .L_246)
.L_246:
        /*001c*/ 	.word	0x00000000
        /*0020*/ 	.short	0x0007
        /*0022*/ 	.short	0x0024
        /*0024*/ 	.byte	0x00, 0xf0, 0x11, 0x00


	//----- nvinfo : EIATTR_KPARAM_INFO
	.align		4
.L_247:
        /*0028*/ 	.byte	0x04, 0x17
        /*002a*/ 	.short	(.L_249 - .L_248)
.L_248:
        /*002c*/ 	.word	0x00000000
        /*0030*/ 	.short	0x0006
        /*0032*/ 	.short	0x0020
        /*0034*/ 	.byte	0x00, 0xf0, 0x11, 0x00


	//----- nvinfo : EIATTR_KPARAM_INFO
	.align		4
.L_249:
        /*0038*/ 	.byte	0x04, 0x17
        /*003a*/ 	.short	(.L_251 - .L_250)
.L_250:
        /*003c*/ 	.word	0x00000000
        /*0040*/ 	.short	0x0005
        /*0042*/ 	.short	0x001c
        /*0044*/ 	.byte	0x00, 0xf0, 0x11, 0x00


	//----- nvinfo : EIATTR_KPARAM_INFO
	.align		4
.L_251:
        /*0048*/ 	.byte	0x04, 0x17
        /*004a*/ 	.short	(.L_253 - .L_252)
.L_252:
        /*004c*/ 	.word	0x00000000
        /*0050*/ 	.short	0x0004
        /*0052*/ 	.short	0x0018
        /*0054*/ 	.byte	0x00, 0xf0, 0x11, 0x00


	//----- nvinfo : EIATTR_KPARAM_INFO
	.align		4
.L_253:
        /*0058*/ 	.byte	0x04, 0x17
        /*005a*/ 	.short	(.L_255 - .L_254)
.L_254:
        /*005c*/ 	.word	0x00000000
        /*0060*/ 	.short	0x0003
        /*0062*/ 	.short	0x0014
        /*0064*/ 	.byte	0x00, 0xf0, 0x11, 0x00


	//----- nvinfo : EIATTR_KPARAM_INFO
	.align		4
.L_255:
        /*0068*/ 	.byte	0x04, 0x17
        /*006a*/ 	.short	(.L_257 - .L_256)
.L_256:
        /*006c*/ 	.word	0x00000000
        /*0070*/ 	.short	0x0002
        /*0072*/ 	.short	0x0010
        /*0074*/ 	.byte	0x00, 0xf0, 0x11, 0x00


	//----- nvinfo : EIATTR_KPARAM_INFO
	.align		4
.L_257:
        /*0078*/ 	.byte	0x04, 0x17
        /*007a*/ 	.short	(.L_259 - .L_258)
.L_258:
        /*007c*/ 	.word	0x00000000
        /*0080*/ 	.short	0x0001
        /*0082*/ 	.short	0x0008
        /*0084*/ 	.byte	0x00, 0xf5, 0x21, 0x00


	//----- nvinfo : EIATTR_KPARAM_INFO
	.align		4
.L_259:
        /*0088*/ 	.byte	0x04, 0x17
        /*008a*/ 	.short	(.L_261 - .L_260)
.L_260:
        /*008c*/ 	.word	0x00000000
        /*0090*/ 	.short	0x0000
        /*0092*/ 	.short	0x0000
        /*0094*/ 	.byte	0x00, 0xf5, 0x21, 0x00


	//----- nvinfo : EIATTR_SPARSE_MMA_MASK
	.align		4
.L_261:
        /*0098*/ 	.byte	0x03, 0x50
        /*009a*/ 	.short	0x0000


	//----- nvinfo : EIATTR_MAXREG_COUNT
	.align		4
        /*009c*/ 	.byte	0x03, 0x1b
        /*009e*/ 	.short	0x00ff


	//----- nvinfo : EIATTR_MERCURY_ISA_VERSION
	.align		4
        /*00a0*/ 	.byte	0x03, 0x5f
        /*00a2*/ 	.short	0x0101


	//----- nvinfo : EIATTR_VRC_CTA_INIT_COUNT
	.align		4
        /*00a4*/ 	.byte	0x02, 0x4a
	.zero		1
	.zero		1


	//----- nvinfo : EIATTR_EXIT_INSTR_OFFSETS
	.align		4
        /*00a8*/ 	.byte	0x04, 0x1c
        /*00aa*/ 	.short	(.L_263 - .L_262)


	//   ....[0]....
.L_262:
        /*00ac*/ 	.word	0x00000090


	//   ....[1]....
        /*00b0*/ 	.word	0x000001c0


	//----- nvinfo : EIATTR_CBANK_PARAM_SIZE
	.align		4
.L_263:
        /*00b4*/ 	.byte	0x03, 0x19
        /*00b6*/ 	.short	0x002c


	//----- nvinfo : EIATTR_PARAM_CBANK
	.align		4
        /*00b8*/ 	.byte	0x04, 0x0a
        /*00ba*/ 	.short	(.L_265 - .L_264)
	.align		4
.L_264:
        /*00bc*/ 	.word	index@(.nv.constant0._Z11copy_kernelPlS_iiiiiii)
        /*00c0*/ 	.short	0x0380
        /*00c2*/ 	.short	0x002c


	//----- nvinfo : EIATTR_SW_WAR
	.align		4
.L_265:
        /*00c4*/ 	.byte	0x04, 0x36
        /*00c6*/ 	.short	(.L_267 - .L_266)
.L_266:
        /*00c8*/ 	.word	0x00000008
.L_267:


//--------------------- .nv.info._Z11init_kernelPliii --------------------------
	.section	.nv.info._Z11init_kernelPliii,"",@"SHT_CUDA_INFO"
	.sectionflags	@""
	.align	4


	//----- nvinfo : EIATTR_CUDA_API_VERSION
	.align		4
        /*0000*/ 	.byte	0x04, 0x37
        /*0002*/ 	.short	(.L_269 - .L_268)
.L_268:
        /*0004*/ 	.word	0x00000082


	//----- nvinfo : EIATTR_KPARAM_INFO
	.align		4
.L_269:
        /*0008*/ 	.byte	0x04, 0x17
        /*000a*/ 	.short	(.L_271 - .L_270)
.L_270:
        /*000c*/ 	.word	0x00000000
        /*0010*/ 	.short	0x0003
        /*0012*/ 	.short	0x0010
        /*0014*/ 	.byte	0x00, 0xf0, 0x11, 0x00


	//----- nvinfo : EIATTR_KPARAM_INFO
	.align		4
.L_271:
        /*0018*/ 	.byte	0x04, 0x17
        /*001a*/ 	.short	(.L_273 - .L_272)
.L_272:
        /*001c*/ 	.word	0x00000000
        /*0020*/ 	.short	0x0002
        /*0022*/ 	.short	0x000c
        /*0024*/ 	.byte	0x00, 0xf0, 0x11, 0x00


	//----- nvinfo : EIATTR_KPARAM_INFO
	.align		4
.L_273:
        /*0028*/ 	.byte	0x04, 0x17
        /*002a*/ 	.short	(.L_275 - .L_274)
.L_274:
        /*002c*/ 	.word	0x00000000
        /*0030*/ 	.short	0x0001
        /*0032*/ 	.short	0x0008
        /*0034*/ 	.byte	0x00, 0xf0, 0x11, 0x00


	//----- nvinfo : EIATTR_KPARAM_INFO
	.align		4
.L_275:
        /*0038*/ 	.byte	0x04, 0x17
        /*003a*/ 	.short	(.L_277 - .L_276)
.L_276:
        /*003c*/ 	.word	0x00000000
        /*0040*/ 	.short	0x0000
        /*0042*/ 	.short	0x0000
        /*0044*/ 	.byte	0x00, 0xf5, 0x21, 0x00


	//----- nvinfo : EIATTR_SPARSE_MMA_MASK
	.align		4
.L_277:
        /*0048*/ 	.byte	0x03, 0x50
        /*004a*/ 	.short	0x0000


	//----- nvinfo : EIATTR_MAXREG_COUNT
	.align		4
        /*004c*/ 	.byte	0x03, 0x1b
        /*004e*/ 	.short	0x00ff


	//----- nvinfo : EIATTR_MERCURY_ISA_VERSION
	.align		4
        /*0050*/ 	.byte	0x03, 0x5f
        /*0052*/ 	.short	0x0101


	//----- nvinfo : EIATTR_VRC_CTA_INIT_COUNT
	.align		4
        /*0054*/ 	.byte	0x02, 0x4a
	.zero		1
	.zero		1


	//----- nvinfo : EIATTR_EXIT_INSTR_OFFSETS
	.align		4
        /*0058*/ 	.byte	0x04, 0x1c
        /*005a*/ 	.short	(.L_279 - .L_278)


	//   ....[0]....
.L_278:
        /*005c*/ 	.word	0x00000090


	//   ....[1]....
        /*0060*/ 	.word	0x00000120


	//----- nvinfo : EIATTR_CBANK_PARAM_SIZE
	.align		4
.L_279:
        /*0064*/ 	.byte	0x03, 0x19
        /*0066*/ 	.short	0x0014


	//----- nvinfo : EIATTR_PARAM_CBANK
	.align		4
        /*0068*/ 	.byte	0x04, 0x0a
        /*006a*/ 	.short	(.L_281 - .L_280)
	.align		4
.L_280:
        /*006c*/ 	.word	index@(.nv.constant0._Z11init_kernelPliii)
        /*0070*/ 	.short	0x0380
        /*0072*/ 	.short	0x0014


	//----- nvinfo : EIATTR_SW_WAR
	.align		4
.L_281:
        /*0074*/ 	.byte	0x04, 0x36
        /*0076*/ 	.short	(.L_283 - .L_282)
.L_282:
        /*0078*/ 	.word	0x00000008
.L_283:


//--------------------- .nv.callgraph             --------------------------
	.section	.nv.callgraph,"",@"SHT_CUDA_CALLGRAPH"
	.align	4
	.sectionentsize	8
	.align		4
        /*0000*/ 	.word	0x00000000
	.align		4
        /*0004*/ 	.word	0xffffffff
	.align		4
        /*0008*/ 	.word	index@(_Z7dkernelPlS_S_iiiiiiii)
	.align		4
        /*000c*/ 	.word	index@(vprintf)
	.align		4
        /*0010*/ 	.word	0x00000000
	.align		4
        /*0014*/ 	.word	0xfffffffe
	.align		4
        /*0018*/ 	.word	0x00000000
	.align		4
        /*001c*/ 	.word	0xfffffffd
	.align		4
        /*0020*/ 	.word	0x00000000
	.align		4
        /*0024*/ 	.word	0xfffffffc


//--------------------- .nv.constant3             --------------------------
	.section	.nv.constant3,"a",@progbits
	.align	8
.nv.constant3:
	.type		shared_filter,@object
	.size		shared_filter,(.L_0 - shared_filter)
shared_filter:
	.zero		32768
.L_0:


//--------------------- .nv.constant4             --------------------------
	.section	.nv.constant4,"a",@progbits
	.align	8
	.align		8
.nv.constant4:
        /*0000*/ 	.dword	$str
	.align		8
        /*0008*/ 	.dword	$str$1
	.align		8
        /*0010*/ 	.dword	$str$2
	.align		8
        /*0018*/ 	.dword	vprintf


//--------------------- .text._Z9dkernelv5PlS_S_iiiiiiii --------------------------
	.section	.text._Z9dkernelv5PlS_S_iiiiiiii,"ax",@progbits
	.align	128
        .global         _Z9dkernelv5PlS_S_iiiiiiii
        .type           _Z9dkernelv5PlS_S_iiiiiiii,@function
        .size           _Z9dkernelv5PlS_S_iiiiiiii,(.L_x_145 - _Z9dkernelv5PlS_S_iiiiiiii)
        .other          _Z9dkernelv5PlS_S_iiiiiiii,@"STO_CUDA_ENTRY STV_DEFAULT"
_Z9dkernelv5PlS_S_iiiiiiii:
.text._Z9dkernelv5PlS_S_iiiiiiii:
[----:B------:R-:W-:Y:S08]  /*0000*/  LDC R1, c[0x0][0x37c] ;  /* 0x0000df00ff017b82 */ /* 0x000ff00000000800 */
[----:B------:R-:W0:Y:S01]  /*0010*/  S2UR UR11, SR_CTAID.Z ;  /* 0x00000000000b79c3 */ /* 0x000e220000002700 */
[----:B------:R-:W1:Y:S01]  /*0020*/  S2R R3, SR_CTAID.X ;  /* 0x0000000000037919 */ /* 0x000e620000002500 */
[----:B------:R-:W1:Y:S01]  /*0030*/  LDCU UR4, c[0x0][0x3ac] ;  /* 0x00007580ff0477ac */ /* 0x000e620008000800 */
[----:B------:R-:W2:Y:S01]  /*0040*/  S2R R6, SR_TID.X ;  /* 0x0000000000067919 */ /* 0x000ea20000002100 */
[----:B------:R-:W3:Y:S04]  /*0050*/  LDCU.64 UR8, c[0x0][0x358] ;  /* 0x00006b00ff0877ac */ /* 0x000ee80008000a00 */
[----:B------:R-:W0:Y:S01]  /*0060*/  LDC.64 R4, c[0x0][0x398] ;  /* 0x0000e600ff047b82 */ /* 0x000e220000000a00 */
[----:B------:R-:W4:Y:S07]  /*0070*/  S2R R8, SR_TID.Y ;  /* 0x0000000000087919 */ /* 0x000f2e0000002200 */
[----:B------:R-:W5:Y:S08]  /*0080*/  S2UR UR10, SR_CTAID.Y ;  /* 0x00000000000a79c3 */ /* 0x000f700000002600 */
[----:B------:R-:W3:Y:S01]  /*0090*/  LDC R10, c[0x0][0x3a0] ;  /* 0x0000e800ff0a7b82 */ /* 0x000ee20000000800 */
[----:B0-----:R-:W-:-:S04]  /*00a0*/  ISETP.LE.AND P0, PT, R5, UR11, PT ;  /* 0x0000000b05007c0c */ /* 0x001fc8000bf03270 */
[----:B-----5:R-:W-:-:S04]  /*00b0*/  ISETP.GT.AND P0, PT, R4, UR10, !P0 ;  /* 0x0000000a04007c0c */ /* 0x020fc8000c704270 */
[----:B-1----:R-:W-:-:S04]  /*00c0*/  ISETP.LT.AND P0, PT, R3, UR4, P0 ;  /* 0x0000000403007c0c */ /* 0x002fc80008701270 */
[----:B---3--:R-:W-:-:S13]  /*00d0*/  ISETP.LT.OR P1, PT, R10, 0x1, !P0 ;  /* 0x000000010a00780c */ /* 0x008fda0004721670 */
[----:B--2-4-:R-:W-:Y:S05]  /*00e0*/  @P1 BRA `(.L_x_0) ;  /* 0x0000000800fc1947 */ /* 0x014fea0003800000 */
[----:B------:R-:W0:Y:S01]  /*00f0*/  LDCU UR6, c[0x0][0x3a0] ;  /* 0x00007400ff0677ac */ /* 0x000e220008000800 */
[----:B------:R-:W-:Y:S01]  /*0100*/  ISETP.GE.U32.AND P1, PT, R10, 0x8, PT ;  /* 0x000000080a00780c */ /* 0x000fe20003f26070 */
[----:B------:R-:W-:Y:S01]  /*0110*/  HFMA2 R0, -RZ, RZ, 0, 0 ;  /* 0x00000000ff007431 */ /* 0x000fe200000001ff */
[----:B0-----:R-:W-:-:S04]  /*0120*/  ULOP3.LUT UR13, UR6, 0x7, URZ, 0xc0, !UPT ;  /* 0x00000007060d7892 */ /* 0x001fc8000f8ec0ff */
[----:B------:R-:W-:-:S07]  /*0130*/  UISETP.NE.AND UP0, UPT, UR13, URZ, UPT ;  /* 0x000000ff0d00728c */ /* 0x000fce000bf05270 */
[----:B------:R-:W-:Y:S05]  /*0140*/  @!P1 BRA `(.L_x_1) ;  /* 0x00000004006c9947 */ /* 0x000fea0003800000 */
[----:B------:R-:W0:Y:S01]  /*0150*/  S2R R0, SR_TID.X ;  /* 0x0000000000007919 */ /* 0x000e220000002100 */
[----:B------:R-:W1:Y:S01]  /*0160*/  LDC.64 R16, c[0x0][0x3b0] ;  /* 0x0000ec00ff107b82 */ /* 0x000e620000000a00 */
[----:B------:R-:W2:Y:S01]  /*0170*/  LDCU UR12, c[0x0][0x3a8] ;  /* 0x00007500ff0c77ac */ /* 0x000ea20008000800 */
[----:B------:R-:W-:Y:S01]  /*0180*/  IADD3 R19, PT, PT, R6, UR10, RZ ;  /* 0x0000000a06137c10 */ /* 0x000fe2000fffe0ff */
[----:B------:R-:W0:Y:S01]  /*0190*/  S2R R23, SR_TID.Y ;  /* 0x0000000000177919 */ /* 0x000e220000002200 */
[C---:B------:R-:W-:Y:S01]  /*01a0*/  IADD3 R12, PT, PT, R8.reuse, UR11, RZ ;  /* 0x0000000b080c7c10 */ /* 0x040fe2000fffe0ff */
[----:B------:R-:W-:Y:S01]  /*01b0*/  UMOV UR4, 0x400 ;  /* 0x0000040000047882 */ /* 0x000fe20000000000 */
[----:B------:R-:W-:Y:S02]  /*01c0*/  SHF.L.U32 R18, R8, 0x3, RZ ;  /* 0x0000000308127819 */ /* 0x000fe400000006ff */
[----:B------:R-:W3:Y:S08]  /*01d0*/  LDC R21, c[0x0][0x3a4] ;  /* 0x0000e900ff157b82 */ /* 0x000ef00000000800 */
[----:B------:R-:W4:Y:S01]  /*01e0*/  S2UR UR5, SR_CgaCtaId ;  /* 0x00000000000579c3 */ /* 0x000f220000008800 */
[----:B-1----:R-:W-:Y:S01]  /*01f0*/  IADD3 R4, PT, PT, R19, R16, RZ ;  /* 0x0000001013047210 */ /* 0x002fe20007ffe0ff */
[C-C-:B------:R-:W-:Y:S01]  /*0200*/  IMAD R9, R16.reuse, 0x3, R19.reuse ;  /* 0x0000000310097824 */ /* 0x140fe200078e0213 */
[CC--:B------:R-:W-:Y:S01]  /*0210*/  LEA R7, R16.reuse, R19.reuse, 0x1 ;  /* 0x0000001310077211 */ /* 0x0c0fe200078e08ff */
[C-C-:B------:R-:W-:Y:S01]  /*0220*/  IMAD R13, R16.reuse, 0x5, R19.reuse ;  /* 0x00000005100d7824 */ /* 0x140fe200078e0213 */
[C---:B------:R-:W-:Y:S01]  /*0230*/  LEA R11, R16.reuse, R19, 0x2 ;  /* 0x00000013100b7211 */ /* 0x040fe200078e10ff */
[----:B------:R-:W-:-:S02]  /*0240*/  IMAD R15, R16, 0x6, R19 ;  /* 0x00000006100f7824 */ /* 0x000fc400078e0213 */
[CC--:B------:R-:W-:Y:S01]  /*0250*/  IMAD R2, R16.reuse, R17.reuse, RZ ;  /* 0x0000001110027224 */ /* 0x0c0fe200078e02ff */
[----:B---3--:R-:W-:Y:S01]  /*0260*/  R2UR UR7, R21 ;  /* 0x00000000150772ca */ /* 0x008fe200000e0000 */
[----:B------:R-:W-:Y:S02]  /*0270*/  IMAD R16, R16, 0x7, R19 ;  /* 0x0000000710107824 */ /* 0x000fe400078e0213 */
[-CC-:B------:R-:W-:Y:S02]  /*0280*/  IMAD R5, R4, R17.reuse, R12.reuse ;  /* 0x0000001104057224 */ /* 0x180fe400078e020c */
[-CC-:B------:R-:W-:Y:S02]  /*0290*/  IMAD R19, R19, R17.reuse, R12.reuse ;  /* 0x0000001113137224 */ /* 0x180fe400078e020c */
[-CC-:B------:R-:W-:Y:S01]  /*02a0*/  IMAD R7, R7, R17.reuse, R12.reuse ;  /* 0x0000001107077224 */ /* 0x180fe200078e020c */
[----:B----4-:R-:W-:Y:S01]  /*02b0*/  ULEA UR5, UR5, UR4, 0x18 ;  /* 0x0000000405057291 */ /* 0x010fe2000f8ec0ff */
[----:B------:R-:W-:-:S02]  /*02c0*/  IMAD R9, R9, R17, R12 ;  /* 0x0000001109097224 */ /* 0x000fc400078e020c */
[-CC-:B------:R-:W-:Y:S02]  /*02d0*/  IMAD R11, R11, R17.reuse, R12.reuse ;  /* 0x000000110b0b7224 */ /* 0x180fe400078e020c */
[-CC-:B------:R-:W-:Y:S01]  /*02e0*/  IMAD R13, R13, R17.reuse, R12.reuse ;  /* 0x000000110d0d7224 */ /* 0x180fe200078e020c */
[----:B--2---:R-:W-:Y:S01]  /*02f0*/  UIMAD UR4, UR7, UR12, URZ ;  /* 0x0000000c070472a4 */ /* 0x004fe2000f8e02ff */
[--C-:B------:R-:W-:Y:S02]  /*0300*/  IMAD R15, R15, R17, R12.reuse ;  /* 0x000000110f0f7224 */ /* 0x100fe400078e020c */
[----:B0-----:R-:W-:Y:S01]  /*0310*/  IMAD R4, R0, UR12, R23 ;  /* 0x0000000c00047c24 */ /* 0x001fe2000f8e0217 */
[----:B------:R-:W-:Y:S01]  /*0320*/  IADD3 R23, PT, PT, R6, R21, RZ ;  /* 0x0000001506177210 */ /* 0x000fe20007ffe0ff */
[----:B------:R-:W-:Y:S01]  /*0330*/  IMAD R17, R16, R17, R12 ;  /* 0x0000001110117224 */ /* 0x000fe200078e020c */
[CC--:B------:R-:W-:Y:S01]  /*0340*/  LEA R12, R21.reuse, R6.reuse, 0x1 ;  /* 0x00000006150c7211 */ /* 0x0c0fe200078e08ff */
[C-C-:B------:R-:W-:Y:S01]  /*0350*/  IMAD R14, R21.reuse, 0x3, R6.reuse ;  /* 0x00000003150e7824 */ /* 0x140fe200078e0206 */
[C---:B------:R-:W-:Y:S01]  /*0360*/  LEA R16, R21.reuse, R6, 0x2 ;  /* 0x0000000615107211 */ /* 0x040fe200078e10ff */
[----:B------:R-:W-:-:S02]  /*0370*/  IMAD R20, R21, 0x5, R6 ;  /* 0x0000000515147824 */ /* 0x000fc400078e0206 */
[C-C-:B------:R-:W-:Y:S02]  /*0380*/  IMAD R22, R21.reuse, 0x6, R0.reuse ;  /* 0x0000000615167824 */ /* 0x140fe400078e0200 */
[----:B------:R-:W-:Y:S01]  /*0390*/  IMAD R24, R21, 0x7, R0 ;  /* 0x0000000715187824 */ /* 0x000fe200078e0200 */
[----:B------:R-:W-:Y:S01]  /*03a0*/  LOP3.LUT R0, R10, 0x7ffffff8, RZ, 0xc0, !PT ;  /* 0x7ffffff80a007812 */ /* 0x000fe200078ec0ff */
[----:B------:R-:W-:Y:S02]  /*03b0*/  IMAD R6, R23, UR12, R8 ;  /* 0x0000000c17067c24 */ /* 0x000fe4000f8e0208 */
[----:B------:R-:W-:Y:S01]  /*03c0*/  IMAD R21, R12, UR12, RZ ;  /* 0x0000000c0c157c24 */ /* 0x000fe2000f8e02ff */
[----:B------:R-:W-:Y:S01]  /*03d0*/  IADD3 R26, PT, PT, -R0, RZ, RZ ;  /* 0x000000ff001a7210 */ /* 0x000fe20007ffe1ff */
[----:B------:R-:W-:Y:S02]  /*03e0*/  IMAD R23, R14, UR12, RZ ;  /* 0x0000000c0e177c24 */ /* 0x000fe4000f8e02ff */
[----:B------:R-:W-:Y:S01]  /*03f0*/  IMAD R25, R16, UR12, RZ ;  /* 0x0000000c10197c24 */ /* 0x000fe2000f8e02ff */
[-C--:B------:R-:W-:Y:S01]  /*0400*/  LEA R8, R21, R18.reuse, 0x3 ;  /* 0x0000001215087211 */ /* 0x080fe200078e18ff */
[----:B------:R-:W-:Y:S01]  /*0410*/  IMAD R27, R20, UR12, RZ ;  /* 0x0000000c141b7c24 */ /* 0x000fe2000f8e02ff */
[-C--:B------:R-:W-:Y:S01]  /*0420*/  LEA R10, R23, R18.reuse, 0x3 ;  /* 0x00000012170a7211 */ /* 0x080fe200078e18ff */
[----:B------:R-:W-:Y:S01]  /*0430*/  IMAD R29, R22, UR12, RZ ;  /* 0x0000000c161d7c24 */ /* 0x000fe2000f8e02ff */
[-C--:B------:R-:W-:Y:S01]  /*0440*/  LEA R12, R25, R18.reuse, 0x3 ;  /* 0x00000012190c7211 */ /* 0x080fe200078e18ff */
[----:B------:R-:W-:Y:S01]  /*0450*/  IMAD R24, R24, UR12, RZ ;  /* 0x0000000c18187c24 */ /* 0x000fe2000f8e02ff */
[----:B------:R-:W-:-:S02]  /*0460*/  LEA R14, R27, R18, 0x3 ;  /* 0x000000121b0e7211 */ /* 0x000fc400078e18ff */
[-C--:B------:R-:W-:Y:S02]  /*0470*/  LEA R16, R29, R18.reuse, 0x3 ;  /* 0x000000121d107211 */ /* 0x080fe400078e18ff */
[----:B------:R-:W-:-:S07]  /*0480*/  LEA R18, R24, R18, 0x3 ;  /* 0x0000001218127211 */ /* 0x000fce00078e18ff */
.L_x_2:
[----:B0-----:R-:W0:Y:S02]  /*0490*/  LDC.64 R24, c[0x0][0x380] ;  /* 0x0000e000ff187b82 */ /* 0x001e240000000a00 */
[----:B0-----:R-:W-:-:S04]  /*04a0*/  IMAD.WIDE R28, R19, 0x8, R24 ;  /* 0x00000008131c7825 */ /* 0x001fc800078e0218 */
[----:B------:R-:W-:Y:S02]  /*04b0*/  IMAD.WIDE R20, R5, 0x8, R24 ;  /* 0x0000000805147825 */ /* 0x000fe400078e0218 */
[----:B------:R-:W2:Y:S01]  /*04c0*/  LDG.E.64 R28, desc[UR8][R28.64] ;  /* 0x000000081c1c7981 */ /* 0x000ea2000c1e1b00 */
[----:B------:R-:W-:-:S03]  /*04d0*/  LEA R27, R4, UR5, 0x3 ;  /* 0x00000005041b7c11 */ /* 0x000fc6000f8e18ff */
[----:B------:R-:W3:Y:S01]  /*04e0*/  LDG.E.64 R20, desc[UR8][R20.64] ;  /* 0x0000000814147981 */ /* 0x000ee2000c1e1b00 */
[----:B------:R-:W-:-:S06]  /*04f0*/  IMAD.WIDE R22, R7, 0x8, R24 ;  /* 0x0000000807167825 */ /* 0x000fcc00078e0218 */
[----:B------:R-:W4:Y:S04]  /*0500*/  LDG.E.64 R22, desc[UR8][R22.64] ;  /* 0x0000000816167981 */ /* 0x000f28000c1e1b00 */
[----:B--2---:R0:W-:Y:S02]  /*0510*/  STS.64 [R27], R28 ;  /* 0x0000001c1b007388 */ /* 0x0041e40000000a00 */
[----:B0-----:R-:W-:-:S05]  /*0520*/  LEA R27, R6, UR5, 0x3 ;  /* 0x00000005061b7c11 */ /* 0x001fca000f8e18ff */
[----:B---3--:R0:W-:Y:S02]  /*0530*/  STS.64 [R27], R20 ;  /* 0x000000141b007388 */ /* 0x0081e40000000a00 */
[----:B0-----:R-:W-:-:S06]  /*0540*/  IMAD.WIDE R20, R9, 0x8, R24 ;  /* 0x0000000809147825 */ /* 0x001fcc00078e0218 */
[----:B------:R-:W2:Y:S01]  /*0550*/  LDG.E.64 R20, desc[UR8][R20.64] ;  /* 0x0000000814147981 */ /* 0x000ea2000c1e1b00 */
[----:B------:R-:W-:-:S03]  /*0560*/  IMAD.WIDE R28, R11, 0x8, R24 ;  /* 0x000000080b1c7825 */ /* 0x000fc600078e0218 */
[----:B----4-:R0:W-:Y:S04]  /*0570*/  STS.64 [R8+UR5], R22 ;  /* 0x0000001608007988 */ /* 0x0101e80008000a05 */
[----:B------:R-:W3:Y:S01]  /*0580*/  LDG.E.64 R28, desc[UR8][R28.64] ;  /* 0x000000081c1c7981 */ /* 0x000ee2000c1e1b00 */
[----:B0-----:R-:W-:-:S06]  /*0590*/  IMAD.WIDE R22, R13, 0x8, R24 ;  /* 0x000000080d167825 */ /* 0x001fcc00078e0218 */
[----:B------:R-:W4:Y:S04]  /*05a0*/  LDG.E.64 R22, desc[UR8][R22.64] ;  /* 0x0000000816167981 */ /* 0x000f28000c1e1b00 */
[----:B--2---:R0:W-:Y:S02]  /*05b0*/  STS.64 [R10+UR5], R20 ;  /* 0x000000140a007988 */ /* 0x0041e40008000a05 */
[----:B0-----:R-:W-:-:S04]  /*05c0*/  IMAD.WIDE R20, R15, 0x8, R24 ;  /* 0x000000080f147825 */ /* 0x001fc800078e0218 */
[----:B------:R-:W-:Y:S02]  /*05d0*/  IMAD.WIDE R24, R17, 0x8, R24 ;  /* 0x0000000811187825 */ /* 0x000fe400078e0218 */
[----:B------:R-:W2:Y:S04]  /*05e0*/  LDG.E.64 R20, desc[UR8][R20.64] ;  /* 0x0000000814147981 */ /* 0x000ea8000c1e1b00 */
[----:B------:R-:W5:Y:S01]  /*05f0*/  LDG.E.64 R24, desc[UR8][R24.64] ;  /* 0x0000000818187981 */ /* 0x000f62000c1e1b00 */
[----:B------:R-:W-:-:S04]  /*0600*/  IADD3 R26, PT, PT, R26, 0x8, RZ ;  /* 0x000000081a1a7810 */ /* 0x000fc80007ffe0ff */
[----:B------:R-:W-:Y:S01]  /*0610*/  ISETP.NE.AND P1, PT, R26, RZ, PT ;  /* 0x000000ff1a00720c */ /* 0x000fe20003f25270 */
[----:B---3--:R0:W-:Y:S04]  /*0620*/  STS.64 [R12+UR5], R28 ;  /* 0x0000001c0c007988 */ /* 0x0081e80008000a05 */
[----:B----4-:R0:W-:Y:S01]  /*0630*/  STS.64 [R14+UR5], R22 ;  /* 0x000000160e007988 */ /* 0x0101e20008000a05 */
[C---:B------:R-:W-:Y:S02]  /*0640*/  LEA R19, R2.reuse, R19, 0x3 ;  /* 0x0000001302137211 */ /* 0x040fe400078e18ff */
[C---:B------:R-:W-:Y:S02]  /*0650*/  LEA R5, R2.reuse, R5, 0x3 ;  /* 0x0000000502057211 */ /* 0x040fe400078e18ff */
[----:B------:R-:W-:-:S02]  /*0660*/  LEA R7, R2, R7, 0x3 ;  /* 0x0000000702077211 */ /* 0x000fc400078e18ff */
[C---:B------:R-:W-:Y:S02]  /*0670*/  LEA R9, R2.reuse, R9, 0x3 ;  /* 0x0000000902097211 */ /* 0x040fe400078e18ff */
[C---:B------:R-:W-:Y:S02]  /*0680*/  LEA R11, R2.reuse, R11, 0x3 ;  /* 0x0000000b020b7211 */ /* 0x040fe400078e18ff */
[C---:B------:R-:W-:Y:S02]  /*0690*/  LEA R13, R2.reuse, R13, 0x3 ;  /* 0x0000000d020d7211 */ /* 0x040fe400078e18ff */
[C---:B------:R-:W-:Y:S02]  /*06a0*/  LEA R15, R2.reuse, R15, 0x3 ;  /* 0x0000000f020f7211 */ /* 0x040fe400078e18ff */
[----:B------:R-:W-:Y:S01]  /*06b0*/  LEA R17, R2, R17, 0x3 ;  /* 0x0000001102117211 */ /* 0x000fe200078e18ff */
[----:B--2---:R0:W-:Y:S04]  /*06c0*/  STS.64 [R16+UR5], R20 ;  /* 0x0000001410007988 */ /* 0x0041e80008000a05 */
[----:B-----5:R0:W-:Y:S01]  /*06d0*/  STS.64 [R18+UR5], R24 ;  /* 0x0000001812007988 */ /* 0x0201e20008000a05 */
[----:B------:R-:W-:Y:S01]  /*06e0*/  ULEA UR5, UR4, UR5, 0x6 ;  /* 0x0000000504057291 */ /* 0x000fe2000f8e30ff */
[----:B------:R-:W-:Y:S11]  /*06f0*/  @P1 BRA `(.L_x_2) ;  /* 0xfffffffc00641947 */ /* 0x000ff6000383ffff */
.L_x_1:
[----:B------:R-:W-:Y:S05]  /*0700*/  BRA.U !UP0, `(.L_x_0) ;  /* 0x0000000508747547 */ /* 0x000fea000b800000 */
[----:B------:R-:W1:Y:S01]  /*0710*/  S2R R2, SR_TID.Y ;  /* 0x0000000000027919 */ /* 0x000e620000002200 */
[----:B------:R-:W-:Y:S02]  /*0720*/  UISETP.GE.U32.AND UP0, UPT, UR13, 0x4, UPT ;  /* 0x000000040d00788c */ /* 0x000fe4000bf06070 */
[----:B------:R-:W-:Y:S01]  /*0730*/  ULOP3.LUT UR7, UR6, 0x3, URZ, 0xc0, !UPT ;  /* 0x0000000306077892 */ /* 0x000fe2000f8ec0ff */
[----:B------:R-:W2:Y:S03]  /*0740*/  S2R R5, SR_TID.X ;  /* 0x0000000000057919 */ /* 0x000ea60000002100 */
[----:B------:R-:W-:Y:S01]  /*0750*/  UISETP.NE.AND UP1, UPT, UR7, URZ, UPT ;  /* 0x000000ff0700728c */ /* 0x000fe2000bf25270 */
[----:B-1----:R-:W-:Y:S02]  /*0760*/  IADD3 R4, PT, PT, R2, UR11, RZ ;  /* 0x0000000b02047c10 */ /* 0x002fe4000fffe0ff */
[----:B--2---:R-:W-:Y:S01]  /*0770*/  IADD3 R7, PT, PT, R5, UR10, RZ ;  /* 0x0000000a05077c10 */ /* 0x004fe2000fffe0ff */
[----:B------:R-:W-:Y:S07]  /*0780*/  BRA.U !UP0, `(.L_x_3) ;  /* 0x0000000108a07547 */ /* 0x000fee000b800000 */
[----:B------:R-:W1:Y:S01]  /*0790*/  LDCU.64 UR4, c[0x0][0x3b0] ;  /* 0x00007600ff0477ac */ /* 0x000e620008000a00 */
[----:B------:R-:W0:Y:S01]  /*07a0*/  LDC.64 R8, c[0x0][0x380] ;  /* 0x0000e000ff087b82 */ /* 0x000e220000000a00 */
[----:B------:R-:W2:Y:S01]  /*07b0*/  LDCU UR12, c[0x0][0x3a4] ;  /* 0x00007480ff0c77ac */ /* 0x000ea20008000800 */
[----:B------:R-:W3:Y:S01]  /*07c0*/  LDCU UR13, c[0x0][0x3a8] ;  /* 0x00007500ff0d77ac */ /* 0x000ee20008000800 */
[----:B-1----:R-:W-:-:S04]  /*07d0*/  IMAD R11, R0, UR4, R7 ;  /* 0x00000004000b7c24 */ /* 0x002fc8000f8e0207 */
[C---:B------:R-:W-:Y:S01]  /*07e0*/  IMAD R17, R11.reuse, UR5, R4 ;  /* 0x000000050b117c24 */ /* 0x040fe2000f8e0204 */
[----:B------:R-:W-:-:S03]  /*07f0*/  IADD3 R13, PT, PT, R11, UR4, RZ ;  /* 0x000000040b0d7c10 */ /* 0x000fc6000fffe0ff */
[----:B0-----:R-:W-:Y:S01]  /*0800*/  IMAD.WIDE R16, R17, 0x8, R8 ;  /* 0x0000000811107825 */ /* 0x001fe200078e0208 */
[----:B------:R-:W-:-:S03]  /*0810*/  IADD3 R15, PT, PT, R13, UR4, RZ ;  /* 0x000000040d0f7c10 */ /* 0x000fc6000fffe0ff */
[--C-:B------:R-:W-:Y:S01]  /*0820*/  IMAD R11, R13, UR5, R4.reuse ;  /* 0x000000050d0b7c24 */ /* 0x100fe2000f8e0204 */
[C---:B------:R-:W-:Y:S01]  /*0830*/  IADD3 R19, PT, PT, R15.reuse, UR4, RZ ;  /* 0x000000040f137c10 */ /* 0x040fe2000fffe0ff */
[----:B------:R-:W-:Y:S02]  /*0840*/  IMAD R13, R15, UR5, R4 ;  /* 0x000000050f0d7c24 */ /* 0x000fe4000f8e0204 */
[----:B------:R-:W-:-:S04]  /*0850*/  IMAD.WIDE R10, R11, 0x8, R8 ;  /* 0x000000080b0a7825 */ /* 0x000fc800078e0208 */
[----:B------:R-:W-:Y:S02]  /*0860*/  IMAD R15, R19, UR5, R4 ;  /* 0x00000005130f7c24 */ /* 0x000fe4000f8e0204 */
[--C-:B------:R-:W-:Y:S01]  /*0870*/  IMAD.WIDE R12, R13, 0x8, R8.reuse ;  /* 0x000000080d0c7825 */ /* 0x100fe200078e0208 */
[----:B------:R-:W4:Y:S03]  /*0880*/  LDG.E.64 R10, desc[UR8][R10.64] ;  /* 0x000000080a0a7981 */ /* 0x000f26000c1e1b00 */
[----:B------:R-:W-:Y:S02]  /*0890*/  IMAD.WIDE R14, R15, 0x8, R8 ;  /* 0x000000080f0e7825 */ /* 0x000fe400078e0208 */
[----:B------:R0:W5:Y:S04]  /*08a0*/  LDG.E.64 R8, desc[UR8][R16.64] ;  /* 0x0000000810087981 */ /* 0x000168000c1e1b00 */
[----:B------:R-:W4:Y:S04]  /*08b0*/  LDG.E.64 R12, desc[UR8][R12.64] ;  /* 0x000000080c0c7981 */ /* 0x000f28000c1e1b00 */
[----:B------:R-:W4:Y:S01]  /*08c0*/  LDG.E.64 R14, desc[UR8][R14.64] ;  /* 0x000000080e0e7981 */ /* 0x000f22000c1e1b00 */
[----:B------:R-:W1:Y:S01]  /*08d0*/  S2UR UR5, SR_CgaCtaId ;  /* 0x00000000000579c3 */ /* 0x000e620000008800 */
[----:B--2---:R-:W-:-:S05]  /*08e0*/  IMAD R19, R0, UR12, R5 ;  /* 0x0000000c00137c24 */ /* 0x004fca000f8e0205 */
[----:B------:R-:W-:Y:S01]  /*08f0*/  IADD3 R21, PT, PT, R19, UR12, RZ ;  /* 0x0000000c13157c10 */ /* 0x000fe2000fffe0ff */
[----:B------:R-:W-:-:S03]  /*0900*/  UMOV UR4, 0x400 ;  /* 0x0000040000047882 */ /* 0x000fc60000000000 */
[----:B------:R-:W-:Y:S01]  /*0910*/  IADD3 R23, PT, PT, R21, UR12, RZ ;  /* 0x0000000c15177c10 */ /* 0x000fe2000fffe0ff */
[----:B---3--:R-:W-:-:S03]  /*0920*/  IMAD R19, R19, UR13, R2 ;  /* 0x0000000d13137c24 */ /* 0x008fc6000f8e0202 */
[----:B0-----:R-:W-:Y:S01]  /*0930*/  IADD3 R17, PT, PT, R23, UR12, RZ ;  /* 0x0000000c17117c10 */ /* 0x001fe2000fffe0ff */
[--C-:B------:R-:W-:Y:S02]  /*0940*/  IMAD R21, R21, UR13, R2.reuse ;  /* 0x0000000d15157c24 */ /* 0x100fe4000f8e0202 */
[--C-:B------:R-:W-:Y:S02]  /*0950*/  IMAD R23, R23, UR13, R2.reuse ;  /* 0x0000000d17177c24 */ /* 0x100fe4000f8e0202 */
[----:B------:R-:W-:Y:S01]  /*0960*/  IMAD R17, R17, UR13, R2 ;  /* 0x0000000d11117c24 */ /* 0x000fe2000f8e0202 */
[----:B-1----:R-:W-:-:S06]  /*0970*/  ULEA UR4, UR5, UR4, 0x18 ;  /* 0x0000000405047291 */ /* 0x002fcc000f8ec0ff */
[----:B------:R-:W-:Y:S02]  /*0980*/  LEA R19, R19, UR4, 0x3 ;  /* 0x0000000413137c11 */ /* 0x000fe4000f8e18ff */
[----:B------:R-:W-:Y:S02]  /*0990*/  LEA R21, R21, UR4, 0x3 ;  /* 0x0000000415157c11 */ /* 0x000fe4000f8e18ff */
[----:B------:R-:W-:Y:S02]  /*09a0*/  LEA R23, R23, UR4, 0x3 ;  /* 0x0000000417177c11 */ /* 0x000fe4000f8e18ff */
[----:B------:R-:W-:Y:S02]  /*09b0*/  LEA R17, R17, UR4, 0x3 ;  /* 0x0000000411117c11 */ /* 0x000fe4000f8e18ff */
[----:B------:R-:W-:Y:S01]  /*09c0*/  IADD3 R0, PT, PT, R0, 0x4, RZ ;  /* 0x0000000400007810 */ /* 0x000fe20007ffe0ff */
[----:B-----5:R1:W-:Y:S04]  /*09d0*/  STS.64 [R19], R8 ;  /* 0x0000000813007388 */ /* 0x0203e80000000a00 */
[----:B----4-:R1:W-:Y:S04]  /*09e0*/  STS.64 [R21], R10 ;  /* 0x0000000a15007388 */ /* 0x0103e80000000a00 */
[----:B------:R1:W-:Y:S04]  /*09f0*/  STS.64 [R23], R12 ;  /* 0x0000000c17007388 */ /* 0x0003e80000000a00 */
[----:B------:R1:W-:Y:S02]  /*0a00*/  STS.64 [R17], R14 ;  /* 0x0000000e11007388 */ /* 0x0003e40000000a00 */
.L_x_3:
[----:B------:R-:W-:Y:S05]  /*0a10*/  BRA.U !UP1, `(.L_x_0) ;  /* 0x0000000109b07547 */ /* 0x000fea000b800000 */
[----:B------:R-:W-:Y:S02]  /*0a20*/  UISETP.NE.AND UP0, UPT, UR7, 0x1, UPT ;  /* 0x000000010700788c */ /* 0x000fe4000bf05270 */
[----:B------:R-:W-:-:S04]  /*0a30*/  ULOP3.LUT UR4, UR6, 0x1, URZ, 0xc0, !UPT ;  /* 0x0000000106047892 */ /* 0x000fc8000f8ec0ff */
[----:B------:R-:W-:-:S03]  /*0a40*/  UISETP.NE.U32.AND UP1, UPT, UR4, 0x1, UPT ;  /* 0x000000010400788c */ /* 0x000fc6000bf25070 */
[----:B------:R-:W-:Y:S08]  /*0a50*/  BRA.U !UP0, `(.L_x_4) ;  /* 0x0000000108607547 */ /* 0x000ff0000b800000 */
[----:B------:R-:W2:Y:S01]  /*0a60*/  LDCU.64 UR4, c[0x0][0x3b0] ;  /* 0x00007600ff0477ac */ /* 0x000ea20008000a00 */
[----:B-1----:R-:W1:Y:S01]  /*0a70*/  LDC.64 R8, c[0x0][0x380] ;  /* 0x0000e000ff087b82 */ /* 0x002e620000000a00 */
[----:B------:R-:W3:Y:S01]  /*0a80*/  LDCU UR6, c[0x0][0x3a8] ;  /* 0x00007500ff0677ac */ /* 0x000ee20008000800 */
[----:B--2---:R-:W-:-:S05]  /*0a90*/  IMAD R11, R0, UR4, R7 ;  /* 0x00000004000b7c24 */ /* 0x004fca000f8e0207 */
[C---:B------:R-:W-:Y:S01]  /*0aa0*/  IADD3 R13, PT, PT, R11.reuse, UR4, RZ ;  /* 0x000000040b0d7c10 */ /* 0x040fe2000fffe0ff */
[--C-:B------:R-:W-:Y:S01]  /*0ab0*/  IMAD R11, R11, UR5, R4.reuse ;  /* 0x000000050b0b7c24 */ /* 0x100fe2000f8e0204 */
[----:B------:R-:W2:Y:S03]  /*0ac0*/  LDCU UR4, c[0x0][0x3a4] ;  /* 0x00007480ff0477ac */ /* 0x000ea60008000800 */
[----:B------:R-:W-:Y:S02]  /*0ad0*/  IMAD R13, R13, UR5, R4 ;  /* 0x000000050d0d7c24 */ /* 0x000fe4000f8e0204 */
[----:B-1----:R-:W-:-:S04]  /*0ae0*/  IMAD.WIDE R10, R11, 0x8, R8 ;  /* 0x000000080b0a7825 */ /* 0x002fc800078e0208 */
[----:B0-----:R-:W-:Y:S02]  /*0af0*/  IMAD.WIDE R12, R13, 0x8, R8 ;  /* 0x000000080d0c7825 */ /* 0x001fe400078e0208 */
[----:B------:R-:W4:Y:S04]  /*0b00*/  LDG.E.64 R8, desc[UR8][R10.64] ;  /* 0x000000080a087981 */ /* 0x000f28000c1e1b00 */
[----:B------:R-:W5:Y:S01]  /*0b10*/  LDG.E.64 R12, desc[UR8][R12.64] ;  /* 0x000000080c0c7981 */ /* 0x000f62000c1e1b00 */
[----:B------:R-:W0:Y:S01]  /*0b20*/  S2UR UR5, SR_CgaCtaId ;  /* 0x00000000000579c3 */ /* 0x000e220000008800 */
[C---:B--2---:R-:W-:Y:S01]  /*0b30*/  IMAD R15, R0.reuse, UR4, R5 ;  /* 0x00000004000f7c24 */ /* 0x044fe2000f8e0205 */
[----:B------:R-:W-:-:S04]  /*0b40*/  IADD3 R0, PT, PT, R0, 0x2, RZ ;  /* 0x0000000200007810 */ /* 0x000fc80007ffe0ff */
[C---:B------:R-:W-:Y:S01]  /*0b50*/  IADD3 R17, PT, PT, R15.reuse, UR4, RZ ;  /* 0x000000040f117c10 */ /* 0x040fe2000fffe0ff */
[----:B------:R-:W-:Y:S01]  /*0b60*/  UMOV UR4, 0x400 ;  /* 0x0000040000047882 */ /* 0x000fe20000000000 */
[----:B---3--:R-:W-:-:S03]  /*0b70*/  IMAD R15, R15, UR6, R2 ;  /* 0x000000060f0f7c24 */ /* 0x008fc6000f8e0202 */
[----:B------:R-:W-:Y:S01]  /*0b80*/  IMAD R17, R17, UR6, R2 ;  /* 0x0000000611117c24 */ /* 0x000fe2000f8e0202 */
[----:B0-----:R-:W-:-:S06]  /*0b90*/  ULEA UR4, UR5, UR4, 0x18 ;  /* 0x0000000405047291 */ /* 0x001fcc000f8ec0ff */
[----:B------:R-:W-:Y:S02]  /*0ba0*/  LEA R15, R15, UR4, 0x3 ;  /* 0x000000040f0f7c11 */ /* 0x000fe4000f8e18ff */
[----:B------:R-:W-:-:S03]  /*0bb0*/  LEA R17, R17, UR4, 0x3 ;  /* 0x0000000411117c11 */ /* 0x000fc6000f8e18ff */
[----:B----4-:R2:W-:Y:S04]  /*0bc0*/  STS.64 [R15], R8 ;  /* 0x000000080f007388 */ /* 0x0105e80000000a00 */
[----:B-----5:R2:W-:Y:S02]  /*0bd0*/  STS.64 [R17], R12 ;  /* 0x0000000c11007388 */ /* 0x0205e40000000a00 */
.L_x_4:
[----:B------:R-:W-:Y:S05]  /*0be0*/  BRA.U UP1, `(.L_x_0) ;  /* 0x00000001013c7547 */ /* 0x000fea000b800000 */
[----:B------:R-:W3:Y:S01]  /*0bf0*/  LDCU.64 UR4, c[0x0][0x3b0] ;  /* 0x00007600ff0477ac */ /* 0x000ee20008000a00 */
[----:B-12---:R-:W1:Y:S01]  /*0c00*/  LDC.64 R8, c[0x0][0x380] ;  /* 0x0000e000ff087b82 */ /* 0x006e620000000a00 */
[----:B------:R-:W2:Y:S01]  /*0c10*/  LDCU UR6, c[0x0][0x3a8] ;  /* 0x00007500ff0677ac */ /* 0x000ea20008000800 */
[----:B---3--:R-:W-:Y:S01]  /*0c20*/  IMAD R7, R0, UR4, R7 ;  /* 0x0000000400077c24 */ /* 0x008fe2000f8e0207 */
[----:B------:R-:W3:Y:S03]  /*0c30*/  LDCU UR4, c[0x0][0x3a4] ;  /* 0x00007480ff0477ac */ /* 0x000ee60008000800 */
[----:B------:R-:W-:-:S04]  /*0c40*/  IMAD R7, R7, UR5, R4 ;  /* 0x0000000507077c24 */ /* 0x000fc8000f8e0204 */
[----:B-1----:R-:W-:-:S06]  /*0c50*/  IMAD.WIDE R6, R7, 0x8, R8 ;  /* 0x0000000807067825 */ /* 0x002fcc00078e0208 */
[----:B------:R-:W4:Y:S01]  /*0c60*/  LDG.E.64 R6, desc[UR8][R6.64] ;  /* 0x0000000806067981 */ /* 0x000f22000c1e1b00 */
[----:B------:R-:W1:Y:S01]  /*0c70*/  S2UR UR5, SR_CgaCtaId ;  /* 0x00000000000579c3 */ /* 0x000e620000008800 */
[----:B---3--:R-:W-:Y:S01]  /*0c80*/  IMAD R5, R0, UR4, R5 ;  /* 0x0000000400057c24 */ /* 0x008fe2000f8e0205 */
[----:B------:R-:W-:-:S03]  /*0c90*/  UMOV UR4, 0x400 ;  /* 0x0000040000047882 */ /* 0x000fc60000000000 */
[----:B--2---:R-:W-:Y:S01]  /*0ca0*/  IMAD R5, R5, UR6, R2 ;  /* 0x0000000605057c24 */ /* 0x004fe2000f8e0202 */
[----:B-1----:R-:W-:-:S06]  /*0cb0*/  ULEA UR4, UR5, UR4, 0x18 ;  /* 0x0000000405047291 */ /* 0x002fcc000f8ec0ff */
[----:B------:R-:W-:-:S05]  /*0cc0*/  LEA R5, R5, UR4, 0x3 ;  /* 0x0000000405057c11 */ /* 0x000fca000f8e18ff */
[----:B----4-:R3:W-:Y:S02]  /*0cd0*/  STS.64 [R5], R6 ;  /* 0x0000000605007388 */ /* 0x0107e40000000a00 */
.L_x_0:
[----:B------:R-:W4:Y:S01]  /*0ce0*/  S2R R4, SR_TID.X ;  /* 0x0000000000047919 */ /* 0x000f220000002100 */
[----:B------:R-:W4:Y:S01]  /*0cf0*/  LDCU UR12, c[0x0][0x3a4] ;  /* 0x00007480ff0c77ac */ /* 0x000f220008000800 */
[----:B------:R-:W-:Y:S01]  /*0d00*/  BAR.SYNC.DEFER_BLOCKING 0x0 ;  /* 0x0000000000007b1d */ /* 0x000fe20000010000 */
[----:B----4-:R-:W-:-:S13]  /*0d10*/  ISETP.GE.OR P0, PT, R4, UR12, !P0 ;  /* 0x0000000c04007c0c */ /* 0x010fda000c706670 */
[----:B------:R-:W-:Y:S05]  /*0d20*/  @P0 EXIT ;  /* 0x000000000000094d */ /* 0x000fea0003800000 */
[----:B------:R-:W4:Y:S01]  /*0d30*/  LDCU UR7, c[0x0][0x3a0] ;  /* 0x00007400ff0777ac */ /* 0x000f220008000800 */
[----:B---3--:R-:W-:Y:S01]  /*0d40*/  CS2R R6, SRZ ;  /* 0x0000000000067805 */ /* 0x008fe2000001ff00 */
[----:B----4-:R-:W-:-:S09]  /*0d50*/  UISETP.GE.AND UP0, UPT, UR7, 0x1, UPT ;  /* 0x000000010700788c */ /* 0x010fd2000bf06270 */
[----:B------:R-:W-:Y:S05]  /*0d60*/  BRA.U !UP0, `(.L_x_5) ;  /* 0x0000000908bc7547 */ /* 0x000fea000b800000 */
[----:B-12---:R-:W1:Y:S01]  /*0d70*/  S2R R8, SR_TID.Y ;  /* 0x0000000000087919 */ /* 0x006e620000002200 */
[----:B------:R-:W0:Y:S01]  /*0d80*/  LDC R5, c[0x0][0x3a8] ;  /* 0x0000ea00ff057b82 */ /* 0x000e220000000800 */
[----:B------:R-:W-:Y:S02]  /*0d90*/  UISETP.GE.U32.AND UP1, UPT, UR7, 0x8, UPT ;  /* 0x000000080700788c */ /* 0x000fe4000bf26070 */
[----:B------:R-:W-:Y:S01]  /*0da0*/  IMAD R2, R3, UR7, RZ ;  /* 0x0000000703027c24 */ /* 0x000fe2000f8e02ff */
[----:B------:R-:W-:Y:S01]  /*0db0*/  ULOP3.LUT UR13, UR7, 0x7, URZ, 0xc0, !UPT ;  /* 0x00000007070d7892 */ /* 0x000fe2000f8ec0ff */
[----:B------:R-:W-:Y:S01]  /*0dc0*/  CS2R R6, SRZ ;  /* 0x0000000000067805 */ /* 0x000fe2000001ff00 */
[----:B------:R-:W-:Y:S02]  /*0dd0*/  UMOV UR4, URZ ;  /* 0x000000ff00047c82 */ /* 0x000fe40008000000 */
[----:B------:R-:W-:Y:S01]  /*0de0*/  UISETP.NE.AND UP0, UPT, UR13, URZ, UPT ;  /* 0x000000ff0d00728c */ /* 0x000fe2000bf05270 */
[----:B0-----:R-:W-:-:S02]  /*0df0*/  IMAD R23, R5, UR12, RZ ;  /* 0x0000000c05177c24 */ /* 0x001fc4000f8e02ff */
[----:B-1----:R-:W-:Y:S01]  /*0e00*/  IMAD R22, R4, R5, R8 ;  /* 0x0000000504167224 */ /* 0x002fe200078e0208 */
[----:B------:R-:W-:Y:S07]  /*0e10*/  BRA.U !UP1, `(.L_x_6) ;  /* 0x00000005093c7547 */ /* 0x000fee000b800000 */
[----:B------:R-:W0:Y:S01]  /*0e20*/  S2UR UR6, SR_CgaCtaId ;  /* 0x00000000000679c3 */ /* 0x000e220000008800 */
[----:B------:R-:W-:Y:S01]  /*0e30*/  IMAD R0, R3, UR12, RZ ;  /* 0x0000000c03007c24 */ /* 0x000fe2000f8e02ff */
[----:B------:R-:W-:Y:S01]  /*0e40*/  UMOV UR5, 0x400 ;  /* 0x0000040000057882 */ /* 0x000fe20000000000 */
[----:B------:R-:W-:Y:S01]  /*0e50*/  ULOP3.LUT UR4, UR7, 0x7ffffff8, URZ, 0xc0, !UPT ;  /* 0x7ffffff807047892 */ /* 0x000fe2000f8ec0ff */
[----:B------:R-:W-:Y:S01]  /*0e60*/  CS2R R6, SRZ ;  /* 0x0000000000067805 */ /* 0x000fe2000001ff00 */
[----:B------:R-:W-:-:S04]  /*0e70*/  IMAD R0, R0, UR7, R4 ;  /* 0x0000000700007c24 */ /* 0x000fc8000f8e0204 */
[----:B------:R-:W-:Y:S01]  /*0e80*/  IMAD R0, R0, R5, R8 ;  /* 0x0000000500007224 */ /* 0x000fe200078e0208 */
[----:B0-----:R-:W-:Y:S02]  /*0e90*/  ULEA UR5, UR6, UR5, 0x18 ;  /* 0x0000000506057291 */ /* 0x001fe4000f8ec0ff */
[----:B------:R-:W-:-:S04]  /*0ea0*/  UIADD3 UR6, UPT, UPT, -UR4, URZ, URZ ;  /* 0x000000ff04067290 */ /* 0x000fc8000fffe1ff */
[----:B------:R-:W-:-:S08]  /*0eb0*/  LEA R24, R22, UR5, 0x3 ;  /* 0x0000000516187c11 */ /* 0x000fd0000f8e18ff */
.L_x_7:
[----:B------:R-:W-:Y:S01]  /*0ec0*/  SHF.L.U32 R28, R0, 0x3, RZ ;  /* 0x00000003001c7819 */ /* 0x000fe200000006ff */
[----:B------:R-:W0:Y:S01]  /*0ed0*/  LDS.64 R16, [R24] ;  /* 0x0000000018107984 */ /* 0x000e220000000a00 */
[C---:B------:R-:W-:Y:S01]  /*0ee0*/  LEA R10, R23.reuse, R24, 0x3 ;  /* 0x00000018170a7211 */ /* 0x040fe200078e18ff */
[C---:B------:R-:W-:Y:S01]  /*0ef0*/  IMAD R21, R23.reuse, 0x18, R24 ;  /* 0x0000001817157824 */ /* 0x040fe200078e0218 */
[----:B------:R1:W0:Y:S01]  /*0f00*/  LDC.64 R18, c[0x3][R28] ;  /* 0x00c000001c127b82 */ /* 0x0002220000000a00 */
[C---:B------:R-:W-:Y:S01]  /*0f10*/  LEA R25, R23.reuse, R28, 0x3 ;  /* 0x0000001c17197211 */ /* 0x040fe200078e18ff */
[----:B------:R-:W-:Y:S01]  /*0f20*/  UIADD3 UR6, UPT, UPT, UR6, 0x8, URZ ;  /* 0x0000000806067890 */ /* 0x000fe2000fffe0ff */
[C---:B------:R-:W-:Y:S01]  /*0f30*/  LEA R14, R23.reuse, R24, 0x4 ;  /* 0x00000018170e7211 */ /* 0x040fe200078e20ff */
[----:B------:R-:W2:Y:S01]  /*0f40*/  LDS.64 R10, [R10] ;  /* 0x000000000a0a7984 */ /* 0x000ea20000000a00 */
[C---:B------:R-:W-:Y:S01]  /*0f50*/  LEA R27, R23.reuse, R25, 0x3 ;  /* 0x00000019171b7211 */ /* 0x040fe200078e18ff */
[----:B------:R-:W-:Y:S01]  /*0f60*/  UISETP.NE.AND UP1, UPT, UR6, URZ, UPT ;  /* 0x000000ff0600728c */ /* 0x000fe2000bf25270 */
[C---:B------:R-:W-:Y:S01]  /*0f70*/  LEA R0, R23.reuse, R0, 0x3 ;  /* 0x0000000017007211 */ /* 0x040fe200078e18ff */
[----:B------:R-:W2:Y:S01]  /*0f80*/  LDC.64 R8, c[0x3][R25] ;  /* 0x00c0000019087b82 */ /* 0x000ea20000000a00 */
[----:B------:R-:W3:Y:S01]  /*0f90*/  LDS.64 R14, [R14] ;  /* 0x000000000e0e7984 */ /* 0x000ee20000000a00 */
[----:B------:R-:W-:-:S04]  /*0fa0*/  LEA R20, R23, R27, 0x3 ;  /* 0x0000001b17147211 */ /* 0x000fc800078e18ff */
[C---:B------:R-:W-:Y:S02]  /*0fb0*/  LEA R26, R23.reuse, R20, 0x3 ;  /* 0x00000014171a7211 */ /* 0x040fe400078e18ff */
[----:B------:R4:W3:Y:S02]  /*0fc0*/  LDC.64 R12, c[0x3][R27] ;  /* 0x00c000001b0c7b82 */ /* 0x0008e40000000a00 */
[----:B-1----:R-:W-:-:S04]  /*0fd0*/  LEA R28, R23, R26, 0x3 ;  /* 0x0000001a171c7211 */ /* 0x002fc800078e18ff */
[C---:B------:R-:W-:Y:S02]  /*0fe0*/  LEA R29, R23.reuse, R28, 0x3 ;  /* 0x0000001c171d7211 */ /* 0x040fe400078e18ff */
[----:B------:R1:W5:Y:S02]  /*0ff0*/  LDC.64 R4, c[0x3][R20] ;  /* 0x00c0000014047b82 */ /* 0x0003640000000a00 */
[----:B----4-:R-:W-:Y:S01]  /*1000*/  LEA R27, R23, R29, 0x3 ;  /* 0x0000001d171b7211 */ /* 0x010fe200078e18ff */
[----:B0-----:R-:W-:Y:S02]  /*1010*/  IMAD R19, R19, R16, RZ ;  /* 0x0000001013137224 */ /* 0x001fe400078e02ff */
[----:B------:R-:W-:-:S04]  /*1020*/  IMAD.WIDE.U32 R6, R16, R18, R6 ;  /* 0x0000001210067225 */ /* 0x000fc800078e0006 */
[----:B------:R-:W-:Y:S01]  /*1030*/  IMAD R19, R17, R18, R19 ;  /* 0x0000001211137224 */ /* 0x000fe200078e0213 */
[----:B------:R-:W-:Y:S01]  /*1040*/  MOV R18, R6 ;  /* 0x0000000600127202 */ /* 0x000fe20000000f00 */
[----:B------:R3:W5:Y:S03]  /*1050*/  LDS.64 R16, [R21] ;  /* 0x0000000015107984 */ /* 0x0007660000000a00 */
[----:B------:R-:W-:Y:S01]  /*1060*/  IADD3 R19, PT, PT, R7, R19, RZ ;  /* 0x0000001307137210 */ /* 0x000fe20007ffe0ff */
[----:B--2---:R-:W-:-:S04]  /*1070*/  IMAD R7, R9, R10, RZ ;  /* 0x0000000a09077224 */ /* 0x004fc800078e02ff */
[-C--:B------:R-:W-:Y:S02]  /*1080*/  IMAD R9, R11, R8.reuse, R7 ;  /* 0x000000080b097224 */ /* 0x080fe400078e0207 */
[----:B------:R-:W0:Y:S01]  /*1090*/  LDC.64 R6, c[0x3][R26] ;  /* 0x00c000001a067b82 */ /* 0x000e220000000a00 */
[----:B------:R-:W-:Y:S01]  /*10a0*/  IMAD.WIDE.U32 R18, R10, R8, R18 ;  /* 0x000000080a127225 */ /* 0x000fe200078e0012 */
[----:B------:R-:W-:-:S03]  /*10b0*/  LEA R8, R23, R24, 0x5 ;  /* 0x0000001817087211 */ /* 0x000fc600078e28ff */
[----:B---3--:R-:W-:Y:S01]  /*10c0*/  IMAD R21, R13, R14, RZ ;  /* 0x0000000e0d157224 */ /* 0x008fe200078e02ff */
[----:B------:R-:W-:Y:S01]  /*10d0*/  IADD3 R19, PT, PT, R19, R9, RZ ;  /* 0x0000000913137210 */ /* 0x000fe20007ffe0ff */
[----:B------:R-:W-:Y:S01]  /*10e0*/  IMAD R13, R23, 0x28, R24 ;  /* 0x00000028170d7824 */ /* 0x000fe200078e0218 */
[----:B------:R-:W0:Y:S01]  /*10f0*/  LDS.64 R8, [R8] ;  /* 0x0000000008087984 */ /* 0x000e220000000a00 */
[----:B------:R-:W2:Y:S01]  /*1100*/  LDC.64 R10, c[0x3][R28] ;  /* 0x00c000001c0a7b82 */ /* 0x000ea20000000a00 */
[-C--:B------:R-:W-:Y:S02]  /*1110*/  IMAD R15, R15, R12.reuse, R21 ;  /* 0x0000000c0f0f7224 */ /* 0x080fe400078e0215 */
[----:B-1----:R-:W-:Y:S02]  /*1120*/  IMAD.WIDE.U32 R20, R14, R12, R18 ;  /* 0x0000000c0e147225 */ /* 0x002fe400078e0012 */
[----:B------:R-:W2:Y:S02]  /*1130*/  LDS.64 R12, [R13] ;  /* 0x000000000d0c7984 */ /* 0x000ea40000000a00 */
[----:B------:R-:W-:Y:S01]  /*1140*/  IMAD R18, R23, 0x38, R24 ;  /* 0x0000003817127824 */ /* 0x000fe200078e0218 */
[----:B------:R-:W-:-:S02]  /*1150*/  IADD3 R21, PT, PT, R21, R15, RZ ;  /* 0x0000000f15157210 */ /* 0x000fc40007ffe0ff */
[----:B------:R-:W1:Y:S03]  /*1160*/  LDC.64 R14, c[0x3][R29] ;  /* 0x00c000001d0e7b82 */ /* 0x000e660000000a00 */
[----:B------:R-:W-:Y:S01]  /*1170*/  LDS.64 R18, [R18] ;  /* 0x0000000012127984 */ /* 0x000fe20000000a00 */
[----:B-----5:R-:W-:Y:S02]  /*1180*/  IMAD R25, R5, R16, RZ ;  /* 0x0000001005197224 */ /* 0x020fe400078e02ff */
[C---:B------:R-:W-:Y:S01]  /*1190*/  IMAD R5, R23.reuse, 0x30, R24 ;  /* 0x0000003017057824 */ /* 0x040fe200078e0218 */
[----:B------:R-:W-:Y:S01]  /*11a0*/  LEA R24, R23, R24, 0x6 ;  /* 0x0000001817187211 */ /* 0x000fe200078e30ff */
[-C--:B------:R-:W-:Y:S02]  /*11b0*/  IMAD R25, R17, R4.reuse, R25 ;  /* 0x0000000411197224 */ /* 0x080fe400078e0219 */
[----:B------:R-:W-:-:S02]  /*11c0*/  IMAD.WIDE.U32 R20, R16, R4, R20 ;  /* 0x0000000410147225 */ /* 0x000fc400078e0014 */
[----:B------:R-:W1:Y:S01]  /*11d0*/  LDS.64 R4, [R5] ;  /* 0x0000000005047984 */ /* 0x000e620000000a00 */
[----:B------:R-:W3:Y:S02]  /*11e0*/  LDC.64 R16, c[0x3][R27] ;  /* 0x00c000001b107b82 */ /* 0x000ee40000000a00 */
[----:B------:R-:W-:Y:S01]  /*11f0*/  IADD3 R21, PT, PT, R21, R25, RZ ;  /* 0x0000001915157210 */ /* 0x000fe20007ffe0ff */
[----:B0-----:R-:W-:-:S04]  /*1200*/  IMAD R7, R7, R8, RZ ;  /* 0x0000000807077224 */ /* 0x001fc800078e02ff */
[-C--:B------:R-:W-:Y:S02]  /*1210*/  IMAD R9, R9, R6.reuse, R7 ;  /* 0x0000000609097224 */ /* 0x080fe400078e0207 */
[----:B------:R-:W-:-:S05]  /*1220*/  IMAD.WIDE.U32 R6, R8, R6, R20 ;  /* 0x0000000608067225 */ /* 0x000fca00078e0014 */
[----:B------:R-:W-:Y:S01]  /*1230*/  IADD3 R7, PT, PT, R7, R9, RZ ;  /* 0x0000000907077210 */ /* 0x000fe20007ffe0ff */
[----:B--2---:R-:W-:-:S04]  /*1240*/  IMAD R9, R11, R12, RZ ;  /* 0x0000000c0b097224 */ /* 0x004fc800078e02ff */
[-C--:B------:R-:W-:Y:S02]  /*1250*/  IMAD R9, R13, R10.reuse, R9 ;  /* 0x0000000a0d097224 */ /* 0x080fe400078e0209 */
[----:B------:R-:W-:-:S05]  /*1260*/  IMAD.WIDE.U32 R6, R12, R10, R6 ;  /* 0x0000000a0c067225 */ /* 0x000fca00078e0006 */
[----:B------:R-:W-:Y:S01]  /*1270*/  IADD3 R7, PT, PT, R7, R9, RZ ;  /* 0x0000000907077210 */ /* 0x000fe20007ffe0ff */
[----:B-1----:R-:W-:-:S04]  /*1280*/  IMAD R9, R15, R4, RZ ;  /* 0x000000040f097224 */ /* 0x002fc800078e02ff */
[-C--:B------:R-:W-:Y:S02]  /*1290*/  IMAD R9, R5, R14.reuse, R9 ;  /* 0x0000000e05097224 */ /* 0x080fe400078e0209 */
[----:B------:R-:W-:-:S04]  /*12a0*/  IMAD.WIDE.U32 R4, R4, R14, R6 ;  /* 0x0000000e04047225 */ /* 0x000fc800078e0006 */
[----:B---3--:R-:W-:Y:S01]  /*12b0*/  IMAD R7, R17, R18, RZ ;  /* 0x0000001211077224 */ /* 0x008fe200078e02ff */
[----:B------:R-:W-:-:S03]  /*12c0*/  IADD3 R5, PT, PT, R5, R9, RZ ;  /* 0x0000000905057210 */ /* 0x000fc60007ffe0ff */
[-C--:B------:R-:W-:Y:S02]  /*12d0*/  IMAD R9, R19, R16.reuse, R7 ;  /* 0x0000001013097224 */ /* 0x080fe400078e0207 */
[----:B------:R-:W-:-:S05]  /*12e0*/  IMAD.WIDE.U32 R6, R18, R16, R4 ;  /* 0x0000001012067225 */ /* 0x000fca00078e0004 */
[----:B------:R-:W-:Y:S01]  /*12f0*/  IADD3 R7, PT, PT, R7, R9, RZ ;  /* 0x0000000907077210 */ /* 0x000fe20007ffe0ff */
[----:B------:R-:W-:Y:S06]  /*1300*/  BRA.U UP1, `(.L_x_7) ;  /* 0xfffffff901ec7547 */ /* 0x000fec000b83ffff */
.L_x_6:
[----:B------:R-:W-:Y:S01]  /*1310*/  IMAD R2, R23, R2, RZ ;  /* 0x0000000217027224 */ /* 0x000fe200078e02ff */
[----:B------:R-:W-:Y:S06]  /*1320*/  BRA.U !UP0, `(.L_x_5) ;  /* 0x00000005084c7547 */ /* 0x000fec000b800000 */
[----:B------:R-:W-:Y:S02]  /*1330*/  UISETP.GE.U32.AND UP0, UPT, UR13, 0x4, UPT ;  /* 0x000000040d00788c */ /* 0x000fe4000bf06070 */
[----:B------:R-:W-:-:S04]  /*1340*/  ULOP3.LUT UR14, UR7, 0x3, URZ, 0xc0, !UPT ;  /* 0x00000003070e7892 */ /* 0x000fc8000f8ec0ff */
[----:B------:R-:W-:-:S03]  /*1350*/  UISETP.NE.AND UP1, UPT, UR14, URZ, UPT ;  /* 0x000000ff0e00728c */ /* 0x000fc6000bf25270 */
[----:B------:R-:W-:Y:S08]  /*1360*/  BRA.U !UP0, `(.L_x_8) ;  /* 0x0000000108987547 */ /* 0x000ff0000b800000 */
[----:B------:R-:W0:Y:S01]  /*1370*/  S2UR UR6, SR_CgaCtaId ;  /* 0x00000000000679c3 */ /* 0x000e220000008800 */
[----:B------:R-:W-:Y:S01]  /*1380*/  IMAD R5, R23, UR4, R22 ;  /* 0x0000000417057c24 */ /* 0x000fe2000f8e0216 */
[----:B------:R-:W-:Y:S01]  /*1390*/  UMOV UR5, 0x400 ;  /* 0x0000040000057882 */ /* 0x000fe20000000000 */
[----:B------:R-:W-:-:S03]  /*13a0*/  UIADD3 UR4, UPT, UPT, UR4, 0x4, URZ ;  /* 0x0000000404047890 */ /* 0x000fc6000fffe0ff */
[----:B------:R-:W-:-:S04]  /*13b0*/  IADD3 R0, PT, PT, R2, R5, RZ ;  /* 0x0000000502007210 */ /* 0x000fc80007ffe0ff */
[----:B------:R-:W-:-:S04]  /*13c0*/  SHF.L.U32 R24, R0, 0x3, RZ ;  /* 0x0000000300187819 */ /* 0x000fc800000006ff */
[----:B------:R-:W1:Y:S01]  /*13d0*/  LDC.64 R20, c[0x3][R24] ;  /* 0x00c0000018147b82 */ /* 0x000e620000000a00 */
[----:B------:R-:W-:-:S04]  /*13e0*/  LEA R28, R23, R24, 0x3 ;  /* 0x00000018171c7211 */ /* 0x000fc800078e18ff */
[----:B------:R-:W-:-:S03]  /*13f0*/  LEA R27, R23, R28, 0x3 ;  /* 0x0000001c171b7211 */ /* 0x000fc600078e18ff */
[----:B------:R-:W2:Y:S01]  /*1400*/  LDC.64 R16, c[0x3][R28] ;  /* 0x00c000001c107b82 */ /* 0x000ea20000000a00 */
[----:B------:R-:W-:Y:S01]  /*1410*/  LEA R8, R23, R27, 0x3 ;  /* 0x0000001b17087211 */ /* 0x000fe200078e18ff */
[----:B0-----:R-:W-:-:S06]  /*1420*/  ULEA UR5, UR6, UR5, 0x18 ;  /* 0x0000000506057291 */ /* 0x001fcc000f8ec0ff */
[----:B------:R-:W-:Y:S01]  /*1430*/  LEA R0, R5, UR5, 0x3 ;  /* 0x0000000505007c11 */ /* 0x000fe2000f8e18ff */
[----:B------:R-:W0:Y:S03]  /*1440*/  LDC.64 R12, c[0x3][R27] ;  /* 0x00c000001b0c7b82 */ /* 0x000e260000000a00 */
[C---:B------:R-:W-:Y:S01]  /*1450*/  LEA R26, R23.reuse, R0, 0x3 ;  /* 0x00000000171a7211 */ /* 0x040fe200078e18ff */
[----:B------:R-:W1:Y:S03]  /*1460*/  LDS.64 R18, [R0] ;  /* 0x0000000000127984 */ /* 0x000e660000000a00 */
[C---:B------:R-:W-:Y:S01]  /*1470*/  LEA R25, R23.reuse, R26, 0x3 ;  /* 0x0000001a17197211 */ /* 0x040fe200078e18ff */
[----:B------:R-:W2:Y:S01]  /*1480*/  LDS.64 R14, [R26] ;  /* 0x000000001a0e7984 */ /* 0x000ea20000000a00 */
[----:B------:R-:W3:Y:S02]  /*1490*/  LDC.64 R8, c[0x3][R8] ;  /* 0x00c0000008087b82 */ /* 0x000ee40000000a00 */
[----:B------:R-:W-:Y:S01]  /*14a0*/  LEA R4, R23, R25, 0x3 ;  /* 0x0000001917047211 */ /* 0x000fe200078e18ff */
[----:B------:R-:W-:Y:S05]  /*14b0*/  LDS.64 R10, [R25] ;  /* 0x00000000190a7984 */ /* 0x000fea0000000a00 */
[----:B------:R-:W3:Y:S01]  /*14c0*/  LDS.64 R4, [R4] ;  /* 0x0000000004047984 */ /* 0x000ee20000000a00 */
[----:B-1----:R-:W-:-:S02]  /*14d0*/  IMAD R21, R21, R18, RZ ;  /* 0x0000001215157224 */ /* 0x002fc400078e02ff */
[----:B------:R-:W-:-:S04]  /*14e0*/  IMAD.WIDE.U32 R6, R18, R20, R6 ;  /* 0x0000001412067225 */ /* 0x000fc800078e0006 */
[----:B------:R-:W-:Y:S02]  /*14f0*/  IMAD R21, R19, R20, R21 ;  /* 0x0000001413157224 */ /* 0x000fe400078e0215 */
[----:B--2---:R-:W-:-:S03]  /*1500*/  IMAD R17, R17, R14, RZ ;  /* 0x0000000e11117224 */ /* 0x004fc600078e02ff */
[----:B------:R-:W-:Y:S01]  /*1510*/  IADD3 R7, PT, PT, R7, R21, RZ ;  /* 0x0000001507077210 */ /* 0x000fe20007ffe0ff */
[----:B------:R-:W-:Y:S02]  /*1520*/  IMAD R17, R15, R16, R17 ;  /* 0x000000100f117224 */ /* 0x000fe400078e0211 */
[----:B---3--:R-:W-:Y:S02]  /*1530*/  IMAD R9, R9, R4, RZ ;  /* 0x0000000409097224 */ /* 0x008fe400078e02ff */
[----:B------:R-:W-:-:S04]  /*1540*/  IMAD.WIDE.U32 R14, R14, R16, R6 ;  /* 0x000000100e0e7225 */ /* 0x000fc800078e0006 */
[----:B0-----:R-:W-:Y:S01]  /*1550*/  IMAD R7, R13, R10, RZ ;  /* 0x0000000a0d077224 */ /* 0x001fe200078e02ff */
[----:B------:R-:W-:Y:S01]  /*1560*/  IADD3 R15, PT, PT, R15, R17, RZ ;  /* 0x000000110f0f7210 */ /* 0x000fe20007ffe0ff */
[----:B------:R-:W-:Y:S02]  /*1570*/  IMAD R9, R5, R8, R9 ;  /* 0x0000000805097224 */ /* 0x000fe400078e0209 */
[-C--:B------:R-:W-:Y:S02]  /*1580*/  IMAD R7, R11, R12.reuse, R7 ;  /* 0x0000000c0b077224 */ /* 0x080fe400078e0207 */
[----:B------:R-:W-:-:S05]  /*1590*/  IMAD.WIDE.U32 R10, R10, R12, R14 ;  /* 0x0000000c0a0a7225 */ /* 0x000fca00078e000e */
[----:B------:R-:W-:-:S03]  /*15a0*/  IADD3 R11, PT, PT, R11, R7, RZ ;  /* 0x000000070b0b7210 */ /* 0x000fc60007ffe0ff */
[----:B------:R-:W-:-:S05]  /*15b0*/  IMAD.WIDE.U32 R6, R4, R8, R10 ;  /* 0x0000000804067225 */ /* 0x000fca00078e000a */
[----:B------:R-:W-:-:S07]  /*15c0*/  IADD3 R7, PT, PT, R7, R9, RZ ;  /* 0x0000000907077210 */ /* 0x000fce0007ffe0ff */
.L_x_8:
[----:B------:R-:W-:Y:S05]  /*15d0*/  BRA.U !UP1, `(.L_x_5) ;  /* 0x0000000109a07547 */ /* 0x000fea000b800000 */
[----:B------:R-:W-:Y:S02]  /*15e0*/  UISETP.NE.AND UP0, UPT, UR14, 0x1, UPT ;  /* 0x000000010e00788c */ /* 0x000fe4000bf05270 */
[----:B------:R-:W-:-:S04]  /*15f0*/  ULOP3.LUT UR5, UR7, 0x1, URZ, 0xc0, !UPT ;  /* 0x0000000107057892 */ /* 0x000fc8000f8ec0ff */
[----:B------:R-:W-:-:S03]  /*1600*/  UISETP.NE.U32.AND UP1, UPT, UR5, 0x1, UPT ;  /* 0x000000010500788c */ /* 0x000fc6000bf25070 */
        /* <DEDUP_REMOVED lines=8> */
[----:B------:R-:W-:Y:S01]  /*1690*/  LEA R8, R23, R14, 0x3 ;  /* 0x0000000e17087211 */ /* 0x000fe200078e18ff */
[----:B0-----:R-:W-:-:S06]  /*16a0*/  ULEA UR5, UR6, UR5, 0x18 ;  /* 0x0000000506057291 */ /* 0x001fcc000f8ec0ff */
[----:B------:R-:W-:Y:S02]  /*16b0*/  LEA R0, R9, UR5, 0x3 ;  /* 0x0000000509007c11 */ /* 0x000fe4000f8e18ff */
[----:B------:R-:W0:Y:S02]  /*16c0*/  LDC.64 R8, c[0x3][R8] ;  /* 0x00c0000008087b82 */ /* 0x000e240000000a00 */
[----:B------:R-:W-:Y:S01]  /*16d0*/  LEA R10, R23, R0, 0x3 ;  /* 0x00000000170a7211 */ /* 0x000fe200078e18ff */
[----:B------:R-:W1:Y:S05]  /*16e0*/  LDS.64 R12, [R0] ;  /* 0x00000000000c7984 */ /* 0x000e6a0000000a00 */
[----:B------:R-:W0:Y:S01]  /*16f0*/  LDS.64 R10, [R10] ;  /* 0x000000000a0a7984 */ /* 0x000e220000000a00 */
[----:B-1----:R-:W-:-:S02]  /*1700*/  IMAD R5, R5, R12, RZ ;  /* 0x0000000c05057224 */ /* 0x002fc400078e02ff */
[----:B------:R-:W-:-:S04]  /*1710*/  IMAD.WIDE.U32 R6, R12, R4, R6 ;  /* 0x000000040c067225 */ /* 0x000fc800078e0006 */
[----:B------:R-:W-:Y:S02]  /*1720*/  IMAD R5, R13, R4, R5 ;  /* 0x000000040d057224 */ /* 0x000fe400078e0205 */
[----:B0-----:R-:W-:-:S03]  /*1730*/  IMAD R9, R9, R10, RZ ;  /* 0x0000000a09097224 */ /* 0x001fc600078e02ff */
[----:B------:R-:W-:Y:S01]  /*1740*/  IADD3 R7, PT, PT, R7, R5, RZ ;  /* 0x0000000507077210 */ /* 0x000fe20007ffe0ff */
[-C--:B------:R-:W-:Y:S02]  /*1750*/  IMAD R9, R11, R8.reuse, R9 ;  /* 0x000000080b097224 */ /* 0x080fe400078e0209 */
[----:B------:R-:W-:-:S05]  /*1760*/  IMAD.WIDE.U32 R6, R10, R8, R6 ;  /* 0x000000080a067225 */ /* 0x000fca00078e0006 */
[----:B------:R-:W-:-:S07]  /*1770*/  IADD3 R7, PT, PT, R7, R9, RZ ;  /* 0x0000000907077210 */ /* 0x000fce0007ffe0ff */
.L_x_9:
[----:B------:R-:W-:Y:S05]  /*1780*/  BRA.U UP1, `(.L_x_5) ;  /* 0x0000000101347547 */ /* 0x000fea000b800000 */
[----:B------:R-:W0:Y:S01]  /*1790*/  S2UR UR5, SR_CgaCtaId ;  /* 0x00000000000579c3 */ /* 0x000e220000008800 */
[----:B------:R-:W-:Y:S01]  /*17a0*/  IMAD R23, R23, UR4, R22 ;  /* 0x0000000417177c24 */ /* 0x000fe2000f8e0216 */
[----:B------:R-:W-:-:S04]  /*17b0*/  UMOV UR4, 0x400 ;  /* 0x0000040000047882 */ /* 0x000fc80000000000 */
[----:B------:R-:W-:-:S04]  /*17c0*/  IADD3 R2, PT, PT, R2, R23, RZ ;  /* 0x0000001702027210 */ /* 0x000fc80007ffe0ff */
[----:B------:R-:W-:-:S04]  /*17d0*/  SHF.L.U32 R2, R2, 0x3, RZ ;  /* 0x0000000302027819 */ /* 0x000fc800000006ff */
[----:B------:R-:W1:Y:S01]  /*17e0*/  LDC.64 R8, c[0x3][R2] ;  /* 0x00c0000002087b82 */ /* 0x000e620000000a00 */
[----:B0-----:R-:W-:-:S06]  /*17f0*/  ULEA UR4, UR5, UR4, 0x18 ;  /* 0x0000000405047291 */ /* 0x001fcc000f8ec0ff */
[----:B------:R-:W-:-:S06]  /*1800*/  LEA R4, R23, UR4, 0x3 ;  /* 0x0000000417047c11 */ /* 0x000fcc000f8e18ff */
[----:B------:R-:W1:Y:S02]  /*1810*/  LDS.64 R4, [R4] ;  /* 0x0000000004047984 */ /* 0x000e640000000a00 */
[----:B-1----:R-:W-:Y:S02]  /*1820*/  IMAD R9, R9, R4, RZ ;  /* 0x0000000409097224 */ /* 0x002fe400078e02ff */
[----:B------:R-:W-:-:S04]  /*1830*/  IMAD.WIDE.U32 R6, R4, R8, R6 ;  /* 0x0000000804067225 */ /* 0x000fc800078e0006 */
[----:B------:R-:W-:-:S05]  /*1840*/  IMAD R9, R5, R8, R9 ;  /* 0x0000000805097224 */ /* 0x000fca00078e0209 */
[----:B------:R-:W-:-:S07]  /*1850*/  IADD3 R7, PT, PT, R7, R9, RZ ;  /* 0x0000000907077210 */ /* 0x000fce0007ffe0ff */
.L_x_5:
[----:B-12---:R-:W1:Y:S08]  /*1860*/  LDC.64 R8, c[0x0][0x398] ;  /* 0x0000e600ff087b82 */ /* 0x006e700000000a00 */
[----:B------:R-:W2:Y:S01]  /*1870*/  LDC.64 R4, c[0x0][0x390] ;  /* 0x0000e400ff047b82 */ /* 0x000ea20000000a00 */
[----:B-1----:R-:W-:-:S04]  /*1880*/  IMAD R0, R3, R8, UR10 ;  /* 0x0000000a03007e24 */ /* 0x002fc8000f8e0208 */
[----:B------:R-:W-:-:S04]  /*1890*/  IMAD R3, R0, R9, UR11 ;  /* 0x0000000b00037e24 */ /* 0x000fc8000f8e0209 */
[----:B--2---:R-:W-:-:S05]  /*18a0*/  IMAD.WIDE R2, R3, 0x8, R4 ;  /* 0x0000000803027825 */ /* 0x004fca00078e0204 */
[----:B------:R-:W-:Y:S01]  /*18b0*/  REDG.E.ADD.64.STRONG.GPU desc[UR8][R2.64], R6 ;  /* 0x000000060200798e */ /* 0x000fe2000c12e508 */
[----:B------:R-:W-:Y:S05]  /*18c0*/  EXIT ;  /* 0x000000000000794d */ /* 0x000fea0003800000 */
.L_x_10:
[----:B------:R-:W-:-:S00]  /*18d0*/  BRA `(.L_x_10) ;  /* 0xfffffffc00fc7947 */ /* 0x000fc0000383ffff */
[----:B------:R-:W-:-:S00]  /*18e0*/  NOP ;  /* 0x0000000000007918 */ /* 0x000fc00000000000 */
        /* <DEDUP_REMOVED lines=9> */
.L_x_145:


//--------------------- .text._Z9dkernelv4PlS_S_iiiiiiii --------------------------
	.section	.text._Z9dkernelv4PlS_S_iiiiiiii,"ax",@progbits
	.align	128
        .global         _Z9dkernelv4PlS_S_iiiiiiii
        .type           _Z9dkernelv4PlS_S_iiiiiiii,@function
        .size           _Z9dkernelv4PlS_S_iiiiiiii,(.L_x_146 - _Z9dkernelv4PlS_S_iiiiiiii)
        .other          _Z9dkernelv4PlS_S_iiiiiiii,@"STO_CUDA_ENTRY STV_DEFAULT"
_Z9dkernelv4PlS_S_iiiiiiii:
.text._Z9dkernelv4PlS_S_iiiiiiii:
[----:B------:R-:W-:Y:S01]  /*0000*/  LDC R1, c[0x0][0x37c] ;  /* 0x0000df00ff017b82 */ /* 0x000fe20000000800 */
[----:B------:R-:W0:Y:S07]  /*0010*/  S2R R0, SR_TID.X ;  /* 0x0000000000007919 */ /* 0x000e2e0000002100 */
[----:B------:R-:W1:Y:S01]  /*0020*/  S2UR UR4, SR_CTAID.Z ;  /* 0x00000000000479c3 */ /* 0x000e620000002700 */
[----:B------:R-:W2:Y:S01]  /*0030*/  LDCU.64 UR12, c[0x0][0x358] ;  /* 0x00006b00ff0c77ac */ /* 0x000ea20008000a00 */
[----:B------:R-:W-:Y:S01]  /*0040*/  BSSY.RECONVERGENT B0, `(.L_x_11) ;  /* 0x00000c0000007945 */ /* 0x000fe20003800200 */
[----:B------:R-:W3:Y:S05]  /*0050*/  S2R R3, SR_CTAID.X ;  /* 0x0000000000037919 */ /* 0x000eea0000002500 */
[----:B------:R-:W1:Y:S08]  /*0060*/  LDC R5, c[0x0][0x360] ;  /* 0x0000d800ff057b82 */ /* 0x000e700000000800 */
[----:B------:R-:W4:Y:S01]  /*0070*/  S2UR UR15, SR_CTAID.Y ;  /* 0x00000000000f79c3 */ /* 0x000f220000002600 */
[----:B0-----:R-:W-:Y:S01]  /*0080*/  ISETP.NE.AND P0, PT, R0, RZ, PT ;  /* 0x000000ff0000720c */ /* 0x001fe20003f05270 */
[----:B-1----:R-:W-:-:S12]  /*0090*/  IMAD R2, R5, UR4, R0 ;  /* 0x0000000405027c24 */ /* 0x002fd8000f8e0200 */
[----:B--234-:R-:W-:Y:S05]  /*00a0*/  @P0 BRA `(.L_x_12) ;  /* 0x0000000800e40947 */ /* 0x01cfea0003800000 */
[----:B------:R-:W0:Y:S01]  /*00b0*/  LDC.64 R4, c[0x0][0x398] ;  /* 0x0000e600ff047b82 */ /* 0x000e220000000a00 */
[----:B------:R-:W1:Y:S07]  /*00c0*/  LDCU UR4, c[0x0][0x3ac] ;  /* 0x00007580ff0477ac */ /* 0x000e6e0008000800 */
[----:B------:R-:W2:Y:S01]  /*00d0*/  LDC R6, c[0x0][0x3a0] ;  /* 0x0000e800ff067b82 */ /* 0x000ea20000000800 */
[----:B0-----:R-:W-:-:S04]  /*00e0*/  ISETP.GE.AND P0, PT, R2, R5, PT ;  /* 0x000000050200720c */ /* 0x001fc80003f06270 */
[----:B------:R-:W-:-:S04]  /*00f0*/  ISETP.LE.OR P0, PT, R4, UR15, P0 ;  /* 0x0000000f04007c0c */ /* 0x000fc80008703670 */
[----:B-1----:R-:W-:-:S04]  /*0100*/  ISETP.GE.OR P0, PT, R3, UR4, P0 ;  /* 0x0000000403007c0c */ /* 0x002fc80008706670 */
[----:B--2---:R-:W-:-:S13]  /*0110*/  ISETP.LT.OR P0, PT, R6, 0x1, P0 ;  /* 0x000000010600780c */ /* 0x004fda0000701670 */
[----:B------:R-:W-:Y:S05]  /*0120*/  @P0 BRA `(.L_x_12) ;  /* 0x0000000800c40947 */ /* 0x000fea0003800000 */
[----:B------:R-:W0:Y:S08]  /*0130*/  LDC R5, c[0x0][0x3b4] ;  /* 0x0000ed00ff057b82 */ /* 0x000e300000000800 */
[----:B------:R-:W1:Y:S08]  /*0140*/  LDC R4, c[0x0][0x3a8] ;  /* 0x0000ea00ff047b82 */ /* 0x000e700000000800 */
[----:B------:R-:W2:Y:S01]  /*0150*/  LDC R6, c[0x0][0x3a4] ;  /* 0x0000e900ff067b82 */ /* 0x000ea20000000800 */
[----:B0-----:R-:W-:-:S04]  /*0160*/  ISETP.GE.AND P0, PT, R5, 0x1, PT ;  /* 0x000000010500780c */ /* 0x001fc80003f06270 */
[----:B-1----:R-:W-:-:S04]  /*0170*/  ISETP.LT.OR P0, PT, R4, -0x1f, !P0 ;  /* 0xffffffe10400780c */ /* 0x002fc80004701670 */
[----:B--2---:R-:W-:-:S13]  /*0180*/  ISETP.LT.OR P0, PT, R6, 0x1, P0 ;  /* 0x000000010600780c */ /* 0x004fda0000701670 */
[----:B------:R-:W-:Y:S05]  /*0190*/  @P0 BRA `(.L_x_12) ;  /* 0x0000000800a80947 */ /* 0x000fea0003800000 */
[----:B------:R-:W-:Y:S01]  /*01a0*/  IADD3 R4, PT, PT, R4, 0x20, RZ ;  /* 0x0000002004047810 */ /* 0x000fe20007ffe0ff */
[----:B------:R-:W-:-:S03]  /*01b0*/  UMOV UR4, URZ ;  /* 0x000000ff00047c82 */ /* 0x000fc60008000000 */
[----:B------:R-:W-:-:S04]  /*01c0*/  VIMNMX R5, PT, PT, R4, R5, PT ;  /* 0x0000000504057248 */ /* 0x000fc80003fe0100 */
[----:B------:R-:W-:-:S04]  /*01d0*/  VIMNMX R7, PT, PT, R5, 0x1, !PT ;  /* 0x0000000105077848 */ /* 0x000fc80007fe0100 */
[C---:B------:R-:W-:Y:S02]  /*01e0*/  LOP3.LUT R6, R7.reuse, 0x3, RZ, 0xc0, !PT ;  /* 0x0000000307067812 */ /* 0x040fe400078ec0ff */
[----:B------:R-:W-:-:S07]  /*01f0*/  LOP3.LUT R7, R7, 0x7ffffffc, RZ, 0xc0, !PT ;  /* 0x7ffffffc07077812 */ /* 0x000fce00078ec0ff */
.L_x_21:
[----:B0-----:R-:W0:Y:S01]  /*0200*/  LDCU UR5, c[0x0][0x3b0] ;  /* 0x00007600ff0577ac */ /* 0x001e220008000800 */
[----:B-1----:R-:W1:Y:S01]  /*0210*/  LDCU UR6, c[0x0][0x3a0] ;  /* 0x00007400ff0677ac */ /* 0x002e620008000800 */
[----:B------:R-:W-:Y:S01]  /*0220*/  UMOV UR9, UR4 ;  /* 0x0000000400097c82 */ /* 0x000fe20008000000 */
[----:B0-----:R-:W-:Y:S02]  /*0230*/  UIMAD UR10, UR4, UR5, UR15 ;  /* 0x00000005040a72a4 */ /* 0x001fe4000f8e020f */
[----:B------:R-:W-:Y:S01]  /*0240*/  UIADD3 UR4, UPT, UPT, UR4, 0x1, URZ ;  /* 0x0000000104047890 */ /* 0x000fe2000fffe0ff */
[----:B------:R-:W-:-:S03]  /*0250*/  UMOV UR5, URZ ;  /* 0x000000ff00057c82 */ /* 0x000fc60008000000 */
[----:B-12-4-:R-:W-:-:S11]  /*0260*/  UISETP.NE.AND UP0, UPT, UR4, UR6, UPT ;  /* 0x000000060400728c */ /* 0x016fd6000bf05270 */
.L_x_20:
[----:B0-----:R-:W0:Y:S01]  /*0270*/  LDCU UR8, c[0x0][0x3a4] ;  /* 0x00007480ff0877ac */ /* 0x001e220008000800 */
[----:B-1----:R-:W1:Y:S01]  /*0280*/  LDC R9, c[0x0][0x3b4] ;  /* 0x0000ed00ff097b82 */ /* 0x002e620000000800 */
[----:B------:R-:W-:Y:S01]  /*0290*/  ISETP.GE.AND P0, PT, R5, 0x4, PT ;  /* 0x000000040500780c */ /* 0x000fe20003f06270 */
[----:B------:R-:W-:Y:S01]  /*02a0*/  HFMA2 R22, -RZ, RZ, 0, 0 ;  /* 0x00000000ff167431 */ /* 0x000fe200000001ff */
[----:B------:R-:W-:Y:S02]  /*02b0*/  UIADD3 UR6, UPT, UPT, UR10, UR5, URZ ;  /* 0x000000050a067290 */ /* 0x000fe4000fffe0ff */
[----:B0-----:R-:W-:Y:S02]  /*02c0*/  UIMAD UR7, UR9, UR8, UR5 ;  /* 0x00000008090772a4 */ /* 0x001fe4000f8e0205 */
[----:B------:R-:W-:-:S04]  /*02d0*/  UIADD3 UR5, UPT, UPT, UR5, 0x1, URZ ;  /* 0x0000000105057890 */ /* 0x000fc8000fffe0ff */
[----:B------:R-:W-:Y:S01]  /*02e0*/  UISETP.NE.AND UP1, UPT, UR5, UR8, UPT ;  /* 0x000000080500728c */ /* 0x000fe2000bf25270 */
[----:B-1----:R-:W-:Y:S02]  /*02f0*/  IMAD R24, R9, UR6, R2 ;  /* 0x0000000609187c24 */ /* 0x002fe4000f8e0202 */
[----:B--2-4-:R-:W-:Y:S01]  /*0300*/  IMAD R25, R4, UR7, RZ ;  /* 0x0000000704197c24 */ /* 0x014fe2000f8e02ff */
[----:B------:R-:W-:Y:S07]  /*0310*/  @!P0 BRA `(.L_x_13) ;  /* 0x0000000400f48947 */ /* 0x000fee0003800000 */
[----:B------:R-:W-:Y:S01]  /*0320*/  ISETP.GT.AND P0, PT, R7, RZ, PT ;  /* 0x000000ff0700720c */ /* 0x000fe20003f04270 */
[----:B------:R-:W-:-:S12]  /*0330*/  UMOV UR6, URZ ;  /* 0x000000ff00067c82 */ /* 0x000fd80008000000 */
[----:B------:R-:W-:Y:S05]  /*0340*/  @!P0 BRA `(.L_x_14) ;  /* 0x0000000400988947 */ /* 0x000fea0003800000 */
[----:B------:R-:W-:Y:S01]  /*0350*/  VIADD R8, R7, -UR6 ;  /* 0x8000000607087c36 */ /* 0x000fe20008000000 */
[----:B------:R-:W-:-:S04]  /*0360*/  PLOP3.LUT P0, PT, PT, PT, PT, 0x80, 0x8 ;  /* 0x000000000008781c */ /* 0x000fc80003f0f070 */
[----:B------:R-:W-:-:S13]  /*0370*/  ISETP.GT.AND P1, PT, R8, 0xc, PT ;  /* 0x0000000c0800780c */ /* 0x000fda0003f24270 */
[----:B------:R-:W-:Y:S05]  /*0380*/  @!P1 BRA `(.L_x_15) ;  /* 0x0000000000f49947 */ /* 0x000fea0003800000 */
[----:B------:R-:W0:Y:S01]  /*0390*/  S2UR UR8, SR_CgaCtaId ;  /* 0x00000000000879c3 */ /* 0x000e220000008800 */
[----:B------:R-:W-:Y:S01]  /*03a0*/  PLOP3.LUT P0, PT, PT, PT, PT, 0x8, 0x80 ;  /* 0x000000000080781c */ /* 0x000fe20003f0e170 */
[----:B------:R-:W-:Y:S01]  /*03b0*/  UMOV UR7, 0x400 ;  /* 0x0000040000077882 */ /* 0x000fe20000000000 */
[----:B------:R-:W-:Y:S01]  /*03c0*/  IADD3 R26, PT, PT, R7, -0xc, RZ ;  /* 0xfffffff4071a7810 */ /* 0x000fe20007ffe0ff */
[----:B0-----:R-:W-:-:S12]  /*03d0*/  ULEA UR7, UR8, UR7, 0x18 ;  /* 0x0000000708077291 */ /* 0x001fd8000f8ec0ff */
.L_x_16:
[----:B0-----:R-:W0:Y:S01]  /*03e0*/  LDC.64 R20, c[0x0][0x380] ;  /* 0x0000e000ff147b82 */ /* 0x001e220000000a00 */
[----:B------:R-:W-:-:S05]  /*03f0*/  IADD3 R15, PT, PT, R24, UR6, RZ ;  /* 0x00000006180f7c10 */ /* 0x000fca000fffe0ff */
[----:B0-----:R-:W-:-:S05]  /*0400*/  IMAD.WIDE R14, R15, 0x8, R20 ;  /* 0x000000080f0e7825 */ /* 0x001fca00078e0214 */
[----:B------:R-:W2:Y:S04]  /*0410*/  LDG.E.64 R12, desc[UR12][R14.64] ;  /* 0x0000000c0e0c7981 */ /* 0x000ea8000c1e1b00 */
[----:B------:R-:W3:Y:S04]  /*0420*/  LDG.E.64 R10, desc[UR12][R14.64+0x10] ;  /* 0x0000100c0e0a7981 */ /* 0x000ee8000c1e1b00 */
[----:B------:R-:W4:Y:S01]  /*0430*/  LDG.E.64 R8, desc[UR12][R14.64+0x18] ;  /* 0x0000180c0e087981 */ /* 0x000f22000c1e1b00 */
[----:B------:R-:W-:-:S03]  /*0440*/  UIADD3 UR8, UPT, UPT, UR6, 0x4, URZ ;  /* 0x0000000406087890 */ /* 0x000fc6000fffe0ff */
[----:B------:R-:W5:Y:S03]  /*0450*/  LDG.E.64 R22, desc[UR12][R14.64+0x8] ;  /* 0x0000080c0e167981 */ /* 0x000f66000c1e1b00 */
[C---:B------:R-:W-:Y:S01]  /*0460*/  IADD3 R19, PT, PT, R24.reuse, UR8, RZ ;  /* 0x0000000818137c10 */ /* 0x040fe2000fffe0ff */
[----:B------:R-:W-:Y:S02]  /*0470*/  UIADD3 UR11, UPT, UPT, UR6, 0x8, URZ ;  /* 0x00000008060b7890 */ /* 0x000fe4000fffe0ff */
[----:B------:R-:W-:Y:S02]  /*0480*/  VIADD R27, R25, UR6 ;  /* 0x00000006191b7c36 */ /* 0x000fe40008000000 */
[----:B------:R-:W-:Y:S02]  /*0490*/  IMAD.WIDE R18, R19, 0x8, R20 ;  /* 0x0000000813127825 */ /* 0x000fe400078e0214 */
[----:B------:R-:W-:-:S03]  /*04a0*/  IADD3 R29, PT, PT, R24, UR11, RZ ;  /* 0x0000000b181d7c10 */ /* 0x000fc6000fffe0ff */
[----:B------:R-:W5:Y:S01]  /*04b0*/  LDG.E.64 R14, desc[UR12][R18.64+0x8] ;  /* 0x0000080c120e7981 */ /* 0x000f62000c1e1b00 */
[----:B------:R-:W-:Y:S01]  /*04c0*/  LEA R27, R27, UR7, 0x3 ;  /* 0x000000071b1b7c11 */ /* 0x000fe2000f8e18ff */
[----:B------:R-:W-:Y:S02]  /*04d0*/  IMAD.WIDE R28, R29, 0x8, R20 ;  /* 0x000000081d1c7825 */ /* 0x000fe400078e0214 */
[----:B------:R-:W5:Y:S04]  /*04e0*/  LDG.E.64 R16, desc[UR12][R18.64] ;  /* 0x0000000c12107981 */ /* 0x000f68000c1e1b00 */
[----:B--2---:R0:W-:Y:S04]  /*04f0*/  STS.64 [R27], R12 ;  /* 0x0000000c1b007388 */ /* 0x0041e80000000a00 */
[----:B---3--:R1:W-:Y:S04]  /*0500*/  STS.64 [R27+0x10], R10 ;  /* 0x0000100a1b007388 */ /* 0x0083e80000000a00 */
[----:B----4-:R2:W-:Y:S04]  /*0510*/  STS.64 [R27+0x18], R8 ;  /* 0x000018081b007388 */ /* 0x0105e80000000a00 */
[----:B0-----:R-:W3:Y:S04]  /*0520*/  LDG.E.64 R12, desc[UR12][R18.64+0x10] ;  /* 0x0000100c120c7981 */ /* 0x001ee8000c1e1b00 */
[----:B-1----:R-:W4:Y:S04]  /*0530*/  LDG.E.64 R10, desc[UR12][R18.64+0x18] ;  /* 0x0000180c120a7981 */ /* 0x002f28000c1e1b00 */
[----:B--2---:R-:W2:Y:S04]  /*0540*/  LDG.E.64 R8, desc[UR12][R28.64] ;  /* 0x0000000c1c087981 */ /* 0x004ea8000c1e1b00 */
[----:B-----5:R0:W-:Y:S04]  /*0550*/  STS.64 [R27+0x8], R22 ;  /* 0x000008161b007388 */ /* 0x0201e80000000a00 */
[----:B------:R-:W5:Y:S01]  /*0560*/  LDG.E.64 R18, desc[UR12][R28.64+0x8] ;  /* 0x0000080c1c127981 */ /* 0x000f62000c1e1b00 */
[----:B0-----:R-:W-:Y:S01]  /*0570*/  VIADD R23, R25, UR8 ;  /* 0x0000000819177c36 */ /* 0x001fe20008000000 */
[----:B------:R-:W-:-:S04]  /*0580*/  UIADD3 UR8, UPT, UPT, UR6, 0xc, URZ ;  /* 0x0000000c06087890 */ /* 0x000fc8000fffe0ff */
[----:B------:R-:W-:Y:S02]  /*0590*/  LEA R23, R23, UR7, 0x3 ;  /* 0x0000000717177c11 */ /* 0x000fe4000f8e18ff */
[----:B------:R-:W-:-:S03]  /*05a0*/  IADD3 R22, PT, PT, R25, UR11, RZ ;  /* 0x0000000b19167c10 */ /* 0x000fc6000fffe0ff */
[----:B------:R0:W-:Y:S01]  /*05b0*/  STS.64 [R23+0x8], R14 ;  /* 0x0000080e17007388 */ /* 0x0001e20000000a00 */
[----:B------:R-:W-:-:S03]  /*05c0*/  LEA R27, R22, UR7, 0x3 ;  /* 0x00000007161b7c11 */ /* 0x000fc6000f8e18ff */
[----:B------:R1:W-:Y:S01]  /*05d0*/  STS.64 [R23], R16 ;  /* 0x0000001017007388 */ /* 0x0003e20000000a00 */
[----:B0-----:R-:W-:-:S03]  /*05e0*/  IADD3 R15, PT, PT, R24, UR8, RZ ;  /* 0x00000008180f7c10 */ /* 0x001fc6000fffe0ff */
[----:B-1----:R-:W5:Y:S02]  /*05f0*/  LDG.E.64 R16, desc[UR12][R28.64+0x18] ;  /* 0x0000180c1c107981 */ /* 0x002f64000c1e1b00 */
[----:B------:R-:W-:-:S05]  /*0600*/  IMAD.WIDE R20, R15, 0x8, R20 ;  /* 0x000000080f147825 */ /* 0x000fca00078e0214 */
[----:B------:R-:W5:Y:S04]  /*0610*/  LDG.E.64 R14, desc[UR12][R20.64] ;  /* 0x0000000c140e7981 */ /* 0x000f68000c1e1b00 */
[----:B---3--:R0:W-:Y:S04]  /*0620*/  STS.64 [R23+0x10], R12 ;  /* 0x0000100c17007388 */ /* 0x0081e80000000a00 */
[----:B----4-:R1:W-:Y:S04]  /*0630*/  STS.64 [R23+0x18], R10 ;  /* 0x0000180a17007388 */ /* 0x0103e80000000a00 */
[----:B--2---:R2:W-:Y:S04]  /*0640*/  STS.64 [R27], R8 ;  /* 0x000000081b007388 */ /* 0x0045e80000000a00 */
[----:B0-----:R-:W3:Y:S04]  /*0650*/  LDG.E.64 R12, desc[UR12][R20.64+0x8] ;  /* 0x0000080c140c7981 */ /* 0x001ee8000c1e1b00 */
[----:B-1----:R-:W4:Y:S04]  /*0660*/  LDG.E.64 R10, desc[UR12][R20.64+0x10] ;  /* 0x0000100c140a7981 */ /* 0x002f28000c1e1b00 */
[----:B--2---:R-:W2:Y:S04]  /*0670*/  LDG.E.64 R8, desc[UR12][R28.64+0x10] ;  /* 0x0000100c1c087981 */ /* 0x004ea8000c1e1b00 */
[----:B------:R-:W4:Y:S04]  /*0680*/  LDG.E.64 R22, desc[UR12][R20.64+0x18] ;  /* 0x0000180c14167981 */ /* 0x000f28000c1e1b00 */
[----:B-----5:R0:W-:Y:S01]  /*0690*/  STS.64 [R27+0x8], R18 ;  /* 0x000008121b007388 */ /* 0x0201e20000000a00 */
[----:B------:R-:W-:Y:S01]  /*06a0*/  UIADD3 UR6, UPT, UPT, UR6, 0x10, URZ ;  /* 0x0000001006067890 */ /* 0x000fe2000fffe0ff */
[----:B0-----:R-:W-:-:S05]  /*06b0*/  VIADD R18, R25, UR8 ;  /* 0x0000000819127c36 */ /* 0x001fca0008000000 */
[----:B------:R-:W-:Y:S01]  /*06c0*/  LEA R19, R18, UR7, 0x3 ;  /* 0x0000000712137c11 */ /* 0x000fe2000f8e18ff */
[----:B------:R0:W-:Y:S01]  /*06d0*/  STS.64 [R27+0x18], R16 ;  /* 0x000018101b007388 */ /* 0x0001e20000000a00 */
[----:B------:R-:W-:-:S03]  /*06e0*/  ISETP.LE.AND P1, PT, R26, UR6, PT ;  /* 0x000000061a007c0c */ /* 0x000fc6000bf23270 */
[----:B--2---:R0:W-:Y:S04]  /*06f0*/  STS.64 [R27+0x10], R8 ;  /* 0x000010081b007388 */ /* 0x0041e80000000a00 */
[----:B------:R0:W-:Y:S04]  /*0700*/  STS.64 [R19], R14 ;  /* 0x0000000e13007388 */ /* 0x0001e80000000a00 */
[----:B---3--:R0:W-:Y:S04]  /*0710*/  STS.64 [R19+0x8], R12 ;  /* 0x0000080c13007388 */ /* 0x0081e80000000a00 */
[----:B----4-:R0:W-:Y:S04]  /*0720*/  STS.64 [R19+0x10], R10 ;  /* 0x0000100a13007388 */ /* 0x0101e80000000a00 */
[----:B------:R0:W-:Y:S01]  /*0730*/  STS.64 [R19+0x18], R22 ;  /* 0x0000181613007388 */ /* 0x0001e20000000a00 */
[----:B------:R-:W-:Y:S05]  /*0740*/  @!P1 BRA `(.L_x_16) ;  /* 0xfffffffc00249947 */ /* 0x000fea000383ffff */
[----:B0-----:R-:W-:-:S07]  /*0750*/  MOV R22, R7 ;  /* 0x0000000700167202 */ /* 0x001fce0000000f00 */
.L_x_15:
[----:B------:R-:W-:-:S04]  /*0760*/  IADD3 R8, PT, PT, R7, -UR6, RZ ;  /* 0x8000000607087c10 */ /* 0x000fc8000fffe0ff */
[----:B------:R-:W-:-:S13]  /*0770*/  ISETP.GT.AND P1, PT, R8, 0x4, PT ;  /* 0x000000040800780c */ /* 0x000fda0003f24270 */
[----:B------:R-:W-:Y:S05]  /*0780*/  @!P1 BRA `(.L_x_17) ;  /* 0x0000000000809947 */ /* 0x000fea0003800000 */
[----:B------:R-:W0:Y:S01]  /*0790*/  LDC.64 R22, c[0x0][0x380] ;  /* 0x0000e000ff167b82 */ /* 0x000e220000000a00 */
[----:B------:R-:W-:-:S04]  /*07a0*/  VIADD R29, R24, UR6 ;  /* 0x00000006181d7c36 */ /* 0x000fc80008000000 */
[----:B0-----:R-:W-:-:S05]  /*07b0*/  IMAD.WIDE R28, R29, 0x8, R22 ;  /* 0x000000081d1c7825 */ /* 0x001fca00078e0216 */
[----:B------:R-:W2:Y:S01]  /*07c0*/  LDG.E.64 R8, desc[UR12][R28.64] ;  /* 0x0000000c1c087981 */ /* 0x000ea2000c1e1b00 */
[----:B------:R-:W-:Y:S01]  /*07d0*/  MOV R26, 0x400 ;  /* 0x00000400001a7802 */ /* 0x000fe20000000f00 */
[----:B------:R-:W-:Y:S02]  /*07e0*/  UIADD3 UR7, UPT, UPT, UR6, 0x4, URZ ;  /* 0x0000000406077890 */ /* 0x000fe4000fffe0ff */
[----:B------:R-:W-:Y:S01]  /*07f0*/  IADD3 R27, PT, PT, R25, UR6, RZ ;  /* 0x00000006191b7c10 */ /* 0x000fe2000fffe0ff */
[----:B------:R-:W0:Y:S01]  /*0800*/  S2R R11, SR_CgaCtaId ;  /* 0x00000000000b7919 */ /* 0x000e220000008800 */
[----:B------:R-:W3:Y:S04]  /*0810*/  LDG.E.64 R20, desc[UR12][R28.64+0x8] ;  /* 0x0000080c1c147981 */ /* 0x000ee8000c1e1b00 */
[----:B------:R-:W4:Y:S01]  /*0820*/  LDG.E.64 R18, desc[UR12][R28.64+0x10] ;  /* 0x0000100c1c127981 */ /* 0x000f22000c1e1b00 */
[----:B0-----:R-:W-:-:S02]  /*0830*/  LEA R26, R11, R26, 0x18 ;  /* 0x0000001a0b1a7211 */ /* 0x001fc400078ec0ff */
[----:B------:R-:W-:-:S03]  /*0840*/  IADD3 R11, PT, PT, R24, UR7, RZ ;  /* 0x00000007180b7c10 */ /* 0x000fc6000fffe0ff */
[----:B------:R-:W-:Y:S02]  /*0850*/  IMAD R27, R27, 0x8, R26 ;  /* 0x000000081b1b7824 */ /* 0x000fe400078e021a */
[----:B------:R-:W-:-:S05]  /*0860*/  IMAD.WIDE R22, R11, 0x8, R22 ;  /* 0x000000080b167825 */ /* 0x000fca00078e0216 */
[----:B------:R-:W5:Y:S04]  /*0870*/  LDG.E.64 R10, desc[UR12][R22.64] ;  /* 0x0000000c160a7981 */ /* 0x000f68000c1e1b00 */
[----:B------:R-:W5:Y:S04]  /*0880*/  LDG.E.64 R12, desc[UR12][R22.64+0x8] ;  /* 0x0000080c160c7981 */ /* 0x000f68000c1e1b00 */
[----:B------:R-:W5:Y:S04]  /*0890*/  LDG.E.64 R14, desc[UR12][R22.64+0x10] ;  /* 0x0000100c160e7981 */ /* 0x000f68000c1e1b00 */
[----:B------:R-:W5:Y:S04]  /*08a0*/  LDG.E.64 R16, desc[UR12][R22.64+0x18] ;  /* 0x0000180c16107981 */ /* 0x000f68000c1e1b00 */
[----:B--2---:R0:W-:Y:S04]  /*08b0*/  STS.64 [R27], R8 ;  /* 0x000000081b007388 */ /* 0x0041e80000000a00 */
[----:B0-----:R0:W2:Y:S02]  /*08c0*/  LDG.E.64 R8, desc[UR12][R28.64+0x18] ;  /* 0x0000180c1c087981 */ /* 0x0010a4000c1e1b00 */
[----:B0-----:R-:W-:-:S04]  /*08d0*/  IADD3 R29, PT, PT, R25, UR7, RZ ;  /* 0x00000007191d7c10 */ /* 0x001fc8000fffe0ff */
[----:B------:R-:W-:Y:S01]  /*08e0*/  LEA R26, R29, R26, 0x3 ;  /* 0x0000001a1d1a7211 */ /* 0x000fe200078e18ff */
[----:B---3--:R0:W-:Y:S04]  /*08f0*/  STS.64 [R27+0x8], R20 ;  /* 0x000008141b007388 */ /* 0x0081e80000000a00 */
[----:B----4-:R0:W-:Y:S01]  /*0900*/  STS.64 [R27+0x10], R18 ;  /* 0x000010121b007388 */ /* 0x0101e20000000a00 */
[----:B------:R-:W-:Y:S01]  /*0910*/  PLOP3.LUT P0, PT, PT, PT, PT, 0x8, 0x80 ;  /* 0x000000000080781c */ /* 0x000fe20003f0e170 */
[----:B------:R-:W-:Y:S01]  /*0920*/  IMAD.MOV.U32 R22, RZ, RZ, R7 ;  /* 0x000000ffff167224 */ /* 0x000fe200078e0007 */
[----:B------:R-:W-:Y:S01]  /*0930*/  UIADD3 UR6, UPT, UPT, UR6, 0x8, URZ ;  /* 0x0000000806067890 */ /* 0x000fe2000fffe0ff */
[----:B--2---:R0:W-:Y:S04]  /*0940*/  STS.64 [R27+0x18], R8 ;  /* 0x000018081b007388 */ /* 0x0041e80000000a00 */
[----:B-----5:R0:W-:Y:S04]  /*0950*/  STS.64 [R26], R10 ;  /* 0x0000000a1a007388 */ /* 0x0201e80000000a00 */
[----:B------:R0:W-:Y:S04]  /*0960*/  STS.64 [R26+0x8], R12 ;  /* 0x0000080c1a007388 */ /* 0x0001e80000000a00 */
[----:B------:R0:W-:Y:S04]  /*0970*/  STS.64 [R26+0x10], R14 ;  /* 0x0000100e1a007388 */ /* 0x0001e80000000a00 */
[----:B------:R0:W-:Y:S02]  /*0980*/  STS.64 [R26+0x18], R16 ;  /* 0x000018101a007388 */ /* 0x0001e40000000a00 */
.L_x_17:
[----:B------:R-:W-:-:S13]  /*0990*/  ISETP.NE.OR P0, PT, R7, UR6, P0 ;  /* 0x0000000607007c0c */ /* 0x000fda0008705670 */
[----:B------:R-:W-:Y:S05]  /*09a0*/  @!P0 BRA `(.L_x_13) ;  /* 0x0000000000508947 */ /* 0x000fea0003800000 */
.L_x_14:
[----:B------:R-:W1:Y:S01]  /*09b0*/  S2UR UR8, SR_CgaCtaId ;  /* 0x00000000000879c3 */ /* 0x000e620000008800 */
[----:B------:R-:W-:Y:S02]  /*09c0*/  UMOV UR7, 0x400 ;  /* 0x0000040000077882 */ /* 0x000fe40000000000 */
[----:B-1----:R-:W-:-:S12]  /*09d0*/  ULEA UR7, UR8, UR7, 0x18 ;  /* 0x0000000708077291 */ /* 0x002fd8000f8ec0ff */
.L_x_18:
[----:B01----:R-:W0:Y:S01]  /*09e0*/  LDC.64 R8, c[0x0][0x380] ;  /* 0x0000e000ff087b82 */ /* 0x003e220000000a00 */
[----:B------:R-:W-:-:S05]  /*09f0*/  IADD3 R17, PT, PT, R24, UR6, RZ ;  /* 0x0000000618117c10 */ /* 0x000fca000fffe0ff */
[----:B0-----:R-:W-:-:S05]  /*0a00*/  IMAD.WIDE R16, R17, 0x8, R8 ;  /* 0x0000000811107825 */ /* 0x001fca00078e0208 */
[----:B------:R-:W2:Y:S04]  /*0a10*/  LDG.E.64 R8, desc[UR12][R16.64] ;  /* 0x0000000c10087981 */ /* 0x000ea8000c1e1b00 */
[----:B------:R-:W3:Y:S04]  /*0a20*/  LDG.E.64 R12, desc[UR12][R16.64+0x8] ;  /* 0x0000080c100c7981 */ /* 0x000ee8000c1e1b00 */
[----:B------:R-:W4:Y:S04]  /*0a30*/  LDG.E.64 R10, desc[UR12][R16.64+0x10] ;  /* 0x0000100c100a7981 */ /* 0x000f28000c1e1b00 */
[----:B------:R-:W5:Y:S01]  /*0a40*/  LDG.E.64 R14, desc[UR12][R16.64+0x18] ;  /* 0x0000180c100e7981 */ /* 0x000f62000c1e1b00 */
[----:B------:R-:W-:Y:S01]  /*0a50*/  IADD3 R18, PT, PT, R25, UR6, RZ ;  /* 0x0000000619127c10 */ /* 0x000fe2000fffe0ff */
[----:B------:R-:W-:-:S03]  /*0a60*/  UIADD3 UR6, UPT, UPT, UR6, 0x4, URZ ;  /* 0x0000000406067890 */ /* 0x000fc6000fffe0ff */
[----:B------:R-:W-:-:S03]  /*0a70*/  LEA R19, R18, UR7, 0x3 ;  /* 0x0000000712137c11 */ /* 0x000fc6000f8e18ff */
[----:B------:R-:W-:Y:S02]  /*0a80*/  ISETP.NE.AND P0, PT, R7, UR6, PT ;  /* 0x0000000607007c0c */ /* 0x000fe4000bf05270 */
[----:B--2---:R1:W-:Y:S04]  /*0a90*/  STS.64 [R19], R8 ;  /* 0x0000000813007388 */ /* 0x0043e80000000a00 */
[----:B---3--:R1:W-:Y:S04]  /*0aa0*/  STS.64 [R19+0x8], R12 ;  /* 0x0000080c13007388 */ /* 0x0083e80000000a00 */
[----:B----4-:R1:W-:Y:S04]  /*0ab0*/  STS.64 [R19+0x10], R10 ;  /* 0x0000100a13007388 */ /* 0x0103e80000000a00 */
[----:B-----5:R1:W-:Y:S01]  /*0ac0*/  STS.64 [R19+0x18], R14 ;  /* 0x0000180e13007388 */ /* 0x0203e20000000a00 */
[----:B------:R-:W-:Y:S05]  /*0ad0*/  @P0 BRA `(.L_x_18) ;  /* 0xfffffffc00c00947 */ /* 0x000fea000383ffff */
[----:B------:R-:W-:-:S07]  /*0ae0*/  IMAD.MOV.U32 R22, RZ, RZ, R7 ;  /* 0x000000ffff167224 */ /* 0x000fce00078e0007 */
.L_x_13:
[----:B------:R-:W-:-:S13]  /*0af0*/  ISETP.NE.AND P0, PT, R6, RZ, PT ;  /* 0x000000ff0600720c */ /* 0x000fda0003f05270 */
[----:B------:R-:W-:Y:S05]  /*0b00*/  @!P0 BRA `(.L_x_19) ;  /* 0x0000000000448947 */ /* 0x000fea0003800000 */
[----:B01----:R-:W0:Y:S01]  /*0b10*/  LDC.64 R8, c[0x0][0x380] ;  /* 0x0000e000ff087b82 */ /* 0x003e220000000a00 */
[----:B------:R-:W-:-:S05]  /*0b20*/  IADD3 R11, PT, PT, R24, R22, RZ ;  /* 0x00000016180b7210 */ /* 0x000fca0007ffe0ff */
[----:B0-----:R-:W-:-:S05]  /*0b30*/  IMAD.WIDE R8, R11, 0x8, R8 ;  /* 0x000000080b087825 */ /* 0x001fca00078e0208 */
[----:B------:R-:W2:Y:S01]  /*0b40*/  LDG.E.64 R10, desc[UR12][R8.64] ;  /* 0x0000000c080a7981 */ /* 0x000ea2000c1e1b00 */
[----:B------:R-:W-:Y:S02]  /*0b50*/  MOV R12, 0x400 ;  /* 0x00000400000c7802 */ /* 0x000fe40000000f00 */
[----:B------:R-:W-:Y:S01]  /*0b60*/  IADD3 R25, PT, PT, R25, R22, RZ ;  /* 0x0000001619197210 */ /* 0x000fe20007ffe0ff */
[----:B------:R-:W0:Y:S01]  /*0b70*/  S2R R13, SR_CgaCtaId ;  /* 0x00000000000d7919 */ /* 0x000e220000008800 */
[----:B------:R-:W-:Y:S02]  /*0b80*/  ISETP.NE.AND P0, PT, R6, 0x1, PT ;  /* 0x000000010600780c */ /* 0x000fe40003f05270 */
[----:B0-----:R-:W-:-:S05]  /*0b90*/  LEA R12, R13, R12, 0x18 ;  /* 0x0000000c0d0c7211 */ /* 0x001fca00078ec0ff */
[----:B------:R-:W-:-:S05]  /*0ba0*/  IMAD R25, R25, 0x8, R12 ;  /* 0x0000000819197824 */ /* 0x000fca00078e020c */
[----:B--2---:R2:W-:Y:S01]  /*0bb0*/  STS.64 [R25], R10 ;  /* 0x0000000a19007388 */ /* 0x0045e20000000a00 */
[----:B------:R-:W-:Y:S05]  /*0bc0*/  @!P0 BRA `(.L_x_19) ;  /* 0x0000000000148947 */ /* 0x000fea0003800000 */
[----:B------:R-:W-:Y:S01]  /*0bd0*/  ISETP.NE.AND P0, PT, R6, 0x2, PT ;  /* 0x000000020600780c */ /* 0x000fe20003f05270 */
[----:B--2---:R-:W2:-:S12]  /*0be0*/  LDG.E.64 R10, desc[UR12][R8.64+0x8] ;  /* 0x0000080c080a7981 */ /* 0x004e98000c1e1b00 */
[----:B------:R-:W3:Y:S04]  /*0bf0*/  @P0 LDG.E.64 R12, desc[UR12][R8.64+0x10] ;  /* 0x0000100c080c0981 */ /* 0x000ee8000c1e1b00 */
[----:B--2---:R4:W-:Y:S04]  /*0c00*/  STS.64 [R25+0x8], R10 ;  /* 0x0000080a19007388 */ /* 0x0049e80000000a00 */
[----:B---3--:R4:W-:Y:S02]  /*0c10*/  @P0 STS.64 [R25+0x10], R12 ;  /* 0x0000100c19000388 */ /* 0x0089e40000000a00 */
.L_x_19:
[----:B------:R-:W-:Y:S05]  /*0c20*/  BRA.U UP1, `(.L_x_20) ;  /* 0xfffffff501907547 */ /* 0x000fea000b83ffff */
[----:B------:R-:W-:Y:S05]  /*0c30*/  BRA.U UP0, `(.L_x_21) ;  /* 0xfffffff500707547 */ /* 0x000fea000b83ffff */
.L_x_12:
[----:B------:R-:W-:Y:S05]  /*0c40*/  BSYNC.RECONVERGENT B0 ;  /* 0x0000000000007941 */ /* 0x000fea0003800200 */
.L_x_11:
[----:B------:R-:W3:Y:S01]  /*0c50*/  LDC.64 R4, c[0x0][0x398] ;  /* 0x0000e600ff047b82 */ /* 0x000ee20000000a00 */
[----:B------:R-:W5:Y:S07]  /*0c60*/  LDCU UR4, c[0x0][0x3ac] ;  /* 0x00007580ff0477ac */ /* 0x000f6e0008000800 */
[----:B------:R-:W-:Y:S01]  /*0c70*/  BAR.SYNC.DEFER_BLOCKING 0x0 ;  /* 0x0000000000007b1d */ /* 0x000fe20000010000 */
[----:B---3--:R-:W-:-:S04]  /*0c80*/  ISETP.GE.AND P0, PT, R2, R5, PT ;  /* 0x000000050200720c */ /* 0x008fc80003f06270 */
[----:B------:R-:W-:-:S04]  /*0c90*/  ISETP.LE.OR P0, PT, R4, UR15, P0 ;  /* 0x0000000f04007c0c */ /* 0x000fc80008703670 */
[----:B-----5:R-:W-:-:S13]  /*0ca0*/  ISETP.GE.OR P0, PT, R3, UR4, P0 ;  /* 0x0000000403007c0c */ /* 0x020fda0008706670 */
[----:B------:R-:W-:Y:S05]  /*0cb0*/  @P0 EXIT ;  /* 0x000000000000094d */ /* 0x000fea0003800000 */
[----:B------:R-:W3:Y:S01]  /*0cc0*/  LDCU UR5, c[0x0][0x3a8] ;  /* 0x00007500ff0577ac */ /* 0x000ee20008000800 */
[----:B0-----:R-:W-:Y:S01]  /*0cd0*/  CS2R R20, SRZ ;  /* 0x0000000000147805 */ /* 0x001fe2000001ff00 */
[----:B------:R-:W3:Y:S02]  /*0ce0*/  LDCU.64 UR10, c[0x0][0x3a0] ;  /* 0x00007400ff0a77ac */ /* 0x000ee40008000a00 */
[----:B---3--:R-:W-:-:S04]  /*0cf0*/  UISETP.LT.AND UP0, UPT, UR5, UR11, UPT ;  /* 0x0000000b0500728c */ /* 0x008fc8000bf01270 */
[----:B------:R-:W-:-:S04]  /*0d00*/  USEL UR4, UR5, UR11, UP0 ;  /* 0x0000000b05047287 */ /* 0x000fc80008000000 */
[----:B------:R-:W-:-:S04]  /*0d10*/  UISETP.GE.AND UP0, UPT, UR4, 0x1, UPT ;  /* 0x000000010400788c */ /* 0x000fc8000bf06270 */
[----:B------:R-:W-:-:S09]  /*0d20*/  UISETP.LT.OR UP0, UPT, UR10, 0x1, !UP0 ;  /* 0x000000010a00788c */ /* 0x000fd2000c701670 */
[----:B------:R-:W-:Y:S05]  /*0d30*/  BRA.U UP0, `(.L_x_22) ;  /* 0x0000000900907547 */ /* 0x000fea000b800000 */
[----:B------:R-:W-:Y:S01]  /*0d40*/  ULOP3.LUT UR6, UR5, 0x7ffffff8, URZ, 0xc0, !UPT ;  /* 0x7ffffff805067892 */ /* 0x000fe2000f8ec0ff */
[----:B------:R-:W-:Y:S01]  /*0d50*/  IMAD R5, R3, UR10, RZ ;  /* 0x0000000a03057c24 */ /* 0x000fe2000f8e02ff */
[----:B------:R-:W-:Y:S01]  /*0d60*/  CS2R R20, SRZ ;  /* 0x0000000000147805 */ /* 0x000fe2000001ff00 */
[----:B------:R-:W-:Y:S02]  /*0d70*/  ULOP3.LUT UR11, UR5, 0x7, URZ, 0xc0, !UPT ;  /* 0x00000007050b7892 */ /* 0x000fe4000f8ec0ff */
[----:B------:R-:W-:Y:S02]  /*0d80*/  UIADD3 UR8, UPT, UPT, UR5, 0x20, URZ ;  /* 0x0000002005087890 */ /* 0x000fe4000fffe0ff */
[----:B------:R-:W-:Y:S01]  /*0d90*/  UIADD3 UR7, UPT, UPT, -UR6, URZ, URZ ;  /* 0x000000ff06077290 */ /* 0x000fe2000fffe1ff */
[----:B------:R-:W-:-:S11]  /*0da0*/  UMOV UR4, URZ ;  /* 0x000000ff00047c82 */ /* 0x000fd60008000000 */
.L_x_29:
[----:B------:R-:W-:-:S07]  /*0db0*/  HFMA2 R6, -RZ, RZ, 0, 0 ;  /* 0x00000000ff067431 */ /* 0x000fce00000001ff */
.L_x_28:
[----:B------:R-:W0:Y:S01]  /*0dc0*/  LDC R7, c[0x0][0x3a4] ;  /* 0x0000e900ff077b82 */ /* 0x000e220000000800 */
[----:B------:R-:W3:Y:S01]  /*0dd0*/  LDCU UR16, c[0x0][0x3a8] ;  /* 0x00007500ff1077ac */ /* 0x000ee20008000800 */
[----:B------:R-:W-:Y:S01]  /*0de0*/  UMOV UR5, URZ ;  /* 0x000000ff00057c82 */ /* 0x000fe20008000000 */
[----:B---3--:R-:W-:Y:S01]  /*0df0*/  UISETP.GE.U32.AND UP0, UPT, UR16, 0x8, UPT ;  /* 0x000000081000788c */ /* 0x008fe2000bf06070 */
[----:B0-----:R-:W-:Y:S01]  /*0e00*/  IMAD R4, R7, UR4, R6 ;  /* 0x0000000407047c24 */ /* 0x001fe2000f8e0206 */
[----:B------:R-:W-:-:S03]  /*0e10*/  IADD3 R6, PT, PT, R6, 0x1, RZ ;  /* 0x0000000106067810 */ /* 0x000fc60007ffe0ff */
[-C--:B------:R-:W-:Y:S01]  /*0e20*/  IMAD R22, R5, R7.reuse, R4 ;  /* 0x0000000705167224 */ /* 0x080fe200078e0204 */
[----:B------:R-:W-:Y:S01]  /*0e30*/  ISETP.NE.AND P0, PT, R6, R7, PT ;  /* 0x000000070600720c */ /* 0x000fe20003f05270 */
[----:B------:R-:W-:Y:S02]  /*0e40*/  IMAD R7, R4, UR8, R0 ;  /* 0x0000000804077c24 */ /* 0x000fe4000f8e0200 */
[----:B------:R-:W-:Y:S01]  /*0e50*/  IMAD R22, R22, UR16, RZ ;  /* 0x0000001016167c24 */ /* 0x000fe2000f8e02ff */
[----:B------:R-:W-:Y:S09]  /*0e60*/  BRA.U !UP0, `(.L_x_23) ;  /* 0x0000000508007547 */ /* 0x000ff2000b800000 */
[----:B------:R-:W0:Y:S01]  /*0e70*/  S2UR UR9, SR_CgaCtaId ;  /* 0x00000000000979c3 */ /* 0x000e220000008800 */
[----:B------:R-:W-:Y:S01]  /*0e80*/  UMOV UR5, 0x400 ;  /* 0x0000040000057882 */ /* 0x000fe20000000000 */
[----:B------:R-:W-:Y:S01]  /*0e90*/  IMAD R4, R4, UR8, RZ ;  /* 0x0000000804047c24 */ /* 0x000fe2000f8e02ff */
[----:B0-----:R-:W-:-:S06]  /*0ea0*/  ULEA UR5, UR9, UR5, 0x18 ;  /* 0x0000000509057291 */ /* 0x001fcc000f8ec0ff */
[----:B-1----:R-:W-:Y:S01]  /*0eb0*/  LEA R9, R0, UR5, 0x3 ;  /* 0x0000000500097c11 */ /* 0x002fe2000f8e18ff */
[----:B------:R-:W-:-:S04]  /*0ec0*/  UMOV UR5, UR7 ;  /* 0x0000000700057c82 */ /* 0x000fc80008000000 */
[----:B------:R-:W-:Y:S01]  /*0ed0*/  IMAD R9, R4, 0x8, R9 ;  /* 0x0000000804097824 */ /* 0x000fe200078e0209 */
[----:B------:R-:W-:-:S04]  /*0ee0*/  MOV R4, R22 ;  /* 0x0000001600047202 */ /* 0x000fc80000000f00 */
[----:B------:R-:W-:-:S07]  /*0ef0*/  IADD3 R23, PT, PT, R9, 0x20, RZ ;  /* 0x0000002009177810 */ /* 0x000fce0007ffe0ff */
.L_x_24:
[----:B------:R-:W0:Y:S01]  /*0f00*/  LDS.64 R16, [R23+-0x20] ;  /* 0xffffe00017107984 */ /* 0x000e220000000a00 */
[C---:B------:R-:W-:Y:S01]  /*0f10*/  IMAD.SHL.U32 R24, R4.reuse, 0x8, RZ ;  /* 0x0000000804187824 */ /* 0x040fe200078e00ff */
[----:B------:R-:W-:Y:S01]  /*0f20*/  UIADD3 UR5, UPT, UPT, UR5, 0x8, URZ ;  /* 0x0000000805057890 */ /* 0x000fe2000fffe0ff */
[----:B------:R-:W-:Y:S01]  /*0f30*/  VIADD R4, R4, 0x8 ;  /* 0x0000000804047836 */ /* 0x000fe20000000000 */
[----:B------:R-:W1:Y:S01]  /*0f40*/  LDS.64 R14, [R23+-0x18] ;  /* 0xffffe800170e7984 */ /* 0x000e620000000a00 */
[----:B------:R-:W0:Y:S01]  /*0f50*/  LDC.64 R18, c[0x3][R24] ;  /* 0x00c0000018127b82 */ /* 0x000e220000000a00 */
[----:B------:R-:W-:Y:S02]  /*0f60*/  UISETP.NE.AND UP0, UPT, UR5, URZ, UPT ;  /* 0x000000ff0500728c */ /* 0x000fe4000bf05270 */
[----:B------:R-:W3:Y:S04]  /*0f70*/  LDS.64 R8, [R23+-0x10] ;  /* 0xfffff00017087984 */ /* 0x000ee80000000a00 */
[----:B----4-:R-:W4:Y:S01]  /*0f80*/  LDS.64 R12, [R23+-0x8] ;  /* 0xfffff800170c7984 */ /* 0x010f220000000a00 */
[----:B--2---:R-:W1:Y:S01]  /*0f90*/  LDC.64 R10, c[0x3][R24+0x8] ;  /* 0x00c00200180a7b82 */ /* 0x004e620000000a00 */
[----:B0-----:R-:W-:-:S02]  /*0fa0*/  IMAD R19, R19, R16, RZ ;  /* 0x0000001013137224 */ /* 0x001fc400078e02ff */
[----:B------:R-:W-:-:S04]  /*0fb0*/  IMAD.WIDE.U32 R20, R16, R18, R20 ;  /* 0x0000001210147225 */ /* 0x000fc800078e0014 */
[----:B------:R-:W-:Y:S02]  /*0fc0*/  IMAD R19, R17, R18, R19 ;  /* 0x0000001211137224 */ /* 0x000fe400078e0213 */
[----:B------:R-:W3:Y:S01]  /*0fd0*/  LDC.64 R16, c[0x3][R24+0x10] ;  /* 0x00c0040018107b82 */ /* 0x000ee20000000a00 */
[----:B-1----:R-:W-:Y:S02]  /*0fe0*/  IMAD R11, R11, R14, RZ ;  /* 0x0000000e0b0b7224 */ /* 0x002fe400078e02ff */
[----:B------:R-:W-:Y:S02]  /*0ff0*/  IADD3 R21, PT, PT, R21, R19, RZ ;  /* 0x0000001315157210 */ /* 0x000fe40007ffe0ff */
[-C--:B------:R-:W-:Y:S02]  /*1000*/  IMAD R25, R15, R10.reuse, R11 ;  /* 0x0000000a0f197224 */ /* 0x080fe400078e020b */
[----:B------:R-:W-:Y:S01]  /*1010*/  IMAD.WIDE.U32 R14, R14, R10, R20 ;  /* 0x0000000a0e0e7225 */ /* 0x000fe200078e0014 */
[----:B------:R-:W4:Y:S01]  /*1020*/  LDC.64 R18, c[0x3][R24+0x18] ;  /* 0x00c0060018127b82 */ /* 0x000f220000000a00 */
[----:B------:R-:W0:Y:S03]  /*1030*/  LDS.64 R10, [R23] ;  /* 0x00000000170a7984 */ /* 0x000e260000000a00 */
[----:B------:R-:W-:Y:S01]  /*1040*/  IADD3 R15, PT, PT, R15, R25, RZ ;  /* 0x000000190f0f7210 */ /* 0x000fe20007ffe0ff */
[----:B---3--:R-:W-:-:S04]  /*1050*/  IMAD R17, R17, R8, RZ ;  /* 0x0000000811117224 */ /* 0x008fc800078e02ff */
[-C--:B------:R-:W-:Y:S02]  /*1060*/  IMAD R21, R9, R16.reuse, R17 ;  /* 0x0000001009157224 */ /* 0x080fe400078e0211 */
[----:B------:R-:W-:Y:S02]  /*1070*/  IMAD.WIDE.U32 R16, R8, R16, R14 ;  /* 0x0000001008107225 */ /* 0x000fe400078e000e */
[----:B------:R-:W0:Y:S01]  /*1080*/  LDC.64 R8, c[0x3][R24+0x20] ;  /* 0x00c0080018087b82 */ /* 0x000e220000000a00 */
[----:B------:R-:W1:Y:S01]  /*1090*/  LDS.64 R14, [R23+0x8] ;  /* 0x00000800170e7984 */ /* 0x000e620000000a00 */
[----:B----4-:R-:W-:Y:S02]  /*10a0*/  IMAD R19, R19, R12, RZ ;  /* 0x0000000c13137224 */ /* 0x010fe400078e02ff */
[----:B------:R-:W-:Y:S02]  /*10b0*/  IMAD.IADD R17, R17, 0x1, R21 ;  /* 0x0000000111117824 */ /* 0x000fe400078e0215 */
[----:B------:R-:W-:-:S02]  /*10c0*/  IMAD R21, R13, R18, R19 ;  /* 0x000000120d157224 */ /* 0x000fc400078e0213 */
[----:B------:R-:W-:Y:S02]  /*10d0*/  IMAD.WIDE.U32 R12, R12, R18, R16 ;  /* 0x000000120c0c7225 */ /* 0x000fe400078e0010 */
[----:B------:R-:W2:Y:S03]  /*10e0*/  LDS.64 R18, [R23+0x10] ;  /* 0x0000100017127984 */ /* 0x000ea60000000a00 */
[----:B------:R-:W-:Y:S01]  /*10f0*/  IADD3 R13, PT, PT, R13, R21, RZ ;  /* 0x000000150d0d7210 */ /* 0x000fe20007ffe0ff */
[----:B------:R3:W4:Y:S01]  /*1100*/  LDS.64 R16, [R23+0x18] ;  /* 0x0000180017107984 */ /* 0x0007220000000a00 */
[----:B------:R-:W1:Y:S01]  /*1110*/  LDC.64 R20, c[0x3][R24+0x28] ;  /* 0x00c00a0018147b82 */ /* 0x000e620000000a00 */
[----:B---3--:R-:W-:Y:S01]  /*1120*/  IADD3 R23, PT, PT, R23, 0x40, RZ ;  /* 0x0000004017177810 */ /* 0x008fe20007ffe0ff */
[----:B0-----:R-:W-:-:S04]  /*1130*/  IMAD R25, R9, R10, RZ ;  /* 0x0000000a09197224 */ /* 0x001fc800078e02ff */
[-C--:B------:R-:W-:Y:S02]  /*1140*/  IMAD R25, R11, R8.reuse, R25 ;  /* 0x000000080b197224 */ /* 0x080fe400078e0219 */
[----:B------:R-:W-:Y:S02]  /*1150*/  IMAD.WIDE.U32 R8, R10, R8, R12 ;  /* 0x000000080a087225 */ /* 0x000fe400078e000c */
[----:B------:R-:W2:Y:S03]  /*1160*/  LDC.64 R10, c[0x3][R24+0x30] ;  /* 0x00c00c00180a7b82 */ /* 0x000ea60000000a00 */
[----:B------:R-:W-:-:S05]  /*1170*/  IADD3 R9, PT, PT, R9, R25, RZ ;  /* 0x0000001909097210 */ /* 0x000fca0007ffe0ff */
[----:B------:R-:W4:Y:S01]  /*1180*/  LDC.64 R12, c[0x3][R24+0x38] ;  /* 0x00c00e00180c7b82 */ /* 0x000f220000000a00 */
[----:B-1----:R-:W-:Y:S02]  /*1190*/  IMAD R21, R21, R14, RZ ;  /* 0x0000000e15157224 */ /* 0x002fe400078e02ff */
[----:B------:R-:W-:-:S04]  /*11a0*/  IMAD.WIDE.U32 R8, R14, R20, R8 ;  /* 0x000000140e087225 */ /* 0x000fc800078e0008 */
[----:B------:R-:W-:-:S04]  /*11b0*/  IMAD R21, R15, R20, R21 ;  /* 0x000000140f157224 */ /* 0x000fc800078e0215 */
[----:B------:R-:W-:Y:S02]  /*11c0*/  IMAD.IADD R9, R9, 0x1, R21 ;  /* 0x0000000109097824 */ /* 0x000fe400078e0215 */
[----:B--2---:R-:W-:Y:S02]  /*11d0*/  IMAD R11, R11, R18, RZ ;  /* 0x000000120b0b7224 */ /* 0x004fe400078e02ff */
[----:B------:R-:W-:-:S04]  /*11e0*/  IMAD.WIDE.U32 R8, R18, R10, R8 ;  /* 0x0000000a12087225 */ /* 0x000fc800078e0008 */
[----:B------:R-:W-:Y:S02]  /*11f0*/  IMAD R11, R19, R10, R11 ;  /* 0x0000000a130b7224 */ /* 0x000fe400078e020b */
[----:B----4-:R-:W-:-:S03]  /*1200*/  IMAD R13, R13, R16, RZ ;  /* 0x000000100d0d7224 */ /* 0x010fc600078e02ff */
[----:B------:R-:W-:Y:S01]  /*1210*/  IADD3 R9, PT, PT, R9, R11, RZ ;  /* 0x0000000b09097210 */ /* 0x000fe20007ffe0ff */
[-C--:B------:R-:W-:Y:S02]  /*1220*/  IMAD R13, R17, R12.reuse, R13 ;  /* 0x0000000c110d7224 */ /* 0x080fe400078e020d */
[----:B------:R-:W-:-:S05]  /*1230*/  IMAD.WIDE.U32 R20, R16, R12, R8 ;  /* 0x0000000c10147225 */ /* 0x000fca00078e0008 */
[----:B------:R-:W-:Y:S01]  /*1240*/  IADD3 R21, PT, PT, R21, R13, RZ ;  /* 0x0000000d15157210 */ /* 0x000fe20007ffe0ff */
[----:B------:R-:W-:Y:S06]  /*1250*/  BRA.U UP0, `(.L_x_24) ;  /* 0xfffffffd00287547 */ /* 0x000fec000b83ffff */
[----:B------:R-:W-:-:S05]  /*1260*/  UMOV UR5, UR6 ;  /* 0x0000000600057c82 */ /* 0x000fca0008000000 */
.L_x_23:
[----:B------:R-:W-:-:S09]  /*1270*/  UISETP.NE.AND UP0, UPT, UR11, URZ, UPT ;  /* 0x000000ff0b00728c */ /* 0x000fd2000bf05270 */
[----:B------:R-:W-:Y:S05]  /*1280*/  BRA.U !UP0, `(.L_x_25) ;  /* 0x0000000508287547 */ /* 0x000fea000b800000 */
[----:B------:R-:W-:Y:S02]  /*1290*/  UIADD3 UR9, UPT, UPT, UR11, -0x1, URZ ;  /* 0xffffffff0b097890 */ /* 0x000fe4000fffe0ff */
[----:B------:R-:W-:Y:S02]  /*12a0*/  ULOP3.LUT UP1, UR14, UR16, 0x3, URZ, 0xc0, !UPT ;  /* 0x00000003100e7892 */ /* 0x000fe4000f82c0ff */
[----:B------:R-:W-:-:S09]  /*12b0*/  UISETP.GE.U32.AND UP0, UPT, UR9, 0x3, UPT ;  /* 0x000000030900788c */ /* 0x000fd2000bf06070 */
[----:B------:R-:W-:Y:S05]  /*12c0*/  BRA.U !UP0, `(.L_x_26) ;  /* 0x0000000108807547 */ /* 0x000fea000b800000 */
[----:B------:R-:W0:Y:S01]  /*12d0*/  S2UR UR10, SR_CgaCtaId ;  /* 0x00000000000a79c3 */ /* 0x000e220000008800 */
[----:B------:R-:W-:Y:S01]  /*12e0*/  UMOV UR9, 0x400 ;  /* 0x0000040000097882 */ /* 0x000fe20000000000 */
[----:B------:R-:W-:Y:S01]  /*12f0*/  IADD3 R4, PT, PT, R7, UR5, RZ ;  /* 0x0000000507047c10 */ /* 0x000fe2000fffe0ff */
[----:B0-----:R-:W-:-:S06]  /*1300*/  ULEA UR9, UR10, UR9, 0x18 ;  /* 0x000000090a097291 */ /* 0x001fcc000f8ec0ff */
[----:B------:R-:W-:Y:S01]  /*1310*/  LEA R23, R4, UR9, 0x3 ;  /* 0x0000000904177c11 */ /* 0x000fe2000f8e18ff */
[----:B------:R-:W-:Y:S01]  /*1320*/  VIADD R4, R22, UR5 ;  /* 0x0000000516047c36 */ /* 0x000fe20008000000 */
[----:B------:R-:W-:-:S03]  /*1330*/  UIADD3 UR5, UPT, UPT, UR5, 0x4, URZ ;  /* 0x0000000405057890 */ /* 0x000fc6000fffe0ff */
[----:B--2-4-:R-:W0:Y:S01]  /*1340*/  LDS.64 R24, [R23] ;  /* 0x0000000017187984 */ /* 0x014e220000000a00 */
[----:B------:R-:W-:-:S03]  /*1350*/  SHF.L.U32 R4, R4, 0x3, RZ ;  /* 0x0000000304047819 */ /* 0x000fc600000006ff */
[----:B-1----:R-:W1:Y:S01]  /*1360*/  LDS.64 R8, [R23+0x8] ;  /* 0x0000080017087984 */ /* 0x002e620000000a00 */
[----:B------:R-:W0:Y:S03]  /*1370*/  LDC.64 R18, c[0x3][R4] ;  /* 0x00c0000004127b82 */ /* 0x000e260000000a00 */
[----:B------:R-:W2:Y:S04]  /*1380*/  LDS.64 R10, [R23+0x10] ;  /* 0x00001000170a7984 */ /* 0x000ea80000000a00 */
[----:B------:R-:W3:Y:S01]  /*1390*/  LDS.64 R14, [R23+0x18] ;  /* 0x00001800170e7984 */ /* 0x000ee20000000a00 */
[----:B------:R-:W1:Y:S08]  /*13a0*/  LDC.64 R12, c[0x3][R4+0x8] ;  /* 0x00c00200040c7b82 */ /* 0x000e700000000a00 */
[----:B------:R-:W2:Y:S01]  /*13b0*/  LDC.64 R16, c[0x3][R4+0x10] ;  /* 0x00c0040004107b82 */ /* 0x000ea20000000a00 */
[----:B0-----:R-:W-:-:S02]  /*13c0*/  IMAD R19, R19, R24, RZ ;  /* 0x0000001813137224 */ /* 0x001fc400078e02ff */
[----:B------:R-:W-:-:S04]  /*13d0*/  IMAD.WIDE.U32 R20, R24, R18, R20 ;  /* 0x0000001218147225 */ /* 0x000fc800078e0014 */
[----:B------:R-:W-:Y:S02]  /*13e0*/  IMAD R25, R25, R18, R19 ;  /* 0x0000001219197224 */ /* 0x000fe400078e0213 */
[----:B------:R-:W3:Y:S01]  /*13f0*/  LDC.64 R18, c[0x3][R4+0x18] ;  /* 0x00c0060004127b82 */ /* 0x000ee20000000a00 */
[----:B-1----:R-:W-:Y:S02]  /*1400*/  IMAD R13, R13, R8, RZ ;  /* 0x000000080d0d7224 */ /* 0x002fe400078e02ff */
[----:B------:R-:W-:Y:S02]  /*1410*/  IADD3 R21, PT, PT, R21, R25, RZ ;  /* 0x0000001915157210 */ /* 0x000fe40007ffe0ff */
[-C--:B------:R-:W-:Y:S02]  /*1420*/  IMAD R13, R9, R12.reuse, R13 ;  /* 0x0000000c090d7224 */ /* 0x080fe400078e020d */
[----:B------:R-:W-:-:S04]  /*1430*/  IMAD.WIDE.U32 R8, R8, R12, R20 ;  /* 0x0000000c08087225 */ /* 0x000fc800078e0014 */
[----:B------:R-:W-:Y:S02]  /*1440*/  IMAD.IADD R9, R9, 0x1, R13 ;  /* 0x0000000109097824 */ /* 0x000fe400078e020d */
[----:B--2---:R-:W-:-:S04]  /*1450*/  IMAD R13, R17, R10, RZ ;  /* 0x0000000a110d7224 */ /* 0x004fc800078e02ff */
[-C--:B------:R-:W-:Y:S02]  /*1460*/  IMAD R13, R11, R16.reuse, R13 ;  /* 0x000000100b0d7224 */ /* 0x080fe400078e020d */
[----:B------:R-:W-:-:S04]  /*1470*/  IMAD.WIDE.U32 R10, R10, R16, R8 ;  /* 0x000000100a0a7225 */ /* 0x000fc800078e0008 */
[----:B---3--:R-:W-:Y:S01]  /*1480*/  IMAD R9, R19, R14, RZ ;  /* 0x0000000e13097224 */ /* 0x008fe200078e02ff */
[----:B------:R-:W-:-:S03]  /*1490*/  IADD3 R11, PT, PT, R11, R13, RZ ;  /* 0x0000000d0b0b7210 */ /* 0x000fc60007ffe0ff */
[-C--:B------:R-:W-:Y:S02]  /*14a0*/  IMAD R9, R15, R18.reuse, R9 ;  /* 0x000000120f097224 */ /* 0x080fe400078e0209 */
[----:B------:R-:W-:-:S05]  /*14b0*/  IMAD.WIDE.U32 R20, R14, R18, R10 ;  /* 0x000000120e147225 */ /* 0x000fca00078e000a */
[----:B------:R-:W-:-:S07]  /*14c0*/  IADD3 R21, PT, PT, R21, R9, RZ ;  /* 0x0000000915157210 */ /* 0x000fce0007ffe0ff */
.L_x_26:
[----:B------:R-:W-:Y:S05]  /*14d0*/  BRA.U !UP1, `(.L_x_25) ;  /* 0x0000000109947547 */ /* 0x000fea000b800000 */
[----:B------:R-:W-:Y:S02]  /*14e0*/  UISETP.NE.AND UP0, UPT, UR14, 0x1, UPT ;  /* 0x000000010e00788c */ /* 0x000fe4000bf05270 */
[----:B------:R-:W-:-:S07]  /*14f0*/  ULOP3.LUT UP1, URZ, UR16, 0x1, URZ, 0xc0, !UPT ;  /* 0x0000000110ff7892 */ /* 0x000fce000f82c0ff */
[----:B------:R-:W-:Y:S05]  /*1500*/  BRA.U !UP0, `(.L_x_27) ;  /* 0x0000000108507547 */ /* 0x000fea000b800000 */
[----:B------:R-:W0:Y:S01]  /*1510*/  S2UR UR10, SR_CgaCtaId ;  /* 0x00000000000a79c3 */ /* 0x000e220000008800 */
[----:B------:R-:W-:Y:S01]  /*1520*/  UMOV UR9, 0x400 ;  /* 0x0000040000097882 */ /* 0x000fe20000000000 */
[----:B------:R-:W-:Y:S01]  /*1530*/  VIADD R4, R7, UR5 ;  /* 0x0000000507047c36 */ /* 0x000fe20008000000 */
[----:B-12-4-:R-:W-:Y:S01]  /*1540*/  IADD3 R10, PT, PT, R22, UR5, RZ ;  /* 0x00000005160a7c10 */ /* 0x016fe2000fffe0ff */
[----:B------:R-:W-:-:S03]  /*1550*/  UIADD3 UR5, UPT, UPT, UR5, 0x2, URZ ;  /* 0x0000000205057890 */ /* 0x000fc6000fffe0ff */
[----:B------:R-:W-:-:S04]  /*1560*/  SHF.L.U32 R18, R10, 0x3, RZ ;  /* 0x000000030a127819 */ /* 0x000fc800000006ff */
[----:B------:R-:W1:Y:S08]  /*1570*/  LDC.64 R14, c[0x3][R18] ;  /* 0x00c00000120e7b82 */ /* 0x000e700000000a00 */
[----:B------:R-:W2:Y:S01]  /*1580*/  LDC.64 R10, c[0x3][R18+0x8] ;  /* 0x00c00200120a7b82 */ /* 0x000ea20000000a00 */
[----:B0-----:R-:W-:-:S06]  /*1590*/  ULEA UR9, UR10, UR9, 0x18 ;  /* 0x000000090a097291 */ /* 0x001fcc000f8ec0ff */
[----:B------:R-:W-:-:S05]  /*15a0*/  LEA R4, R4, UR9, 0x3 ;  /* 0x0000000904047c11 */ /* 0x000fca000f8e18ff */
[----:B------:R-:W1:Y:S04]  /*15b0*/  LDS.64 R12, [R4] ;  /* 0x00000000040c7984 */ /* 0x000e680000000a00 */
[----:B------:R-:W2:Y:S01]  /*15c0*/  LDS.64 R8, [R4+0x8] ;  /* 0x0000080004087984 */ /* 0x000ea20000000a00 */
[----:B-1----:R-:W-:Y:S02]  /*15d0*/  IMAD R15, R15, R12, RZ ;  /* 0x0000000c0f0f7224 */ /* 0x002fe400078e02ff */
[----:B------:R-:W-:-:S04]  /*15e0*/  IMAD.WIDE.U32 R16, R12, R14, R20 ;  /* 0x0000000e0c107225 */ /* 0x000fc800078e0014 */
[----:B------:R-:W-:Y:S02]  /*15f0*/  IMAD R15, R13, R14, R15 ;  /* 0x0000000e0d0f7224 */ /* 0x000fe400078e020f */
[----:B--2---:R-:W-:Y:S02]  /*1600*/  IMAD R11, R11, R8, RZ ;  /* 0x000000080b0b7224 */ /* 0x004fe400078e02ff */
[----:B------:R-:W-:Y:S02]  /*1610*/  IMAD.IADD R17, R17, 0x1, R15 ;  /* 0x0000000111117824 */ /* 0x000fe400078e020f */
[-C--:B------:R-:W-:Y:S02]  /*1620*/  IMAD R11, R9, R10.reuse, R11 ;  /* 0x0000000a090b7224 */ /* 0x080fe400078e020b */
[----:B------:R-:W-:-:S05]  /*1630*/  IMAD.WIDE.U32 R20, R8, R10, R16 ;  /* 0x0000000a08147225 */ /* 0x000fca00078e0010 */
[----:B------:R-:W-:-:S07]  /*1640*/  IADD3 R21, PT, PT, R21, R11, RZ ;  /* 0x0000000b15157210 */ /* 0x000fce0007ffe0ff */
.L_x_27:
[----:B------:R-:W-:Y:S05]  /*1650*/  BRA.U !UP1, `(.L_x_25) ;  /* 0x0000000109347547 */ /* 0x000fea000b800000 */
[----:B------:R-:W0:Y:S01]  /*1660*/  S2UR UR10, SR_CgaCtaId ;  /* 0x00000000000a79c3 */ /* 0x000e220000008800 */
[----:B------:R-:W-:Y:S01]  /*1670*/  UMOV UR9, 0x400 ;  /* 0x0000040000097882 */ /* 0x000fe20000000000 */
[----:B------:R-:W-:Y:S01]  /*1680*/  IADD3 R7, PT, PT, R7, UR5, RZ ;  /* 0x0000000507077c10 */ /* 0x000fe2000fffe0ff */
[----:B------:R-:W-:-:S05]  /*1690*/  VIADD R22, R22, UR5 ;  /* 0x0000000516167c36 */ /* 0x000fca0008000000 */
[----:B-12-4-:R-:W-:-:S06]  /*16a0*/  SHF.L.U32 R10, R22, 0x3, RZ ;  /* 0x00000003160a7819 */ /* 0x016fcc00000006ff */
[----:B------:R-:W1:Y:S01]  /*16b0*/  LDC.64 R10, c[0x3][R10] ;  /* 0x00c000000a0a7b82 */ /* 0x000e620000000a00 */
[----:B0-----:R-:W-:-:S06]  /*16c0*/  ULEA UR9, UR10, UR9, 0x18 ;  /* 0x000000090a097291 */ /* 0x001fcc000f8ec0ff */
[----:B------:R-:W-:-:S05]  /*16d0*/  LEA R7, R7, UR9, 0x3 ;  /* 0x0000000907077c11 */ /* 0x000fca000f8e18ff */
[----:B------:R-:W1:Y:S02]  /*16e0*/  LDS.64 R8, [R7] ;  /* 0x0000000007087984 */ /* 0x000e640000000a00 */
[----:B-1----:R-:W-:Y:S02]  /*16f0*/  IMAD R11, R11, R8, RZ ;  /* 0x000000080b0b7224 */ /* 0x002fe400078e02ff */
[----:B------:R-:W-:-:S04]  /*1700*/  IMAD.WIDE.U32 R20, R8, R10, R20 ;  /* 0x0000000a08147225 */ /* 0x000fc800078e0014 */
[----:B------:R-:W-:-:S05]  /*1710*/  IMAD R11, R9, R10, R11 ;  /* 0x0000000a090b7224 */ /* 0x000fca00078e020b */
[----:B------:R-:W-:-:S07]  /*1720*/  IADD3 R21, PT, PT, R21, R11, RZ ;  /* 0x0000000b15157210 */ /* 0x000fce0007ffe0ff */
.L_x_25:
[----:B------:R-:W-:Y:S05]  /*1730*/  @P0 BRA `(.L_x_28) ;  /* 0xfffffff400a00947 */ /* 0x000fea000383ffff */
[----:B------:R-:W0:Y:S01]  /*1740*/  LDCU UR5, c[0x0][0x3a0] ;  /* 0x00007400ff0577ac */ /* 0x000e220008000800 */
[----:B------:R-:W-:-:S04]  /*1750*/  UIADD3 UR4, UPT, UPT, UR4, 0x1, URZ ;  /* 0x0000000104047890 */ /* 0x000fc8000fffe0ff */
[----:B0-----:R-:W-:-:S09]  /*1760*/  UISETP.NE.AND UP0, UPT, UR4, UR5, UPT ;  /* 0x000000050400728c */ /* 0x001fd2000bf05270 */
[----:B------:R-:W-:Y:S05]  /*1770*/  BRA.U UP0, `(.L_x_29) ;  /* 0xfffffff5008c7547 */ /* 0x000fea000b83ffff */
.L_x_22:
[----:B------:R-:W0:Y:S08]  /*1780*/  LDC.64 R6, c[0x0][0x398] ;  /* 0x0000e600ff067b82 */ /* 0x000e300000000a00 */
[----:B------:R-:W3:Y:S01]  /*1790*/  LDC.64 R4, c[0x0][0x390] ;  /* 0x0000e400ff047b82 */ /* 0x000ee20000000a00 */
[----:B0-----:R-:W-:-:S04]  /*17a0*/  IMAD R3, R3, R6, UR15 ;  /* 0x0000000f03037e24 */ /* 0x001fc8000f8e0206 */
[----:B------:R-:W-:-:S04]  /*17b0*/  IMAD R3, R3, R7, R2 ;  /* 0x0000000703037224 */ /* 0x000fc800078e0202 */
[----:B---3--:R-:W-:-:S05]  /*17c0*/  IMAD.WIDE R2, R3, 0x8, R4 ;  /* 0x0000000803027825 */ /* 0x008fca00078e0204 */
[----:B------:R-:W-:Y:S01]  /*17d0*/  STG.E.64 desc[UR12][R2.64], R20 ;  /* 0x0000001402007986 */ /* 0x000fe2000c101b0c */
[----:B------:R-:W-:Y:S05]  /*17e0*/  EXIT ;  /* 0x000000000000794d */ /* 0x000fea0003800000 */
.L_x_30:
        /* <DEDUP_REMOVED lines=9> */
.L_x_146:


//--------------------- .text._Z9dkernelv3PlS_S_iiiiiiii --------------------------
	.section	.text._Z9dkernelv3PlS_S_iiiiiiii,"ax",@progbits
	.align	128
        .global         _Z9dkernelv3PlS_S_iiiiiiii
        .type           _Z9dkernelv3PlS_S_iiiiiiii,@function
        .size           _Z9dkernelv3PlS_S_iiiiiiii,(.L_x_147 - _Z9dkernelv3PlS_S_iiiiiiii)
        .other          _Z9dkernelv3PlS_S_iiiiiiii,@"STO_CUDA_ENTRY STV_DEFAULT"
_Z9dkernelv3PlS_S_iiiiiiii:
.text._Z9dkernelv3PlS_S_iiiiiiii:
[----:B------:R-:W-:Y:S01]  /*0000*/  LDC R1, c[0x0][0x37c] ;  /* 0x0000df00ff017b82 */ /* 0x000fe20000000800 */
[----:B------:R-:W0:Y:S07]  /*0010*/  S2R R0, SR_TID.X ;  /* 0x0000000000007919 */ /* 0x000e2e0000002100 */
[----:B------:R-:W1:Y:S01]  /*0020*/  S2UR UR16, SR_CTAID.Y ;  /* 0x00000000001079c3 */ /* 0x000e620000002600 */
[----:B------:R-:W2:Y:S01]  /*0030*/  LDCU.64 UR14, c[0x0][0x358] ;  /* 0x00006b00ff0e77ac */ /* 0x000ea20008000a00 */
[----:B------:R-:W-:Y:S01]  /*0040*/  BSSY.RECONVERGENT B0, `(.L_x_31) ;  /* 0x0000071000007945 */ /* 0x000fe20003800200 */
[----:B------:R-:W3:Y:S01]  /*0050*/  S2R R2, SR_CTAID.X ;  /* 0x0000000000027919 */ /* 0x000ee20000002500 */
[----:B0-----:R-:W-:-:S13]  /*0060*/  ISETP.NE.AND P0, PT, R0, RZ, PT ;  /* 0x000000ff0000720c */ /* 0x001fda0003f05270 */
[----:B-123--:R-:W-:Y:S05]  /*0070*/  @P0 BRA `(.L_x_32) ;  /* 0x0000000400b40947 */ /* 0x00efea0003800000 */
[----:B------:R-:W0:Y:S02]  /*0080*/  LDCU.128 UR4, c[0x0][0x3a0] ;  /* 0x00007400ff0477ac */ /* 0x000e240008000c00 */
[----:B0-----:R-:W-:-:S04]  /*0090*/  UIMAD UR4, UR5, UR4, URZ ;  /* 0x00000004050472a4 */ /* 0x001fc8000f8e02ff */
[----:B------:R-:W-:-:S04]  /*00a0*/  UIMAD UR4, UR4, UR6, URZ ;  /* 0x00000006040472a4 */ /* 0x000fc8000f8e02ff */
[----:B------:R-:W-:-:S04]  /*00b0*/  UIMAD UR4, UR4, UR7, URZ ;  /* 0x00000007040472a4 */ /* 0x000fc8000f8e02ff */
[----:B------:R-:W-:-:S09]  /*00c0*/  UISETP.GE.AND UP0, UPT, UR4, 0x1, UPT ;  /* 0x000000010400788c */ /* 0x000fd2000bf06270 */
[----:B------:R-:W-:Y:S05]  /*00d0*/  BRA.U !UP0, `(.L_x_32) ;  /* 0x00000005089c7547 */ /* 0x000fea000b800000 */
[----:B------:R-:W-:Y:S01]  /*00e0*/  UISETP.GE.U32.AND UP0, UPT, UR4, 0x10, UPT ;  /* 0x000000100400788c */ /* 0x000fe2000bf06070 */
[----:B------:R-:W-:Y:S01]  /*00f0*/  HFMA2 R25, -RZ, RZ, 0, 0 ;  /* 0x00000000ff197431 */ /* 0x000fe200000001ff */
[----:B------:R-:W-:-:S04]  /*0100*/  ULOP3.LUT UR7, UR4, 0xf, URZ, 0xc0, !UPT ;  /* 0x0000000f04077892 */ /* 0x000fc8000f8ec0ff */
[----:B------:R-:W-:-:S03]  /*0110*/  UISETP.NE.AND UP1, UPT, UR7, URZ, UPT ;  /* 0x000000ff0700728c */ /* 0x000fc6000bf25270 */
[----:B------:R-:W-:Y:S08]  /*0120*/  BRA.U !UP0, `(.L_x_33) ;  /* 0x0000000108907547 */ /* 0x000ff0000b800000 */
[----:B------:R-:W0:Y:S01]  /*0130*/  S2UR UR6, SR_CgaCtaId ;  /* 0x00000000000679c3 */ /* 0x000e220000008800 */
[----:B------:R-:W-:Y:S01]  /*0140*/  ULOP3.LUT UR8, UR4, 0x7ffffff0, URZ, 0xc0, !UPT ;  /* 0x7ffffff004087892 */ /* 0x000fe2000f8ec0ff */
[----:B------:R-:W-:Y:S01]  /*0150*/  MOV R24, RZ ;  /* 0x000000ff00187202 */ /* 0x000fe20000000f00 */
[----:B------:R-:W-:-:S04]  /*0160*/  UMOV UR5, 0x400 ;  /* 0x0000040000057882 */ /* 0x000fc80000000000 */
[----:B------:R-:W-:Y:S01]  /*0170*/  MOV R25, UR8 ;  /* 0x0000000800197c02 */ /* 0x000fe20008000f00 */
[----:B0-----:R-:W-:-:S12]  /*0180*/  ULEA UR5, UR6, UR5, 0x18 ;  /* 0x0000000506057291 */ /* 0x001fd8000f8ec0ff */
.L_x_34:
[----:B0-----:R-:W0:Y:S02]  /*0190*/  LDC.64 R22, c[0x0][0x388] ;  /* 0x0000e200ff167b82 */ /* 0x001e240000000a00 */
[----:B0-----:R-:W-:-:S05]  /*01a0*/  IMAD.WIDE.U32 R22, R24, 0x8, R22 ;  /* 0x0000000818167825 */ /* 0x001fca00078e0016 */
[----:B------:R-:W2:Y:S04]  /*01b0*/  LDG.E.64 R4, desc[UR14][R22.64] ;  /* 0x0000000e16047981 */ /* 0x000ea8000c1e1b00 */
[----:B------:R-:W2:Y:S04]  /*01c0*/  LDG.E.64 R6, desc[UR14][R22.64+0x8] ;  /* 0x0000080e16067981 */ /* 0x000ea8000c1e1b00 */
[----:B------:R-:W3:Y:S04]  /*01d0*/  LDG.E.64 R8, desc[UR14][R22.64+0x10] ;  /* 0x0000100e16087981 */ /* 0x000ee8000c1e1b00 */
[----:B------:R-:W3:Y:S04]  /*01e0*/  LDG.E.64 R10, desc[UR14][R22.64+0x18] ;  /* 0x0000180e160a7981 */ /* 0x000ee8000c1e1b00 */
[----:B------:R-:W4:Y:S04]  /*01f0*/  LDG.E.64 R12, desc[UR14][R22.64+0x20] ;  /* 0x0000200e160c7981 */ /* 0x000f28000c1e1b00 */
[----:B------:R-:W4:Y:S01]  /*0200*/  LDG.E.64 R14, desc[UR14][R22.64+0x28] ;  /* 0x0000280e160e7981 */ /* 0x000f22000c1e1b00 */
[----:B------:R-:W-:-:S03]  /*0210*/  LEA R3, R24, UR5, 0x3 ;  /* 0x0000000518037c11 */ /* 0x000fc6000f8e18ff */
[----:B------:R-:W5:Y:S04]  /*0220*/  LDG.E.64 R16, desc[UR14][R22.64+0x60] ;  /* 0x0000600e16107981 */ /* 0x000f68000c1e1b00 */
[----:B------:R-:W5:Y:S04]  /*0230*/  LDG.E.64 R18, desc[UR14][R22.64+0x68] ;  /* 0x0000680e16127981 */ /* 0x000f68000c1e1b00 */
[----:B------:R-:W5:Y:S04]  /*0240*/  LDG.E.64 R20, desc[UR14][R22.64+0x70] ;  /* 0x0000700e16147981 */ /* 0x000f68000c1e1b00 */
[----:B--2---:R0:W-:Y:S04]  /*0250*/  STS.128 [R3], R4 ;  /* 0x0000000403007388 */ /* 0x0041e80000000c00 */
[----:B---3--:R1:W-:Y:S04]  /*0260*/  STS.128 [R3+0x10], R8 ;  /* 0x0000100803007388 */ /* 0x0083e80000000c00 */
[----:B----4-:R2:W-:Y:S04]  /*0270*/  STS.128 [R3+0x20], R12 ;  /* 0x0000200c03007388 */ /* 0x0105e80000000c00 */
[----:B0-----:R-:W3:Y:S04]  /*0280*/  LDG.E.64 R4, desc[UR14][R22.64+0x30] ;  /* 0x0000300e16047981 */ /* 0x001ee8000c1e1b00 */
[----:B------:R-:W3:Y:S04]  /*0290*/  LDG.E.64 R6, desc[UR14][R22.64+0x38] ;  /* 0x0000380e16067981 */ /* 0x000ee8000c1e1b00 */
[----:B-1----:R-:W4:Y:S04]  /*02a0*/  LDG.E.64 R8, desc[UR14][R22.64+0x40] ;  /* 0x0000400e16087981 */ /* 0x002f28000c1e1b00 */
[----:B------:R-:W4:Y:S04]  /*02b0*/  LDG.E.64 R10, desc[UR14][R22.64+0x48] ;  /* 0x0000480e160a7981 */ /* 0x000f28000c1e1b00 */
[----:B--2---:R-:W2:Y:S04]  /*02c0*/  LDG.E.64 R12, desc[UR14][R22.64+0x50] ;  /* 0x0000500e160c7981 */ /* 0x004ea8000c1e1b00 */
[----:B------:R-:W2:Y:S04]  /*02d0*/  LDG.E.64 R14, desc[UR14][R22.64+0x58] ;  /* 0x0000580e160e7981 */ /* 0x000ea8000c1e1b00 */
[----:B------:R-:W2:Y:S01]  /*02e0*/  LDG.E.64 R22, desc[UR14][R22.64+0x78] ;  /* 0x0000780e16167981 */ /* 0x000ea2000c1e1b00 */
[----:B------:R-:W-:-:S03]  /*02f0*/  IADD3 R24, PT, PT, R24, 0x10, RZ ;  /* 0x0000001018187810 */ /* 0x000fc60007ffe0ff */
[----:B-----5:R0:W-:Y:S01]  /*0300*/  STS.128 [R3+0x60], R16 ;  /* 0x0000601003007388 */ /* 0x0201e20000000c00 */
[----:B------:R-:W-:-:S03]  /*0310*/  ISETP.NE.AND P0, PT, R24, R25, PT ;  /* 0x000000191800720c */ /* 0x000fc60003f05270 */
[----:B---3--:R0:W-:Y:S04]  /*0320*/  STS.128 [R3+0x30], R4 ;  /* 0x0000300403007388 */ /* 0x0081e80000000c00 */
[----:B----4-:R0:W-:Y:S04]  /*0330*/  STS.128 [R3+0x40], R8 ;  /* 0x0000400803007388 */ /* 0x0101e80000000c00 */
[----:B--2---:R0:W-:Y:S04]  /*0340*/  STS.128 [R3+0x50], R12 ;  /* 0x0000500c03007388 */ /* 0x0041e80000000c00 */
[----:B------:R0:W-:Y:S01]  /*0350*/  STS.128 [R3+0x70], R20 ;  /* 0x0000701403007388 */ /* 0x0001e20000000c00 */
[----:B------:R-:W-:Y:S05]  /*0360*/  @P0 BRA `(.L_x_34) ;  /* 0xfffffffc00880947 */ /* 0x000fea000383ffff */
.L_x_33:
[----:B------:R-:W-:Y:S05]  /*0370*/  BRA.U !UP1, `(.L_x_32) ;  /* 0x0000000109f47547 */ /* 0x000fea000b800000 */
[----:B------:R-:W-:Y:S02]  /*0380*/  UISETP.GE.U32.AND UP0, UPT, UR7, 0x8, UPT ;  /* 0x000000080700788c */ /* 0x000fe4000bf06070 */
[----:B------:R-:W-:-:S04]  /*0390*/  ULOP3.LUT UR6, UR4, 0x7, URZ, 0xc0, !UPT ;  /* 0x0000000704067892 */ /* 0x000fc8000f8ec0ff */
[----:B------:R-:W-:-:S03]  /*03a0*/  UISETP.NE.AND UP1, UPT, UR6, URZ, UPT ;  /* 0x000000ff0600728c */ /* 0x000fc6000bf25270 */
[----:B------:R-:W-:Y:S08]  /*03b0*/  BRA.U !UP0, `(.L_x_35) ;  /* 0x00000001085c7547 */ /* 0x000ff0000b800000 */
[----:B0-----:R-:W0:Y:S02]  /*03c0*/  LDC.64 R20, c[0x0][0x388] ;  /* 0x0000e200ff147b82 */ /* 0x001e240000000a00 */
[----:B0-----:R-:W-:-:S05]  /*03d0*/  IMAD.WIDE.U32 R20, R25, 0x8, R20 ;  /* 0x0000000819147825 */ /* 0x001fca00078e0014 */
[----:B------:R-:W2:Y:S04]  /*03e0*/  LDG.E.64 R4, desc[UR14][R20.64] ;  /* 0x0000000e14047981 */ /* 0x000ea8000c1e1b00 */
[----:B------:R-:W3:Y:S04]  /*03f0*/  LDG.E.64 R16, desc[UR14][R20.64+0x8] ;  /* 0x0000080e14107981 */ /* 0x000ee8000c1e1b00 */
[----:B------:R-:W4:Y:S04]  /*0400*/  LDG.E.64 R14, desc[UR14][R20.64+0x10] ;  /* 0x0000100e140e7981 */ /* 0x000f28000c1e1b00 */
[----:B------:R-:W5:Y:S04]  /*0410*/  LDG.E.64 R12, desc[UR14][R20.64+0x18] ;  /* 0x0000180e140c7981 */ /* 0x000f68000c1e1b00 */
[----:B------:R-:W5:Y:S04]  /*0420*/  LDG.E.64 R10, desc[UR14][R20.64+0x20] ;  /* 0x0000200e140a7981 */ /* 0x000f68000c1e1b00 */
[----:B------:R-:W5:Y:S04]  /*0430*/  LDG.E.64 R8, desc[UR14][R20.64+0x28] ;  /* 0x0000280e14087981 */ /* 0x000f68000c1e1b00 */
[----:B------:R-:W5:Y:S04]  /*0440*/  LDG.E.64 R6, desc[UR14][R20.64+0x30] ;  /* 0x0000300e14067981 */ /* 0x000f68000c1e1b00 */
[----:B------:R-:W5:Y:S01]  /*0450*/  LDG.E.64 R18, desc[UR14][R20.64+0x38] ;  /* 0x0000380e14127981 */ /* 0x000f62000c1e1b00 */
[----:B------:R-:W-:Y:S01]  /*0460*/  MOV R3, 0x400 ;  /* 0x0000040000037802 */ /* 0x000fe20000000f00 */
[----:B------:R-:W0:Y:S03]  /*0470*/  S2R R22, SR_CgaCtaId ;  /* 0x0000000000167919 */ /* 0x000e260000008800 */
[----:B0-----:R-:W-:-:S04]  /*0480*/  LEA R22, R22, R3, 0x18 ;  /* 0x0000000316167211 */ /* 0x001fc800078ec0ff */
[C---:B------:R-:W-:Y:S02]  /*0490*/  LEA R3, R25.reuse, R22, 0x3 ;  /* 0x0000001619037211 */ /* 0x040fe400078e18ff */
[----:B------:R-:W-:-:S03]  /*04a0*/  IADD3 R25, PT, PT, R25, 0x8, RZ ;  /* 0x0000000819197810 */ /* 0x000fc60007ffe0ff */
[----:B--2---:R1:W-:Y:S04]  /*04b0*/  STS.64 [R3], R4 ;  /* 0x0000000403007388 */ /* 0x0043e80000000a00 */
[----:B---3--:R1:W-:Y:S04]  /*04c0*/  STS.64 [R3+0x8], R16 ;  /* 0x0000081003007388 */ /* 0x0083e80000000a00 */
[----:B----4-:R1:W-:Y:S04]  /*04d0*/  STS.64 [R3+0x10], R14 ;  /* 0x0000100e03007388 */ /* 0x0103e80000000a00 */
[----:B-----5:R1:W-:Y:S04]  /*04e0*/  STS.64 [R3+0x18], R12 ;  /* 0x0000180c03007388 */ /* 0x0203e80000000a00 */
[----:B------:R1:W-:Y:S04]  /*04f0*/  STS.64 [R3+0x20], R10 ;  /* 0x0000200a03007388 */ /* 0x0003e80000000a00 */
[----:B------:R1:W-:Y:S04]  /*0500*/  STS.64 [R3+0x28], R8 ;  /* 0x0000280803007388 */ /* 0x0003e80000000a00 */
[----:B------:R1:W-:Y:S04]  /*0510*/  STS.64 [R3+0x30], R6 ;  /* 0x0000300603007388 */ /* 0x0003e80000000a00 */
[----:B------:R1:W-:Y:S02]  /*0520*/  STS.64 [R3+0x38], R18 ;  /* 0x0000381203007388 */ /* 0x0003e40000000a00 */
.L_x_35:
[----:B------:R-:W-:Y:S05]  /*0530*/  BRA.U !UP1, `(.L_x_32) ;  /* 0x0000000109847547 */ /* 0x000fea000b800000 */
[----:B------:R-:W-:Y:S02]  /*0540*/  UISETP.GE.U32.AND UP0, UPT, UR6, 0x4, UPT ;  /* 0x000000040600788c */ /* 0x000fe4000bf06070 */
[----:B------:R-:W-:-:S04]  /*0550*/  ULOP3.LUT UR5, UR4, 0x3, URZ, 0xc0, !UPT ;  /* 0x0000000304057892 */ /* 0x000fc8000f8ec0ff */
[----:B------:R-:W-:-:S03]  /*0560*/  UISETP.NE.AND UP1, UPT, UR5, URZ, UPT ;  /* 0x000000ff0500728c */ /* 0x000fc6000bf25270 */
[----:B------:R-:W-:Y:S08]  /*0570*/  BRA.U !UP0, `(.L_x_36) ;  /* 0x00000001083c7547 */ /* 0x000ff0000b800000 */
[----:B01----:R-:W0:Y:S02]  /*0580*/  LDC.64 R4, c[0x0][0x388] ;  /* 0x0000e200ff047b82 */ /* 0x003e240000000a00 */
[----:B0-----:R-:W-:-:S05]  /*0590*/  IMAD.WIDE.U32 R4, R25, 0x8, R4 ;  /* 0x0000000819047825 */ /* 0x001fca00078e0004 */
[----:B------:R-:W2:Y:S04]  /*05a0*/  LDG.E.64 R6, desc[UR14][R4.64] ;  /* 0x0000000e04067981 */ /* 0x000ea8000c1e1b00 */
[----:B------:R-:W3:Y:S04]  /*05b0*/  LDG.E.64 R8, desc[UR14][R4.64+0x8] ;  /* 0x0000080e04087981 */ /* 0x000ee8000c1e1b00 */
[----:B------:R-:W4:Y:S04]  /*05c0*/  LDG.E.64 R10, desc[UR14][R4.64+0x10] ;  /* 0x0000100e040a7981 */ /* 0x000f28000c1e1b00 */
        /* <DEDUP_REMOVED lines=9> */
[----:B-----5:R2:W-:Y:S02]  /*0660*/  STS.64 [R3+0x18], R12 ;  /* 0x0000180c03007388 */ /* 0x0205e40000000a00 */
.L_x_36:
[----:B------:R-:W-:Y:S05]  /*0670*/  BRA.U !UP1, `(.L_x_32) ;  /* 0x0000000109347547 */ /* 0x000fea000b800000 */
[----:B01----:R-:W0:Y:S01]  /*0680*/  S2R R4, SR_CgaCtaId ;  /* 0x0000000000047919 */ /* 0x003e220000008800 */
[----:B--2---:R-:W1:Y:S01]  /*0690*/  LDC.64 R6, c[0x0][0x388] ;  /* 0x0000e200ff067b82 */ /* 0x004e620000000a00 */
[----:B------:R-:W-:Y:S01]  /*06a0*/  MOV R3, 0x400 ;  /* 0x0000040000037802 */ /* 0x000fe20000000f00 */
[----:B------:R-:W-:-:S03]  /*06b0*/  UMOV UR4, URZ ;  /* 0x000000ff00047c82 */ /* 0x000fc60008000000 */
[----:B0-----:R-:W-:-:S07]  /*06c0*/  LEA R8, R4, R3, 0x18 ;  /* 0x0000000304087211 */ /* 0x001fce00078ec0ff */
.L_x_37:
[----:B-1-3--:R-:W-:-:S06]  /*06d0*/  IMAD.WIDE.U32 R4, R25, 0x8, R6 ;  /* 0x0000000819047825 */ /* 0x00afcc00078e0006 */
[----:B------:R-:W2:Y:S01]  /*06e0*/  LDG.E.64 R4, desc[UR14][R4.64] ;  /* 0x0000000e04047981 */ /* 0x000ea2000c1e1b00 */
[C---:B------:R-:W-:Y:S01]  /*06f0*/  LEA R3, R25.reuse, R8, 0x3 ;  /* 0x0000000819037211 */ /* 0x040fe200078e18ff */
[----:B------:R-:W-:Y:S01]  /*0700*/  UIADD3 UR4, UPT, UPT, UR4, 0x1, URZ ;  /* 0x0000000104047890 */ /* 0x000fe2000fffe0ff */
[----:B------:R-:W-:-:S03]  /*0710*/  IADD3 R25, PT, PT, R25, 0x1, RZ ;  /* 0x0000000119197810 */ /* 0x000fc60007ffe0ff */
[----:B------:R-:W-:Y:S01]  /*0720*/  UISETP.NE.AND UP0, UPT, UR4, UR5, UPT ;  /* 0x000000050400728c */ /* 0x000fe2000bf05270 */
[----:B--2---:R3:W-:Y:S08]  /*0730*/  STS.64 [R3], R4 ;  /* 0x0000000403007388 */ /* 0x0047f00000000a00 */
[----:B------:R-:W-:Y:S05]  /*0740*/  BRA.U UP0, `(.L_x_37) ;  /* 0xfffffffd00e07547 */ /* 0x000fea000b83ffff */
.L_x_32:
[----:B------:R-:W-:Y:S05]  /*0750*/  BSYNC.RECONVERGENT B0 ;  /* 0x0000000000007941 */ /* 0x000fea0003800200 */
.L_x_31:
[----:B01-3--:R-:W0:Y:S01]  /*0760*/  LDC.64 R4, c[0x0][0x398] ;  /* 0x0000e600ff047b82 */ /* 0x00be220000000a00 */
[----:B------:R-:W1:Y:S07]  /*0770*/  LDCU UR4, c[0x0][0x3ac] ;  /* 0x00007580ff0477ac */ /* 0x000e6e0008000800 */
[----:B------:R-:W-:Y:S01]  /*0780*/  BAR.SYNC.DEFER_BLOCKING 0x0 ;  /* 0x0000000000007b1d */ /* 0x000fe20000010000 */
[----:B0-----:R-:W-:-:S04]  /*0790*/  ISETP.GE.AND P0, PT, R0, R5, PT ;  /* 0x000000050000720c */ /* 0x001fc80003f06270 */
[----:B------:R-:W-:-:S04]  /*07a0*/  ISETP.LE.OR P0, PT, R4, UR16, P0 ;  /* 0x0000001004007c0c */ /* 0x000fc80008703670 */
[----:B-1----:R-:W-:-:S13]  /*07b0*/  ISETP.GE.OR P0, PT, R2, UR4, P0 ;  /* 0x0000000402007c0c */ /* 0x002fda0008706670 */
[----:B------:R-:W-:Y:S05]  /*07c0*/  @P0 EXIT ;  /* 0x000000000000094d */ /* 0x000fea0003800000 */
[----:B------:R-:W0:Y:S01]  /*07d0*/  LDCU UR6, c[0x0][0x3a8] ;  /* 0x00007500ff0677ac */ /* 0x000e220008000800 */
[----:B------:R-:W-:Y:S01]  /*07e0*/  CS2R R16, SRZ ;  /* 0x0000000000107805 */ /* 0x000fe2000001ff00 */
[----:B------:R-:W0:Y:S02]  /*07f0*/  LDCU.64 UR8, c[0x0][0x3a0] ;  /* 0x00007400ff0877ac */ /* 0x000e240008000a00 */
[----:B0-----:R-:W-:-:S04]  /*0800*/  UISETP.LT.AND UP0, UPT, UR9, UR6, UPT ;  /* 0x000000060900728c */ /* 0x001fc8000bf01270 */
[----:B------:R-:W-:-:S04]  /*0810*/  USEL UR4, UR9, UR6, UP0 ;  /* 0x0000000609047287 */ /* 0x000fc80008000000 */
[----:B------:R-:W-:-:S04]  /*0820*/  UISETP.GE.AND UP0, UPT, UR4, 0x1, UPT ;  /* 0x000000010400788c */ /* 0x000fc8000bf06270 */
[----:B------:R-:W-:-:S09]  /*0830*/  UISETP.LT.OR UP0, UPT, UR8, 0x1, !UP0 ;  /* 0x000000010800788c */ /* 0x000fd2000c701670 */
[----:B------:R-:W-:Y:S05]  /*0840*/  BRA.U UP0, `(.L_x_38) ;  /* 0x0000000900b47547 */ /* 0x000fea000b800000 */
[----:B------:R-:W0:Y:S01]  /*0850*/  LDCU.64 UR4, c[0x0][0x380] ;  /* 0x00007000ff0477ac */ /* 0x000e220008000a00 */
[----:B------:R-:W-:Y:S01]  /*0860*/  CS2R R16, SRZ ;  /* 0x0000000000107805 */ /* 0x000fe2000001ff00 */
[----:B------:R-:W-:Y:S02]  /*0870*/  ULOP3.LUT UR10, UR6, 0x7, URZ, 0xc0, !UPT ;  /* 0x00000007060a7892 */ /* 0x000fe4000f8ec0ff */
[----:B------:R-:W-:Y:S02]  /*0880*/  ULOP3.LUT UR11, UR6, 0x3, URZ, 0xc0, !UPT ;  /* 0x00000003060b7892 */ /* 0x000fe4000f8ec0ff */
[----:B------:R-:W-:Y:S02]  /*0890*/  ULOP3.LUT UR12, UR6, 0x7ffffff8, URZ, 0xc0, !UPT ;  /* 0x7ffffff8060c7892 */ /* 0x000fe4000f8ec0ff */
[----:B------:R-:W-:Y:S02]  /*08a0*/  USHF.L.U32 UR6, UR6, 0x3, URZ ;  /* 0x0000000306067899 */ /* 0x000fe400080006ff */
[----:B0-----:R-:W-:-:S03]  /*08b0*/  UIADD3 UR7, UP0, UPT, UR4, 0x20, URZ ;  /* 0x0000002004077890 */ /* 0x001fc6000ff1e0ff */
[----:B------:R-:W-:Y:S01]  /*08c0*/  UMOV UR4, URZ ;  /* 0x000000ff00047c82 */ /* 0x000fe20008000000 */
[----:B------:R-:W-:-:S12]  /*08d0*/  UIADD3.X UR8, UPT, UPT, URZ, UR5, URZ, UP0, !UPT ;  /* 0x00000005ff087290 */ /* 0x000fd800087fe4ff */
.L_x_45:
[----:B------:R-:W2:Y:S01]  /*08e0*/  LDC R5, c[0x0][0x3a0] ;  /* 0x0000e800ff057b82 */ /* 0x000ea20000000800 */
[----:B------:R-:W0:Y:S02]  /*08f0*/  LDCU UR5, c[0x0][0x3b0] ;  /* 0x00007600ff0577ac */ /* 0x000e240008000800 */
[----:B0-----:R-:W-:-:S03]  /*0900*/  UIMAD UR9, UR4, UR5, UR16 ;  /* 0x00000005040972a4 */ /* 0x001fc6000f8e0210 */
[----:B------:R-:W-:Y:S01]  /*0910*/  UMOV UR5, URZ ;  /* 0x000000ff00057c82 */ /* 0x000fe20008000000 */
[----:B--2---:R-:W-:Y:S01]  /*0920*/  IMAD R3, R2, R5, UR4 ;  /* 0x0000000402037e24 */ /* 0x004fe2000f8e0205 */
[----:B------:R-:W-:-:S06]  /*0930*/  UIADD3 UR4, UPT, UPT, UR4, 0x1, URZ ;  /* 0x0000000104047890 */ /* 0x000fcc000fffe0ff */
[----:B------:R-:W-:-:S13]  /*0940*/  ISETP.NE.AND P0, PT, R5, UR4, PT ;  /* 0x0000000405007c0c */ /* 0x000fda000bf05270 */
.L_x_44:
[----:B------:R-:W0:Y:S01]  /*0950*/  LDC R0, c[0x0][0x3a4] ;  /* 0x0000e900ff007b82 */ /* 0x000e220000000800 */
[----:B------:R-:W1:Y:S01]  /*0960*/  S2R R6, SR_TID.X ;  /* 0x0000000000067919 */ /* 0x000e620000002100 */
[----:B------:R-:W2:Y:S01]  /*0970*/  LDCU UR17, c[0x0][0x3a8] ;  /* 0x00007500ff1177ac */ /* 0x000ea20008000800 */
[----:B------:R-:W-:-:S05]  /*0980*/  UIADD3 UR13, UPT, UPT, UR9, UR5, URZ ;  /* 0x00000005090d7290 */ /* 0x000fca000fffe0ff */
[----:B------:R-:W1:Y:S01]  /*0990*/  LDC R5, c[0x0][0x3b4] ;  /* 0x0000ed00ff057b82 */ /* 0x000e620000000800 */
[----:B--2---:R-:W-:Y:S01]  /*09a0*/  UISETP.GE.U32.AND UP0, UPT, UR17, 0x8, UPT ;  /* 0x000000081100788c */ /* 0x004fe2000bf06070 */
[----:B0-----:R-:W-:Y:S01]  /*09b0*/  IMAD R4, R3, R0, UR5 ;  /* 0x0000000503047e24 */ /* 0x001fe2000f8e0200 */
[----:B------:R-:W-:-:S06]  /*09c0*/  UIADD3 UR5, UPT, UPT, UR5, 0x1, URZ ;  /* 0x0000000105057890 */ /* 0x000fcc000fffe0ff */
[----:B------:R-:W-:Y:S01]  /*09d0*/  ISETP.NE.AND P1, PT, R0, UR5, PT ;  /* 0x0000000500007c0c */ /* 0x000fe2000bf25270 */
[----:B------:R-:W-:Y:S02]  /*09e0*/  HFMA2 R0, -RZ, RZ, 0, 0 ;  /* 0x00000000ff007431 */ /* 0x000fe400000001ff */
[----:B-1----:R-:W-:Y:S01]  /*09f0*/  IMAD R5, R5, UR13, R6 ;  /* 0x0000000d05057c24 */ /* 0x002fe2000f8e0206 */
[----:B------:R-:W-:Y:S09]  /*0a00*/  BRA.U !UP0, `(.L_x_39) ;  /* 0x0000000508007547 */ /* 0x000ff2000b800000 */
[----:B------:R-:W0:Y:S01]  /*0a10*/  S2R R7, SR_CgaCtaId ;  /* 0x0000000000077919 */ /* 0x000e220000008800 */
[----:B------:R-:W-:Y:S01]  /*0a20*/  MOV R0, 0x400 ;  /* 0x0000040000007802 */ /* 0x000fe20000000f00 */
[----:B------:R-:W-:Y:S01]  /*0a30*/  UIADD3 UR13, UPT, UPT, -UR12, URZ, URZ ;  /* 0x000000ff0c0d7290 */ /* 0x000fe2000fffe1ff */
[----:B------:R-:W-:Y:S02]  /*0a40*/  MOV R24, R5 ;  /* 0x0000000500187202 */ /* 0x000fe40000000f00 */
[----:B0-----:R-:W-:-:S05]  /*0a50*/  LEA R7, R7, R0, 0x18 ;  /* 0x0000000007077211 */ /* 0x001fca00078ec0ff */
[----:B------:R-:W-:-:S05]  /*0a60*/  IMAD R0, R4, UR6, R7 ;  /* 0x0000000604007c24 */ /* 0x000fca000f8e0207 */
[----:B------:R-:W-:-:S07]  /*0a70*/  IADD3 R0, PT, PT, R0, 0x20, RZ ;  /* 0x0000002000007810 */ /* 0x000fce0007ffe0ff */
.L_x_40:
[----:B------:R-:W-:Y:S01]  /*0a80*/  MOV R12, UR7 ;  /* 0x00000007000c7c02 */ /* 0x000fe20008000f00 */
[----:B------:R-:W0:Y:S01]  /*0a90*/  LDS.64 R10, [R0+-0x20] ;  /* 0xffffe000000a7984 */ /* 0x000e220000000a00 */
[----:B------:R-:W-:-:S03]  /*0aa0*/  MOV R13, UR8 ;  /* 0x00000008000d7c02 */ /* 0x000fc60008000f00 */
[----:B------:R-:W-:-:S05]  /*0ab0*/  IMAD.WIDE R12, R24, 0x8, R12 ;  /* 0x00000008180c7825 */ /* 0x000fca00078e020c */
[----:B------:R-:W0:Y:S04]  /*0ac0*/  LDG.E.64 R14, desc[UR14][R12.64+-0x20] ;  /* 0xffffe00e0c0e7981 */ /* 0x000e28000c1e1b00 */
[----:B------:R-:W2:Y:S04]  /*0ad0*/  LDG.E.64 R18, desc[UR14][R12.64+-0x18] ;  /* 0xffffe80e0c127981 */ /* 0x000ea8000c1e1b00 */
[----:B------:R-:W3:Y:S04]  /*0ae0*/  LDG.E.64 R20, desc[UR14][R12.64+-0x10] ;  /* 0xfffff00e0c147981 */ /* 0x000ee8000c1e1b00 */
[----:B------:R-:W4:Y:S04]  /*0af0*/  LDG.E.64 R22, desc[UR14][R12.64+-0x8] ;  /* 0xfffff80e0c167981 */ /* 0x000f28000c1e1b00 */
[----:B------:R-:W5:Y:S04]  /*0b00*/  LDG.E.64 R6, desc[UR14][R12.64] ;  /* 0x0000000e0c067981 */ /* 0x000f68000c1e1b00 */
[----:B------:R-:W5:Y:S01]  /*0b10*/  LDG.E.64 R8, desc[UR14][R12.64+0x8] ;  /* 0x0000080e0c087981 */ /* 0x000f62000c1e1b00 */
[----:B0-----:R-:W-:-:S02]  /*0b20*/  IMAD R11, R11, R14, RZ ;  /* 0x0000000e0b0b7224 */ /* 0x001fc400078e02ff */
[----:B------:R-:W-:-:S04]  /*0b30*/  IMAD.WIDE.U32 R16, R14, R10, R16 ;  /* 0x0000000a0e107225 */ /* 0x000fc800078e0010 */
[----:B------:R-:W-:Y:S02]  /*0b40*/  IMAD R25, R15, R10, R11 ;  /* 0x0000000a0f197224 */ /* 0x000fe400078e020b */
[----:B------:R-:W5:Y:S04]  /*0b50*/  LDG.E.64 R10, desc[UR14][R12.64+0x10] ;  /* 0x0000100e0c0a7981 */ /* 0x000f68000c1e1b00 */
[----:B------:R-:W2:Y:S04]  /*0b60*/  LDS.64 R14, [R0+-0x18] ;  /* 0xffffe800000e7984 */ /* 0x000ea80000000a00 */
[----:B------:R-:W5:Y:S01]  /*0b70*/  LDG.E.64 R12, desc[UR14][R12.64+0x18] ;  /* 0x0000180e0c0c7981 */ /* 0x000f62000c1e1b00 */
[----:B------:R-:W-:Y:S01]  /*0b80*/  IADD3 R17, PT, PT, R17, R25, RZ ;  /* 0x0000001911117210 */ /* 0x000fe20007ffe0ff */
[----:B------:R-:W-:Y:S01]  /*0b90*/  UIADD3 UR13, UPT, UPT, UR13, 0x8, URZ ;  /* 0x000000080d0d7890 */ /* 0x000fe2000fffe0ff */
[----:B------:R-:W-:-:S03]  /*0ba0*/  IADD3 R24, PT, PT, R24, 0x8, RZ ;  /* 0x0000000818187810 */ /* 0x000fc60007ffe0ff */
[----:B------:R-:W-:Y:S01]  /*0bb0*/  UISETP.NE.AND UP0, UPT, UR13, URZ, UPT ;  /* 0x000000ff0d00728c */ /* 0x000fe2000bf05270 */
[----:B--2---:R-:W-:-:S04]  /*0bc0*/  IMAD R25, R15, R18, RZ ;  /* 0x000000120f197224 */ /* 0x004fc800078e02ff */
[-C--:B------:R-:W-:Y:S02]  /*0bd0*/  IMAD R25, R19, R14.reuse, R25 ;  /* 0x0000000e13197224 */ /* 0x080fe400078e0219 */
[----:B------:R-:W-:Y:S02]  /*0be0*/  IMAD.WIDE.U32 R14, R18, R14, R16 ;  /* 0x0000000e120e7225 */ /* 0x000fe400078e0010 */
[----:B------:R-:W3:Y:S03]  /*0bf0*/  LDS.64 R16, [R0+-0x10] ;  /* 0xfffff00000107984 */ /* 0x000ee60000000a00 */
[----:B------:R-:W-:Y:S01]  /*0c00*/  IADD3 R15, PT, PT, R15, R25, RZ ;  /* 0x000000190f0f7210 */ /* 0x000fe20007ffe0ff */
[----:B------:R-:W4:Y:S01]  /*0c10*/  LDS.64 R18, [R0+-0x8] ;  /* 0xfffff80000127984 */ /* 0x000f220000000a00 */
[----:B---3--:R-:W-:-:S04]  /*0c20*/  IMAD R17, R17, R20, RZ ;  /* 0x0000001411117224 */ /* 0x008fc800078e02ff */
[-C--:B------:R-:W-:Y:S02]  /*0c30*/  IMAD R17, R21, R16.reuse, R17 ;  /* 0x0000001015117224 */ /* 0x080fe400078e0211 */
[----:B------:R-:W-:Y:S02]  /*0c40*/  IMAD.WIDE.U32 R20, R20, R16, R14 ;  /* 0x0000001014147225 */ /* 0x000fe400078e000e */
[----:B------:R-:W5:Y:S02]  /*0c50*/  LDS.64 R14, [R0] ;  /* 0x00000000000e7984 */ /* 0x000f640000000a00 */
[----:B----4-:R-:W-:Y:S01]  /*0c60*/  IMAD R25, R19, R22, RZ ;  /* 0x0000001613197224 */ /* 0x010fe200078e02ff */
[----:B------:R-:W-:Y:S02]  /*0c70*/  IADD3 R21, PT, PT, R21, R17, RZ ;  /* 0x0000001115157210 */ /* 0x000fe40007ffe0ff */
[----:B------:R-:W0:Y:S01]  /*0c80*/  LDS.64 R16, [R0+0x8] ;  /* 0x0000080000107984 */ /* 0x000e220000000a00 */
[----:B------:R-:W-:-:S02]  /*0c90*/  IMAD R25, R23, R18, R25 ;  /* 0x0000001217197224 */ /* 0x000fc400078e0219 */
[----:B------:R-:W-:Y:S02]  /*0ca0*/  IMAD.WIDE.U32 R18, R22, R18, R20 ;  /* 0x0000001216127225 */ /* 0x000fe400078e0014 */
[----:B------:R-:W1:Y:S03]  /*0cb0*/  LDS.64 R20, [R0+0x10] ;  /* 0x0000100000147984 */ /* 0x000e660000000a00 */
[----:B------:R-:W-:Y:S01]  /*0cc0*/  IADD3 R19, PT, PT, R19, R25, RZ ;  /* 0x0000001913137210 */ /* 0x000fe20007ffe0ff */
[----:B------:R2:W3:Y:S02]  /*0cd0*/  LDS.64 R22, [R0+0x18] ;  /* 0x0000180000167984 */ /* 0x0004e40000000a00 */
[----:B--2---:R-:W-:Y:S01]  /*0ce0*/  IADD3 R0, PT, PT, R0, 0x40, RZ ;  /* 0x0000004000007810 */ /* 0x004fe20007ffe0ff */
[----:B-----5:R-:W-:-:S04]  /*0cf0*/  IMAD R15, R15, R6, RZ ;  /* 0x000000060f0f7224 */ /* 0x020fc800078e02ff */
[-C--:B------:R-:W-:Y:S02]  /*0d00*/  IMAD R15, R7, R14.reuse, R15 ;  /* 0x0000000e070f7224 */ /* 0x080fe400078e020f */
[----:B------:R-:W-:-:S05]  /*0d10*/  IMAD.WIDE.U32 R6, R6, R14, R18 ;  /* 0x0000000e06067225 */ /* 0x000fca00078e0012 */
[----:B------:R-:W-:Y:S01]  /*0d20*/  IADD3 R7, PT, PT, R7, R15, RZ ;  /* 0x0000000f07077210 */ /* 0x000fe20007ffe0ff */
[----:B0-----:R-:W-:-:S04]  /*0d30*/  IMAD R15, R17, R8, RZ ;  /* 0x00000008110f7224 */ /* 0x001fc800078e02ff */
        /* <DEDUP_REMOVED lines=12> */
[----:B------:R-:W-:-:S07]  /*0e00*/  MOV R0, UR12 ;  /* 0x0000000c00007c02 */ /* 0x000fce0008000f00 */
.L_x_39:
[----:B------:R-:W-:-:S09]  /*0e10*/  UISETP.NE.AND UP0, UPT, UR10, URZ, UPT ;  /* 0x000000ff0a00728c */ /* 0x000fd2000bf05270 */
[----:B------:R-:W-:Y:S05]  /*0e20*/  BRA.U !UP0, `(.L_x_41) ;  /* 0x0000000508347547 */ /* 0x000fea000b800000 */
[----:B------:R-:W-:Y:S02]  /*0e30*/  UIADD3 UR13, UPT, UPT, UR10, -0x1, URZ ;  /* 0xffffffff0a0d7890 */ /* 0x000fe4000fffe0ff */
[----:B------:R-:W-:Y:S02]  /*0e40*/  UISETP.NE.AND UP1, UPT, UR11, URZ, UPT ;  /* 0x000000ff0b00728c */ /* 0x000fe4000bf25270 */
[----:B------:R-:W-:-:S09]  /*0e50*/  UISETP.GE.U32.AND UP0, UPT, UR13, 0x3, UPT ;  /* 0x000000030d00788c */ /* 0x000fd2000bf06070 */
[----:B------:R-:W-:Y:S05]  /*0e60*/  BRA.U !UP0, `(.L_x_42) ;  /* 0x0000000108847547 */ /* 0x000fea000b800000 */
[----:B------:R-:W0:Y:S01]  /*0e70*/  LDC.64 R24, c[0x0][0x380] ;  /* 0x0000e000ff187b82 */ /* 0x000e220000000a00 */
[----:B------:R-:W-:-:S05]  /*0e80*/  IADD3 R7, PT, PT, R5, R0, RZ ;  /* 0x0000000005077210 */ /* 0x000fca0007ffe0ff */
[----:B0-----:R-:W-:-:S05]  /*0e90*/  IMAD.WIDE R24, R7, 0x8, R24 ;  /* 0x0000000807187825 */ /* 0x001fca00078e0218 */
[----:B------:R-:W2:Y:S04]  /*0ea0*/  LDG.E.64 R6, desc[UR14][R24.64] ;  /* 0x0000000e18067981 */ /* 0x000ea8000c1e1b00 */
[----:B------:R-:W3:Y:S04]  /*0eb0*/  LDG.E.64 R8, desc[UR14][R24.64+0x8] ;  /* 0x0000080e18087981 */ /* 0x000ee8000c1e1b00 */
[----:B------:R-:W4:Y:S04]  /*0ec0*/  LDG.E.64 R10, desc[UR14][R24.64+0x10] ;  /* 0x0000100e180a7981 */ /* 0x000f28000c1e1b00 */
[----:B------:R-:W5:Y:S01]  /*0ed0*/  LDG.E.64 R12, desc[UR14][R24.64+0x18] ;  /* 0x0000180e180c7981 */ /* 0x000f62000c1e1b00 */
[----:B------:R-:W-:Y:S01]  /*0ee0*/  MOV R15, 0x400 ;  /* 0x00000400000f7802 */ /* 0x000fe20000000f00 */
[----:B------:R-:W-:Y:S01]  /*0ef0*/  IMAD R14, R4, UR17, R0 ;  /* 0x00000011040e7c24 */ /* 0x000fe2000f8e0200 */
[----:B------:R-:W-:Y:S01]  /*0f00*/  IADD3 R0, PT, PT, R0, 0x4, RZ ;  /* 0x0000000400007810 */ /* 0x000fe20007ffe0ff */
[----:B------:R-:W0:Y:S02]  /*0f10*/  S2R R18, SR_CgaCtaId ;  /* 0x0000000000127919 */ /* 0x000e240000008800 */
[----:B0-----:R-:W-:-:S04]  /*0f20*/  LEA R15, R18, R15, 0x18 ;  /* 0x0000000f120f7211 */ /* 0x001fc800078ec0ff */
[----:B------:R-:W-:-:S05]  /*0f30*/  LEA R26, R14, R15, 0x3 ;  /* 0x0000000f0e1a7211 */ /* 0x000fca00078e18ff */
[----:B------:R-:W2:Y:S04]  /*0f40*/  LDS.64 R14, [R26] ;  /* 0x000000001a0e7984 */ /* 0x000ea80000000a00 */
[----:B------:R-:W3:Y:S04]  /*0f50*/  LDS.64 R18, [R26+0x8] ;  /* 0x000008001a127984 */ /* 0x000ee80000000a00 */
[----:B------:R-:W4:Y:S04]  /*0f60*/  LDS.64 R20, [R26+0x10] ;  /* 0x000010001a147984 */ /* 0x000f280000000a00 */
[----:B------:R-:W5:Y:S01]  /*0f70*/  LDS.64 R22, [R26+0x18] ;  /* 0x000018001a167984 */ /* 0x000f620000000a00 */
[----:B--2---:R-:W-:-:S02]  /*0f80*/  IMAD R15, R15, R6, RZ ;  /* 0x000000060f0f7224 */ /* 0x004fc400078e02ff */
[----:B------:R-:W-:-:S04]  /*0f90*/  IMAD.WIDE.U32 R16, R6, R14, R16 ;  /* 0x0000000e06107225 */ /* 0x000fc800078e0010 */
[----:B------:R-:W-:Y:S02]  /*0fa0*/  IMAD R15, R7, R14, R15 ;  /* 0x0000000e070f7224 */ /* 0x000fe400078e020f */
[----:B---3--:R-:W-:-:S03]  /*0fb0*/  IMAD R7, R19, R8, RZ ;  /* 0x0000000813077224 */ /* 0x008fc600078e02ff */
[----:B------:R-:W-:Y:S01]  /*0fc0*/  IADD3 R17, PT, PT, R17, R15, RZ ;  /* 0x0000000f11117210 */ /* 0x000fe20007ffe0ff */
[-C--:B------:R-:W-:Y:S02]  /*0fd0*/  IMAD R7, R9, R18.reuse, R7 ;  /* 0x0000001209077224 */ /* 0x080fe400078e0207 */
[----:B------:R-:W-:-:S05]  /*0fe0*/  IMAD.WIDE.U32 R8, R8, R18, R16 ;  /* 0x0000001208087225 */ /* 0x000fca00078e0010 */
[----:B------:R-:W-:Y:S01]  /*0ff0*/  IADD3 R9, PT, PT, R9, R7, RZ ;  /* 0x0000000709097210 */ /* 0x000fe20007ffe0ff */
[----:B----4-:R-:W-:-:S04]  /*1000*/  IMAD R7, R21, R10, RZ ;  /* 0x0000000a15077224 */ /* 0x010fc800078e02ff */
[-C--:B------:R-:W-:Y:S02]  /*1010*/  IMAD R7, R11, R20.reuse, R7 ;  /* 0x000000140b077224 */ /* 0x080fe400078e0207 */
[----:B------:R-:W-:-:S04]  /*1020*/  IMAD.WIDE.U32 R10, R10, R20, R8 ;  /* 0x000000140a0a7225 */ /* 0x000fc800078e0008 */
[----:B-----5:R-:W-:Y:S01]  /*1030*/  IMAD R9, R23, R12, RZ ;  /* 0x0000000c17097224 */ /* 0x020fe200078e02ff */
[----:B------:R-:W-:-:S03]  /*1040*/  IADD3 R11, PT, PT, R11, R7, RZ ;  /* 0x000000070b0b7210 */ /* 0x000fc60007ffe0ff */
[-C--:B------:R-:W-:Y:S02]  /*1050*/  IMAD R9, R13, R22.reuse, R9 ;  /* 0x000000160d097224 */ /* 0x080fe400078e0209 */
[----:B------:R-:W-:-:S05]  /*1060*/  IMAD.WIDE.U32 R16, R12, R22, R10 ;  /* 0x000000160c107225 */ /* 0x000fca00078e000a */
[----:B------:R-:W-:-:S07]  /*1070*/  IADD3 R17, PT, PT, R17, R9, RZ ;  /* 0x0000000911117210 */ /* 0x000fce0007ffe0ff */
.L_x_42:
[----:B------:R-:W-:Y:S05]  /*1080*/  BRA.U !UP1, `(.L_x_41) ;  /* 0x00000001099c7547 */ /* 0x000fea000b800000 */
[----:B------:R-:W-:Y:S02]  /*1090*/  UISETP.NE.AND UP0, UPT, UR11, 0x1, UPT ;  /* 0x000000010b00788c */ /* 0x000fe4000bf05270 */
[----:B------:R-:W-:-:S07]  /*10a0*/  ULOP3.LUT UP1, URZ, UR17, 0x1, URZ, 0xc0, !UPT ;  /* 0x0000000111ff7892 */ /* 0x000fce000f82c0ff */
[----:B------:R-:W-:Y:S05]  /*10b0*/  BRA.U !UP0, `(.L_x_43) ;  /* 0x0000000108547547 */ /* 0x000fea000b800000 */
[----:B------:R-:W0:Y:S01]  /*10c0*/  LDC.64 R6, c[0x0][0x380] ;  /* 0x0000e000ff067b82 */ /* 0x000e220000000a00 */
[----:B------:R-:W-:-:S05]  /*10d0*/  IADD3 R15, PT, PT, R5, R0, RZ ;  /* 0x00000000050f7210 */ /* 0x000fca0007ffe0ff */
[----:B0-----:R-:W-:-:S05]  /*10e0*/  IMAD.WIDE R14, R15, 0x8, R6 ;  /* 0x000000080f0e7825 */ /* 0x001fca00078e0206 */
[----:B------:R-:W2:Y:S04]  /*10f0*/  LDG.E.64 R8, desc[UR14][R14.64] ;  /* 0x0000000e0e087981 */ /* 0x000ea8000c1e1b00 */
[----:B------:R-:W3:Y:S01]  /*1100*/  LDG.E.64 R6, desc[UR14][R14.64+0x8] ;  /* 0x0000080e0e067981 */ /* 0x000ee2000c1e1b00 */
[----:B------:R-:W-:Y:S01]  /*1110*/  MOV R11, 0x400 ;  /* 0x00000400000b7802 */ /* 0x000fe20000000f00 */
[----:B------:R-:W-:Y:S01]  /*1120*/  IMAD R10, R4, UR17, R0 ;  /* 0x00000011040a7c24 */ /* 0x000fe2000f8e0200 */
[----:B------:R-:W-:Y:S01]  /*1130*/  IADD3 R0, PT, PT, R0, 0x2, RZ ;  /* 0x0000000200007810 */ /* 0x000fe20007ffe0ff */
[----:B------:R-:W0:Y:S02]  /*1140*/  S2R R12, SR_CgaCtaId ;  /* 0x00000000000c7919 */ /* 0x000e240000008800 */
[----:B0-----:R-:W-:-:S04]  /*1150*/  LEA R11, R12, R11, 0x18 ;  /* 0x0000000b0c0b7211 */ /* 0x001fc800078ec0ff */
[----:B------:R-:W-:-:S05]  /*1160*/  LEA R18, R10, R11, 0x3 ;  /* 0x0000000b0a127211 */ /* 0x000fca00078e18ff */
[----:B------:R-:W2:Y:S04]  /*1170*/  LDS.64 R12, [R18] ;  /* 0x00000000120c7984 */ /* 0x000ea80000000a00 */
[----:B------:R-:W3:Y:S01]  /*1180*/  LDS.64 R10, [R18+0x8] ;  /* 0x00000800120a7984 */ /* 0x000ee20000000a00 */
[----:B--2---:R-:W-:Y:S02]  /*1190*/  IMAD R13, R13, R8, RZ ;  /* 0x000000080d0d7224 */ /* 0x004fe400078e02ff */
[----:B------:R-:W-:-:S04]  /*11a0*/  IMAD.WIDE.U32 R16, R8, R12, R16 ;  /* 0x0000000c08107225 */ /* 0x000fc800078e0010 */
[----:B------:R-:W-:Y:S02]  /*11b0*/  IMAD R13, R9, R12, R13 ;  /* 0x0000000c090d7224 */ /* 0x000fe400078e020d */
[----:B---3--:R-:W-:-:S03]  /*11c0*/  IMAD R9, R11, R6, RZ ;  /* 0x000000060b097224 */ /* 0x008fc600078e02ff */
[----:B------:R-:W-:Y:S01]  /*11d0*/  IADD3 R17, PT, PT, R17, R13, RZ ;  /* 0x0000000d11117210 */ /* 0x000fe20007ffe0ff */
[-C--:B------:R-:W-:Y:S02]  /*11e0*/  IMAD R9, R7, R10.reuse, R9 ;  /* 0x0000000a07097224 */ /* 0x080fe400078e0209 */
[----:B------:R-:W-:-:S05]  /*11f0*/  IMAD.WIDE.U32 R16, R6, R10, R16 ;  /* 0x0000000a06107225 */ /* 0x000fca00078e0010 */
[----:B------:R-:W-:-:S07]  /*1200*/  IADD3 R17, PT, PT, R17, R9, RZ ;  /* 0x0000000911117210 */ /* 0x000fce0007ffe0ff */
.L_x_43:
[----:B------:R-:W-:Y:S05]  /*1210*/  BRA.U !UP1, `(.L_x_41) ;  /* 0x0000000109387547 */ /* 0x000fea000b800000 */
[----:B------:R-:W0:Y:S01]  /*1220*/  LDC.64 R6, c[0x0][0x380] ;  /* 0x0000e000ff067b82 */ /* 0x000e220000000a00 */
[----:B------:R-:W-:-:S05]  /*1230*/  IADD3 R5, PT, PT, R5, R0, RZ ;  /* 0x0000000005057210 */ /* 0x000fca0007ffe0ff */
[----:B0-----:R-:W-:-:S06]  /*1240*/  IMAD.WIDE R6, R5, 0x8, R6 ;  /* 0x0000000805067825 */ /* 0x001fcc00078e0206 */
[----:B------:R-:W2:Y:S01]  /*1250*/  LDG.E.64 R6, desc[UR14][R6.64] ;  /* 0x0000000e06067981 */ /* 0x000ea2000c1e1b00 */
[----:B------:R-:W-:Y:S01]  /*1260*/  MOV R5, 0x400 ;  /* 0x0000040000057802 */ /* 0x000fe20000000f00 */
[----:B------:R-:W-:Y:S01]  /*1270*/  IMAD R0, R4, UR17, R0 ;  /* 0x0000001104007c24 */ /* 0x000fe2000f8e0200 */
[----:B------:R-:W0:Y:S02]  /*1280*/  S2R R8, SR_CgaCtaId ;  /* 0x0000000000087919 */ /* 0x000e240000008800 */
[----:B0-----:R-:W-:-:S04]  /*1290*/  LEA R5, R8, R5, 0x18 ;  /* 0x0000000508057211 */ /* 0x001fc800078ec0ff */
[----:B------:R-:W-:-:S05]  /*12a0*/  LEA R0, R0, R5, 0x3 ;  /* 0x0000000500007211 */ /* 0x000fca00078e18ff */
[----:B------:R-:W2:Y:S02]  /*12b0*/  LDS.64 R4, [R0] ;  /* 0x0000000000047984 */ /* 0x000ea40000000a00 */
[----:B--2---:R-:W-:Y:S02]  /*12c0*/  IMAD R5, R5, R6, RZ ;  /* 0x0000000605057224 */ /* 0x004fe400078e02ff */
[----:B------:R-:W-:-:S04]  /*12d0*/  IMAD.WIDE.U32 R16, R6, R4, R16 ;  /* 0x0000000406107225 */ /* 0x000fc800078e0010 */
[----:B------:R-:W-:-:S05]  /*12e0*/  IMAD R5, R7, R4, R5 ;  /* 0x0000000407057224 */ /* 0x000fca00078e0205 */
[----:B------:R-:W-:-:S07]  /*12f0*/  IADD3 R17, PT, PT, R17, R5, RZ ;  /* 0x0000000511117210 */ /* 0x000fce0007ffe0ff */
.L_x_41:
[----:B------:R-:W-:Y:S05]  /*1300*/  @P1 BRA `(.L_x_44) ;  /* 0xfffffff400901947 */ /* 0x000fea000383ffff */
[----:B------:R-:W-:Y:S05]  /*1310*/  @P0 BRA `(.L_x_45) ;  /* 0xfffffff400700947 */ /* 0x000fea000383ffff */
.L_x_38:
[----:B--2---:R-:W0:Y:S01]  /*1320*/  S2R R3, SR_TID.X ;  /* 0x0000000000037919 */ /* 0x004e220000002100 */
[----:B------:R-:W1:Y:S08]  /*1330*/  LDC.64 R6, c[0x0][0x398] ;  /* 0x0000e600ff067b82 */ /* 0x000e700000000a00 */
[----:B------:R-:W2:Y:S01]  /*1340*/  LDC.64 R4, c[0x0][0x390] ;  /* 0x0000e400ff047b82 */ /* 0x000ea20000000a00 */
[----:B-1----:R-:W-:-:S04]  /*1350*/  IMAD R2, R2, R6, UR16 ;  /* 0x0000001002027e24 */ /* 0x002fc8000f8e0206 */
[----:B0-----:R-:W-:-:S04]  /*1360*/  IMAD R3, R2, R7, R3 ;  /* 0x0000000702037224 */ /* 0x001fc800078e0203 */
[----:B--2---:R-:W-:-:S05]  /*1370*/  IMAD.WIDE R2, R3, 0x8, R4 ;  /* 0x0000000803027825 */ /* 0x004fca00078e0204 */
[----:B------:R-:W-:Y:S01]  /*1380*/  STG.E.64 desc[UR14][R2.64], R16 ;  /* 0x0000001002007986 */ /* 0x000fe2000c101b0e */
[----:B------:R-:W-:Y:S05]  /*1390*/  EXIT ;  /* 0x000000000000794d */ /* 0x000fea0003800000 */
.L_x_46:
        /* <DEDUP_REMOVED lines=14> */
.L_x_147:


//--------------------- .text._Z9dkernelv2PlS_S_iiiiiiii --------------------------
	.section	.text._Z9dkernelv2PlS_S_iiiiiiii,"ax",@progbits
	.align	128
        .global         _Z9dkernelv2PlS_S_iiiiiiii
        .type           _Z9dkernelv2PlS_S_iiiiiiii,@function
        .size           _Z9dkernelv2PlS_S_iiiiiiii,(.L_x_148 - _Z9dkernelv2PlS_S_iiiiiiii)
        .other          _Z9dkernelv2PlS_S_iiiiiiii,@"STO_CUDA_ENTRY STV_DEFAULT"
_Z9dkernelv2PlS_S_iiiiiiii:
.text._Z9dkernelv2PlS_S_iiiiiiii:
[----:B------:R-:W-:Y:S08]  /*0000*/  LDC R1, c[0x0][0x37c] ;  /* 0x0000df00ff017b82 */ /* 0x000ff00000000800 */
[----:B------:R-:W0:Y:S01]  /*0010*/  S2UR UR9, SR_CTAID.Z ;  /* 0x00000000000979c3 */ /* 0x000e220000002700 */
[----:B------:R-:W1:Y:S01]  /*0020*/  S2R R3, SR_CTAID.X ;  /* 0x0000000000037919 */ /* 0x000e620000002500 */
[----:B------:R-:W1:Y:S01]  /*0030*/  LDCU UR4, c[0x0][0x3ac] ;  /* 0x00007580ff0477ac */ /* 0x000e620008000800 */
[----:B------:R-:W-:Y:S01]  /*0040*/  CS2R R18, SRZ ;  /* 0x0000000000127805 */ /* 0x000fe2000001ff00 */
[----:B------:R-:W2:Y:S04]  /*0050*/  LDCU.64 UR6, c[0x0][0x358] ;  /* 0x00006b00ff0677ac */ /* 0x000ea80008000a00 */
[----:B------:R-:W0:Y:S08]  /*0060*/  LDC.64 R4, c[0x0][0x398] ;  /* 0x0000e600ff047b82 */ /* 0x000e300000000a00 */
[----:B------:R-:W3:Y:S01]  /*0070*/  S2UR UR8, SR_CTAID.Y ;  /* 0x00000000000879c3 */ /* 0x000ee20000002600 */
[----:B0-----:R-:W-:-:S04]  /*0080*/  ISETP.LE.AND P0, PT, R5, UR9, PT ;  /* 0x0000000905007c0c */ /* 0x001fc8000bf03270 */
[----:B---3--:R-:W-:-:S04]  /*0090*/  ISETP.LE.OR P0, PT, R4, UR8, P0 ;  /* 0x0000000804007c0c */ /* 0x008fc80008703670 */
[----:B-1----:R-:W-:-:S13]  /*00a0*/  ISETP.GE.OR P0, PT, R3, UR4, P0 ;  /* 0x0000000403007c0c */ /* 0x002fda0008706670 */
[----:B--2---:R-:W-:Y:S05]  /*00b0*/  @P0 BRA `(.L_x_47) ;  /* 0x0000001400a40947 */ /* 0x004fea0003800000 */
[----:B------:R-:W0:Y:S08]  /*00c0*/  LDC R8, c[0x0][0x3a8] ;  /* 0x0000ea00ff087b82 */ /* 0x000e300000000800 */
[----:B------:R-:W0:Y:S02]  /*00d0*/  LDC.64 R4, c[0x0][0x3a0] ;  /* 0x0000e800ff047b82 */ /* 0x000e240000000a00 */
[----:B0-----:R-:W-:-:S04]  /*00e0*/  VIMNMX R7, PT, PT, R5, R8, PT ;  /* 0x0000000805077248 */ /* 0x001fc80003fe0100 */
[C---:B------:R-:W-:Y:S02]  /*00f0*/  VIMNMX R0, PT, PT, R7.reuse, R4, PT ;  /* 0x0000000407007248 */ /* 0x040fe40003fe0100 */
[----:B------:R-:W-:Y:S02]  /*0100*/  ISETP.GT.AND P0, PT, R7, RZ, PT ;  /* 0x000000ff0700720c */ /* 0x000fe40003f04270 */
[----:B------:R-:W-:-:S13]  /*0110*/  ISETP.GE.AND P1, PT, R0, 0x1, PT ;  /* 0x000000010000780c */ /* 0x000fda0003f26270 */
[----:B------:R-:W-:Y:S05]  /*0120*/  @!P1 BRA `(.L_x_48) ;  /* 0x0000000800e49947 */ /* 0x000fea0003800000 */
[C---:B------:R-:W-:Y:S01]  /*0130*/  LOP3.LUT R0, R4.reuse, 0x7, RZ, 0xc0, !PT ;  /* 0x0000000704007812 */ /* 0x040fe200078ec0ff */
[----:B------:R-:W-:Y:S01]  /*0140*/  UMOV UR4, URZ ;  /* 0x000000ff00047c82 */ /* 0x000fe20008000000 */
[----:B------:R-:W-:Y:S02]  /*0150*/  LOP3.LUT R6, R4, 0x7ffffff8, RZ, 0xc0, !PT ;  /* 0x7ffffff804067812 */ /* 0x000fe400078ec0ff */
[----:B------:R-:W-:-:S04]  /*0160*/  IADD3 R2, PT, PT, R0, -0x1, RZ ;  /* 0xffffffff00027810 */ /* 0x000fc80007ffe0ff */
[----:B------:R-:W-:Y:S02]  /*0170*/  ISETP.GE.U32.AND P1, PT, R2, 0x3, PT ;  /* 0x000000030200780c */ /* 0x000fe40003f26070 */
[----:B------:R-:W-:-:S11]  /*0180*/  LOP3.LUT R2, R4, 0x3, RZ, 0xc0, !PT ;  /* 0x0000000304027812 */ /* 0x000fd600078ec0ff */
.L_x_55:
[----:B------:R-:W-:Y:S01]  /*0190*/  UIADD3 UR10, UPT, UPT, UR8, UR4, URZ ;  /* 0x00000004080a7290 */ /* 0x000fe2000fffe0ff */
[----:B0-----:R-:W-:-:S11]  /*01a0*/  UMOV UR5, URZ ;  /* 0x000000ff00057c82 */ /* 0x001fd60008000000 */
.L_x_54:
[----:B0-----:R-:W0:Y:S01]  /*01b0*/  LDC R4, c[0x0][0x3a0] ;  /* 0x0000e800ff047b82 */ /* 0x001e220000000800 */
[----:B------:R-:W-:Y:S01]  /*01c0*/  UIADD3 UR11, UPT, UPT, UR9, UR5, URZ ;  /* 0x00000005090b7290 */ /* 0x000fe2000fffe0ff */
[----:B------:R-:W-:Y:S01]  /*01d0*/  HFMA2 R5, -RZ, RZ, 0, 0 ;  /* 0x00000000ff057431 */ /* 0x000fe200000001ff */
[----:B0-----:R-:W-:-:S13]  /*01e0*/  ISETP.GE.U32.AND P2, PT, R4, 0x8, PT ;  /* 0x000000080400780c */ /* 0x001fda0003f46070 */
[----:B------:R-:W-:Y:S05]  /*01f0*/  @!P2 BRA `(.L_x_49) ;  /* 0x000000040030a947 */ /* 0x000fea0003800000 */
[----:B------:R-:W0:Y:S01]  /*0200*/  S2R R13, SR_CgaCtaId ;  /* 0x00000000000d7919 */ /* 0x000e220000008800 */
[----:B------:R-:W1:Y:S01]  /*0210*/  LDC R5, c[0x0][0x3a4] ;  /* 0x0000e900ff057b82 */ /* 0x000e620000000800 */
[----:B------:R-:W-:Y:S02]  /*0220*/  MOV R22, 0x400 ;  /* 0x0000040000167802 */ /* 0x000fe40000000f00 */
[----:B------:R-:W-:-:S05]  /*0230*/  MOV R23, RZ ;  /* 0x000000ff00177202 */ /* 0x000fca0000000f00 */
[----:B------:R-:W2:Y:S08]  /*0240*/  LDC R7, c[0x0][0x3a8] ;  /* 0x0000ea00ff077b82 */ /* 0x000eb00000000800 */
[----:B------:R-:W3:Y:S08]  /*0250*/  LDC.64 R8, c[0x0][0x380] ;  /* 0x0000e000ff087b82 */ /* 0x000ef00000000a00 */
[----:B------:R-:W4:Y:S01]  /*0260*/  LDC.64 R10, c[0x0][0x3b0] ;  /* 0x0000ec00ff0a7b82 */ /* 0x000f220000000a00 */
[----:B0-----:R-:W-:-:S07]  /*0270*/  LEA R22, R13, R22, 0x18 ;  /* 0x000000160d167211 */ /* 0x001fce00078ec0ff */
.L_x_50:
[----:B0---4-:R-:W-:-:S04]  /*0280*/  IMAD R12, R23, R10, UR10 ;  /* 0x0000000a170c7e24 */ /* 0x011fc8000f8e020a */
[C---:B------:R-:W-:Y:S01]  /*0290*/  IMAD R21, R12.reuse, R11, UR11 ;  /* 0x0000000b0c157e24 */ /* 0x040fe2000f8e020b */
[----:B------:R-:W-:-:S03]  /*02a0*/  IADD3 R12, PT, PT, R12, R10, RZ ;  /* 0x0000000a0c0c7210 */ /* 0x000fc60007ffe0ff */
[----:B---3--:R-:W-:-:S04]  /*02b0*/  IMAD.WIDE R20, R21, 0x8, R8 ;  /* 0x0000000815147825 */ /* 0x008fc800078e0208 */
[C---:B------:R-:W-:Y:S01]  /*02c0*/  IMAD R17, R12.reuse, R11, UR11 ;  /* 0x0000000b0c117e24 */ /* 0x040fe2000f8e020b */
[----:B------:R-:W-:Y:S01]  /*02d0*/  IADD3 R12, PT, PT, R12, R10, RZ ;  /* 0x0000000a0c0c7210 */ /* 0x000fe20007ffe0ff */
[----:B------:R-:W3:Y:S02]  /*02e0*/  LDG.E.64 R20, desc[UR6][R20.64] ;  /* 0x0000000614147981 */ /* 0x000ee4000c1e1b00 */
[----:B------:R-:W-:-:S04]  /*02f0*/  IMAD.WIDE R16, R17, 0x8, R8 ;  /* 0x0000000811107825 */ /* 0x000fc800078e0208 */
[----:B------:R-:W-:Y:S02]  /*0300*/  IMAD R15, R12, R11, UR11 ;  /* 0x0000000b0c0f7e24 */ /* 0x000fe4000f8e020b */
[----:B------:R-:W4:Y:S01]  /*0310*/  LDG.E.64 R16, desc[UR6][R16.64] ;  /* 0x0000000610107981 */ /* 0x000f22000c1e1b00 */
[----:B-1----:R-:W-:Y:S02]  /*0320*/  IMAD R24, R23, R5, UR4 ;  /* 0x0000000417187e24 */ /* 0x002fe4000f8e0205 */
[----:B------:R-:W-:-:S04]  /*0330*/  IMAD.WIDE R14, R15, 0x8, R8 ;  /* 0x000000080f0e7825 */ /* 0x000fc800078e0208 */
[----:B------:R-:W-:Y:S02]  /*0340*/  IMAD.IADD R12, R12, 0x1, R10 ;  /* 0x000000010c0c7824 */ /* 0x000fe400078e020a */
[----:B------:R-:W5:Y:S01]  /*0350*/  LDG.E.64 R14, desc[UR6][R14.64] ;  /* 0x000000060e0e7981 */ /* 0x000f62000c1e1b00 */
[C---:B--2---:R-:W-:Y:S01]  /*0360*/  IMAD R13, R24.reuse, R7, UR5 ;  /* 0x00000005180d7e24 */ /* 0x044fe2000f8e0207 */
[----:B------:R-:W-:Y:S01]  /*0370*/  IADD3 R24, PT, PT, R24, R5, RZ ;  /* 0x0000000518187210 */ /* 0x000fe20007ffe0ff */
[C---:B------:R-:W-:Y:S01]  /*0380*/  IMAD R27, R12.reuse, R11, UR11 ;  /* 0x0000000b0c1b7e24 */ /* 0x040fe2000f8e020b */
[----:B------:R-:W-:Y:S02]  /*0390*/  IADD3 R25, PT, PT, R12, R10, RZ ;  /* 0x0000000a0c197210 */ /* 0x000fe40007ffe0ff */
[----:B------:R-:W-:Y:S01]  /*03a0*/  LEA R29, R13, R22, 0x3 ;  /* 0x000000160d1d7211 */ /* 0x000fe200078e18ff */
[----:B------:R-:W-:-:S04]  /*03b0*/  IMAD.WIDE R26, R27, 0x8, R8 ;  /* 0x000000081b1a7825 */ /* 0x000fc800078e0208 */
[C---:B------:R-:W-:Y:S02]  /*03c0*/  IMAD R13, R24.reuse, R7, UR5 ;  /* 0x00000005180d7e24 */ /* 0x040fe4000f8e0207 */
[C---:B------:R-:W-:Y:S01]  /*03d0*/  IMAD R12, R25.reuse, R11, UR11 ;  /* 0x0000000b190c7e24 */ /* 0x040fe2000f8e020b */
[----:B------:R-:W-:Y:S01]  /*03e0*/  IADD3 R25, PT, PT, R25, R10, RZ ;  /* 0x0000000a19197210 */ /* 0x000fe20007ffe0ff */
[----:B------:R-:W2:Y:S01]  /*03f0*/  LDG.E.64 R26, desc[UR6][R26.64] ;  /* 0x000000061a1a7981 */ /* 0x000ea2000c1e1b00 */
[----:B------:R-:W-:Y:S02]  /*0400*/  IADD3 R24, PT, PT, R24, R5, RZ ;  /* 0x0000000518187210 */ /* 0x000fe40007ffe0ff */
[----:B------:R-:W-:-:S03]  /*0410*/  LEA R28, R13, R22, 0x3 ;  /* 0x000000160d1c7211 */ /* 0x000fc600078e18ff */
[C---:B------:R-:W-:Y:S01]  /*0420*/  IMAD R13, R24.reuse, R7, UR5 ;  /* 0x00000005180d7e24 */ /* 0x040fe2000f8e0207 */
[----:B------:R-:W-:Y:S01]  /*0430*/  IADD3 R24, PT, PT, R24, R5, RZ ;  /* 0x0000000518187210 */ /* 0x000fe20007ffe0ff */
[----:B---3--:R0:W-:Y:S04]  /*0440*/  STS.64 [R29], R20 ;  /* 0x000000141d007388 */ /* 0x0081e80000000a00 */
[----:B----4-:R1:W-:Y:S01]  /*0450*/  STS.64 [R28], R16 ;  /* 0x000000101c007388 */ /* 0x0103e20000000a00 */
[----:B0-----:R-:W-:Y:S01]  /*0460*/  IADD3 R20, PT, PT, R25, R10, RZ ;  /* 0x0000000a19147210 */ /* 0x001fe20007ffe0ff */
[----:B------:R-:W-:Y:S02]  /*0470*/  IMAD R21, R13, 0x8, R22 ;  /* 0x000000080d157824 */ /* 0x000fe400078e0216 */
[----:B------:R-:W-:-:S03]  /*0480*/  IMAD.WIDE R12, R12, 0x8, R8 ;  /* 0x000000080c0c7825 */ /* 0x000fc600078e0208 */
[----:B-----5:R0:W-:Y:S01]  /*0490*/  STS.64 [R21], R14 ;  /* 0x0000000e15007388 */ /* 0x0201e20000000a00 */
[C---:B-1----:R-:W-:Y:S01]  /*04a0*/  IADD3 R16, PT, PT, R20.reuse, R10, RZ ;  /* 0x0000000a14107210 */ /* 0x042fe20007ffe0ff */
[-C--:B------:R-:W-:Y:S02]  /*04b0*/  IMAD R17, R25, R11.reuse, UR11 ;  /* 0x0000000b19117e24 */ /* 0x080fe4000f8e020b */
[----:B------:R-:W3:Y:S01]  /*04c0*/  LDG.E.64 R12, desc[UR6][R12.64] ;  /* 0x000000060c0c7981 */ /* 0x000ee2000c1e1b00 */
[-C--:B------:R-:W-:Y:S02]  /*04d0*/  IMAD R25, R20, R11.reuse, UR11 ;  /* 0x0000000b14197e24 */ /* 0x080fe4000f8e020b */
[----:B------:R-:W-:Y:S02]  /*04e0*/  IMAD R28, R16, R11, UR11 ;  /* 0x0000000b101c7e24 */ /* 0x000fe4000f8e020b */
[----:B------:R-:W-:-:S04]  /*04f0*/  IMAD.WIDE R16, R17, 0x8, R8 ;  /* 0x0000000811107825 */ /* 0x000fc800078e0208 */
[--C-:B0-----:R-:W-:Y:S02]  /*0500*/  IMAD.WIDE R20, R25, 0x8, R8.reuse ;  /* 0x0000000819147825 */ /* 0x101fe400078e0208 */
[----:B------:R-:W4:Y:S02]  /*0510*/  LDG.E.64 R16, desc[UR6][R16.64] ;  /* 0x0000000610107981 */ /* 0x000f24000c1e1b00 */
[----:B------:R-:W-:Y:S02]  /*0520*/  IMAD.WIDE R14, R28, 0x8, R8 ;  /* 0x000000081c0e7825 */ /* 0x000fe400078e0208 */
[----:B------:R-:W5:Y:S02]  /*0530*/  LDG.E.64 R20, desc[UR6][R20.64] ;  /* 0x0000000614147981 */ /* 0x000f64000c1e1b00 */
[C---:B------:R-:W-:Y:S02]  /*0540*/  IMAD R29, R24.reuse, R7, UR5 ;  /* 0x00000005181d7e24 */ /* 0x040fe4000f8e0207 */
[----:B------:R-:W5:Y:S01]  /*0550*/  LDG.E.64 R14, desc[UR6][R14.64] ;  /* 0x000000060e0e7981 */ /* 0x000f62000c1e1b00 */
[----:B------:R-:W-:-:S02]  /*0560*/  IMAD.IADD R24, R24, 0x1, R5 ;  /* 0x0000000118187824 */ /* 0x000fc400078e0205 */
[----:B------:R-:W-:Y:S02]  /*0570*/  LEA R29, R29, R22, 0x3 ;  /* 0x000000161d1d7211 */ /* 0x000fe400078e18ff */
[C---:B------:R-:W-:Y:S01]  /*0580*/  IMAD R25, R24.reuse, R7, UR5 ;  /* 0x0000000518197e24 */ /* 0x040fe2000f8e0207 */
[-C--:B------:R-:W-:Y:S02]  /*0590*/  IADD3 R24, PT, PT, R24, R5.reuse, RZ ;  /* 0x0000000518187210 */ /* 0x080fe40007ffe0ff */
[----:B--2---:R0:W-:Y:S02]  /*05a0*/  STS.64 [R29], R26 ;  /* 0x0000001a1d007388 */ /* 0x0041e40000000a00 */
[C---:B0-----:R-:W-:Y:S01]  /*05b0*/  IADD3 R26, PT, PT, R24.reuse, R5, RZ ;  /* 0x00000005181a7210 */ /* 0x041fe20007ffe0ff */
[----:B------:R-:W-:-:S03]  /*05c0*/  IMAD R27, R24, R7, UR5 ;  /* 0x00000005181b7e24 */ /* 0x000fc6000f8e0207 */
[C---:B------:R-:W-:Y:S01]  /*05d0*/  IADD3 R28, PT, PT, R26.reuse, R5, RZ ;  /* 0x000000051a1c7210 */ /* 0x040fe20007ffe0ff */
[----:B------:R-:W-:Y:S01]  /*05e0*/  IMAD R29, R26, R7, UR5 ;  /* 0x000000051a1d7e24 */ /* 0x000fe2000f8e0207 */
[----:B------:R-:W-:-:S03]  /*05f0*/  LEA R25, R25, R22, 0x3 ;  /* 0x0000001619197211 */ /* 0x000fc600078e18ff */
[----:B------:R-:W-:Y:S01]  /*0600*/  IMAD R28, R28, R7, UR5 ;  /* 0x000000051c1c7e24 */ /* 0x000fe2000f8e0207 */
[----:B------:R-:W-:Y:S01]  /*0610*/  LEA R27, R27, R22, 0x3 ;  /* 0x000000161b1b7211 */ /* 0x000fe200078e18ff */
[----:B------:R-:W-:-:S03]  /*0620*/  IMAD R29, R29, 0x8, R22 ;  /* 0x000000081d1d7824 */ /* 0x000fc600078e0216 */
[----:B------:R-:W-:Y:S02]  /*0630*/  LEA R28, R28, R22, 0x3 ;  /* 0x000000161c1c7211 */ /* 0x000fe400078e18ff */
[----:B------:R-:W-:-:S04]  /*0640*/  IADD3 R23, PT, PT, R23, 0x8, RZ ;  /* 0x0000000817177810 */ /* 0x000fc80007ffe0ff */
[----:B------:R-:W-:Y:S01]  /*0650*/  ISETP.NE.AND P2, PT, R23, R6, PT ;  /* 0x000000061700720c */ /* 0x000fe20003f45270 */
[----:B---3--:R0:W-:Y:S04]  /*0660*/  STS.64 [R25], R12 ;  /* 0x0000000c19007388 */ /* 0x0081e80000000a00 */
[----:B----4-:R0:W-:Y:S04]  /*0670*/  STS.64 [R27], R16 ;  /* 0x000000101b007388 */ /* 0x0101e80000000a00 */
[----:B-----5:R0:W-:Y:S04]  /*0680*/  STS.64 [R29], R20 ;  /* 0x000000141d007388 */ /* 0x0201e80000000a00 */
[----:B------:R0:W-:Y:S01]  /*0690*/  STS.64 [R28], R14 ;  /* 0x0000000e1c007388 */ /* 0x0001e20000000a00 */
[----:B------:R-:W-:Y:S05]  /*06a0*/  @P2 BRA `(.L_x_50) ;  /* 0xfffffff800f42947 */ /* 0x000fea000383ffff */
[----:B------:R-:W-:-:S07]  /*06b0*/  MOV R5, R6 ;  /* 0x0000000600057202 */ /* 0x000fce0000000f00 */
.L_x_49:
[----:B------:R-:W-:-:S13]  /*06c0*/  ISETP.NE.AND P2, PT, R0, RZ, PT ;  /* 0x000000ff0000720c */ /* 0x000fda0003f45270 */
[----:B------:R-:W-:Y:S05]  /*06d0*/  @!P2 BRA `(.L_x_51) ;  /* 0x000000040058a947 */ /* 0x000fea0003800000 */
[----:B------:R-:W-:Y:S01]  /*06e0*/  ISETP.NE.AND P2, PT, R2, RZ, PT ;  /* 0x000000ff0200720c */ /* 0x000fe20003f45270 */
[----:B------:R-:W-:-:S12]  /*06f0*/  @!P1 BRA `(.L_x_52) ;  /* 0x0000000000a09947 */ /* 0x000fd80003800000 */
[----:B------:R-:W1:Y:S08]  /*0700*/  LDC.64 R8, c[0x0][0x3b0] ;  /* 0x0000ec00ff087b82 */ /* 0x000e700000000a00 */
[----:B------:R-:W2:Y:S08]  /*0710*/  LDC.64 R10, c[0x0][0x380] ;  /* 0x0000e000ff0a7b82 */ /* 0x000eb00000000a00 */
[----:B0-----:R-:W0:Y:S01]  /*0720*/  LDC R20, c[0x0][0x3a4] ;  /* 0x0000e900ff147b82 */ /* 0x001e220000000800 */
[-C--:B-1----:R-:W-:Y:S01]  /*0730*/  IMAD R7, R5, R8.reuse, UR10 ;  /* 0x0000000a05077e24 */ /* 0x082fe2000f8e0208 */
[----:B------:R-:W1:Y:S06]  /*0740*/  S2R R24, SR_CgaCtaId ;  /* 0x0000000000187919 */ /* 0x000e6c0000008800 */
[----:B------:R-:W3:Y:S01]  /*0750*/  LDC R22, c[0x0][0x3a8] ;  /* 0x0000ea00ff167b82 */ /* 0x000ee20000000800 */
[C---:B------:R-:W-:Y:S01]  /*0760*/  IMAD R13, R7.reuse, R9, UR11 ;  /* 0x0000000b070d7e24 */ /* 0x040fe2000f8e0209 */
[----:B------:R-:W-:-:S04]  /*0770*/  IADD3 R12, PT, PT, R7, R8, RZ ;  /* 0x00000008070c7210 */ /* 0x000fc80007ffe0ff */
[C---:B------:R-:W-:Y:S01]  /*0780*/  IADD3 R14, PT, PT, R12.reuse, R8, RZ ;  /* 0x000000080c0e7210 */ /* 0x040fe20007ffe0ff */
[----:B------:R-:W-:Y:S02]  /*0790*/  IMAD R15, R12, R9, UR11 ;  /* 0x0000000b0c0f7e24 */ /* 0x000fe4000f8e0209 */
[----:B--2---:R-:W-:-:S04]  /*07a0*/  IMAD.WIDE R12, R13, 0x8, R10 ;  /* 0x000000080d0c7825 */ /* 0x004fc800078e020a */
[C---:B------:R-:W-:Y:S02]  /*07b0*/  IMAD.IADD R8, R14.reuse, 0x1, R8 ;  /* 0x000000010e087824 */ /* 0x040fe400078e0208 */
[-C--:B------:R-:W-:Y:S01]  /*07c0*/  IMAD R7, R14, R9.reuse, UR11 ;  /* 0x0000000b0e077e24 */ /* 0x080fe2000f8e0209 */
[----:B------:R-:W2:Y:S01]  /*07d0*/  LDG.E.64 R12, desc[UR6][R12.64] ;  /* 0x000000060c0c7981 */ /* 0x000ea2000c1e1b00 */
[----:B------:R-:W-:Y:S02]  /*07e0*/  IMAD R17, R8, R9, UR11 ;  /* 0x0000000b08117e24 */ /* 0x000fe4000f8e0209 */
[----:B------:R-:W-:-:S04]  /*07f0*/  IMAD.WIDE R14, R15, 0x8, R10 ;  /* 0x000000080f0e7825 */ /* 0x000fc800078e020a */
[--C-:B------:R-:W-:Y:S02]  /*0800*/  IMAD.WIDE R8, R7, 0x8, R10.reuse ;  /* 0x0000000807087825 */ /* 0x100fe400078e020a */
[----:B------:R-:W4:Y:S02]  /*0810*/  LDG.E.64 R14, desc[UR6][R14.64] ;  /* 0x000000060e0e7981 */ /* 0x000f24000c1e1b00 */
[----:B------:R-:W-:Y:S02]  /*0820*/  IMAD.WIDE R10, R17, 0x8, R10 ;  /* 0x00000008110a7825 */ /* 0x000fe400078e020a */
[----:B------:R-:W5:Y:S04]  /*0830*/  LDG.E.64 R8, desc[UR6][R8.64] ;  /* 0x0000000608087981 */ /* 0x000f68000c1e1b00 */
[----:B------:R-:W5:Y:S01]  /*0840*/  LDG.E.64 R10, desc[UR6][R10.64] ;  /* 0x000000060a0a7981 */ /* 0x000f62000c1e1b00 */
[----:B0-----:R-:W-:-:S05]  /*0850*/  IMAD R7, R5, R20, UR4 ;  /* 0x0000000405077e24 */ /* 0x001fca000f8e0214 */
[----:B------:R-:W-:-:S04]  /*0860*/  IADD3 R16, PT, PT, R7, R20, RZ ;  /* 0x0000001407107210 */ /* 0x000fc80007ffe0ff */
[-C--:B------:R-:W-:Y:S02]  /*0870*/  IADD3 R17, PT, PT, R16, R20.reuse, RZ ;  /* 0x0000001410117210 */ /* 0x080fe40007ffe0ff */
[----:B------:R-:W-:Y:S02]  /*0880*/  MOV R23, 0x400 ;  /* 0x0000040000177802 */ /* 0x000fe40000000f00 */
[----:B------:R-:W-:Y:S01]  /*0890*/  IADD3 R21, PT, PT, R17, R20, RZ ;  /* 0x0000001411157210 */ /* 0x000fe20007ffe0ff */
[-C--:B---3--:R-:W-:Y:S01]  /*08a0*/  IMAD R7, R7, R22.reuse, UR5 ;  /* 0x0000000507077e24 */ /* 0x088fe2000f8e0216 */
[----:B-1----:R-:W-:Y:S01]  /*08b0*/  LEA R23, R24, R23, 0x18 ;  /* 0x0000001718177211 */ /* 0x002fe200078ec0ff */
[-C--:B------:R-:W-:Y:S02]  /*08c0*/  IMAD R16, R16, R22.reuse, UR5 ;  /* 0x0000000510107e24 */ /* 0x080fe4000f8e0216 */
[-C--:B------:R-:W-:Y:S02]  /*08d0*/  IMAD R20, R17, R22.reuse, UR5 ;  /* 0x0000000511147e24 */ /* 0x080fe4000f8e0216 */
[----:B------:R-:W-:Y:S01]  /*08e0*/  IMAD R22, R21, R22, UR5 ;  /* 0x0000000515167e24 */ /* 0x000fe2000f8e0216 */
[-C--:B------:R-:W-:Y:S01]  /*08f0*/  LEA R7, R7, R23.reuse, 0x3 ;  /* 0x0000001707077211 */ /* 0x080fe200078e18ff */
[----:B------:R-:W-:Y:S01]  /*0900*/  IMAD R21, R20, 0x8, R23 ;  /* 0x0000000814157824 */ /* 0x000fe200078e0217 */
[----:B------:R-:W-:-:S02]  /*0910*/  LEA R17, R16, R23, 0x3 ;  /* 0x0000001710117211 */ /* 0x000fc400078e18ff */
[----:B------:R-:W-:Y:S02]  /*0920*/  LEA R23, R22, R23, 0x3 ;  /* 0x0000001716177211 */ /* 0x000fe400078e18ff */
[----:B------:R-:W-:Y:S01]  /*0930*/  IADD3 R5, PT, PT, R5, 0x4, RZ ;  /* 0x0000000405057810 */ /* 0x000fe20007ffe0ff */
[----:B--2---:R1:W-:Y:S04]  /*0940*/  STS.64 [R7], R12 ;  /* 0x0000000c07007388 */ /* 0x0043e80000000a00 */
[----:B----4-:R1:W-:Y:S04]  /*0950*/  STS.64 [R17], R14 ;  /* 0x0000000e11007388 */ /* 0x0103e80000000a00 */
[----:B-----5:R1:W-:Y:S04]  /*0960*/  STS.64 [R21], R8 ;  /* 0x0000000815007388 */ /* 0x0203e80000000a00 */
[----:B------:R1:W-:Y:S02]  /*0970*/  STS.64 [R23], R10 ;  /* 0x0000000a17007388 */ /* 0x0003e40000000a00 */
.L_x_52:
[----:B------:R-:W-:Y:S05]  /*0980*/  @!P2 BRA `(.L_x_51) ;  /* 0x0000000000aca947 */ /* 0x000fea0003800000 */
[----:B------:R-:W-:Y:S02]  /*0990*/  ISETP.NE.AND P2, PT, R2, 0x1, PT ;  /* 0x000000010200780c */ /* 0x000fe40003f45270 */
[----:B------:R-:W-:-:S11]  /*09a0*/  LOP3.LUT P3, RZ, R4, 0x1, RZ, 0xc0, !PT ;  /* 0x0000000104ff7812 */ /* 0x000fd6000786c0ff */
[----:B------:R-:W-:Y:S05]  /*09b0*/  @!P2 BRA `(.L_x_53) ;  /* 0x000000000060a947 */ /* 0x000fea0003800000 */
[----:B-1----:R-:W1:Y:S08]  /*09c0*/  LDC.64 R10, c[0x0][0x3b0] ;  /* 0x0000ec00ff0a7b82 */ /* 0x002e700000000a00 */
[----:B------:R-:W2:Y:S01]  /*09d0*/  LDC.64 R8, c[0x0][0x380] ;  /* 0x0000e000ff087b82 */ /* 0x000ea20000000a00 */
[----:B0-----:R-:W0:Y:S07]  /*09e0*/  S2R R20, SR_CgaCtaId ;  /* 0x0000000000147919 */ /* 0x001e2e0000008800 */
[----:B------:R-:W3:Y:S01]  /*09f0*/  LDC R14, c[0x0][0x3a4] ;  /* 0x0000e900ff0e7b82 */ /* 0x000ee20000000800 */
[----:B-1----:R-:W-:-:S07]  /*0a00*/  IMAD R7, R5, R10, UR10 ;  /* 0x0000000a05077e24 */ /* 0x002fce000f8e020a */
[----:B------:R-:W1:Y:S01]  /*0a10*/  LDC R16, c[0x0][0x3a8] ;  /* 0x0000ea00ff107b82 */ /* 0x000e620000000800 */
[C---:B------:R-:W-:Y:S01]  /*0a20*/  IMAD R13, R7.reuse, R11, UR11 ;  /* 0x0000000b070d7e24 */ /* 0x040fe2000f8e020b */
[----:B------:R-:W-:-:S03]  /*0a30*/  IADD3 R10, PT, PT, R7, R10, RZ ;  /* 0x0000000a070a7210 */ /* 0x000fc60007ffe0ff */
[----:B--2---:R-:W-:-:S04]  /*0a40*/  IMAD.WIDE R12, R13, 0x8, R8 ;  /* 0x000000080d0c7825 */ /* 0x004fc800078e0208 */
[----:B------:R-:W-:-:S04]  /*0a50*/  IMAD R11, R10, R11, UR11 ;  /* 0x0000000b0a0b7e24 */ /* 0x000fc8000f8e020b */
[----:B------:R-:W-:Y:S02]  /*0a60*/  IMAD.WIDE R10, R11, 0x8, R8 ;  /* 0x000000080b0a7825 */ /* 0x000fe400078e0208 */
[----:B------:R-:W2:Y:S04]  /*0a70*/  LDG.E.64 R8, desc[UR6][R12.64] ;  /* 0x000000060c087981 */ /* 0x000ea8000c1e1b00 */
[----:B------:R-:W4:Y:S01]  /*0a80*/  LDG.E.64 R10, desc[UR6][R10.64] ;  /* 0x000000060a0a7981 */ /* 0x000f22000c1e1b00 */
[C---:B---3--:R-:W-:Y:S01]  /*0a90*/  IMAD R7, R5.reuse, R14, UR4 ;  /* 0x0000000405077e24 */ /* 0x048fe2000f8e020e */
[----:B------:R-:W-:Y:S02]  /*0aa0*/  MOV R15, 0x400 ;  /* 0x00000400000f7802 */ /* 0x000fe40000000f00 */
[----:B------:R-:W-:-:S02]  /*0ab0*/  IADD3 R5, PT, PT, R5, 0x2, RZ ;  /* 0x0000000205057810 */ /* 0x000fc40007ffe0ff */
[C---:B------:R-:W-:Y:S01]  /*0ac0*/  IADD3 R17, PT, PT, R7.reuse, R14, RZ ;  /* 0x0000000e07117210 */ /* 0x040fe20007ffe0ff */
[----:B-1----:R-:W-:Y:S01]  /*0ad0*/  IMAD R7, R7, R16, UR5 ;  /* 0x0000000507077e24 */ /* 0x002fe2000f8e0210 */
[----:B0-----:R-:W-:-:S03]  /*0ae0*/  LEA R20, R20, R15, 0x18 ;  /* 0x0000000f14147211 */ /* 0x001fc600078ec0ff */
[----:B------:R-:W-:Y:S01]  /*0af0*/  IMAD R17, R17, R16, UR5 ;  /* 0x0000000511117e24 */ /* 0x000fe2000f8e0210 */
[----:B------:R-:W-:-:S03]  /*0b00*/  LEA R7, R7, R20, 0x3 ;  /* 0x0000001407077211 */ /* 0x000fc600078e18ff */
[----:B------:R-:W-:Y:S02]  /*0b10*/  IMAD R17, R17, 0x8, R20 ;  /* 0x0000000811117824 */ /* 0x000fe400078e0214 */
[----:B--2---:R2:W-:Y:S04]  /*0b20*/  STS.64 [R7], R8 ;  /* 0x0000000807007388 */ /* 0x0045e80000000a00 */
[----:B----4-:R2:W-:Y:S02]  /*0b30*/  STS.64 [R17], R10 ;  /* 0x0000000a11007388 */ /* 0x0105e40000000a00 */
.L_x_53:
[----:B------:R-:W-:Y:S05]  /*0b40*/  @!P3 BRA `(.L_x_51) ;  /* 0x00000000003cb947 */ /* 0x000fea0003800000 */
[----:B-12---:R-:W1:Y:S08]  /*0b50*/  LDC.64 R10, c[0x0][0x3b0] ;  /* 0x0000ec00ff0a7b82 */ /* 0x006e700000000a00 */
[----:B------:R-:W2:Y:S01]  /*0b60*/  LDC.64 R8, c[0x0][0x380] ;  /* 0x0000e000ff087b82 */ /* 0x000ea20000000a00 */
[----:B0-----:R-:W0:Y:S07]  /*0b70*/  S2R R14, SR_CgaCtaId ;  /* 0x00000000000e7919 */ /* 0x001e2e0000008800 */
[----:B------:R-:W3:Y:S01]  /*0b80*/  LDC R12, c[0x0][0x3a8] ;  /* 0x0000ea00ff0c7b82 */ /* 0x000ee20000000800 */
[----:B-1----:R-:W-:-:S04]  /*0b90*/  IMAD R10, R5, R10, UR10 ;  /* 0x0000000a050a7e24 */ /* 0x002fc8000f8e020a */
[----:B------:R-:W-:-:S03]  /*0ba0*/  IMAD R7, R10, R11, UR11 ;  /* 0x0000000b0a077e24 */ /* 0x000fc6000f8e020b */
[----:B------:R-:W1:Y:S01]  /*0bb0*/  LDC R10, c[0x0][0x3a4] ;  /* 0x0000e900ff0a7b82 */ /* 0x000e620000000800 */
[----:B--2---:R-:W-:-:S06]  /*0bc0*/  IMAD.WIDE R8, R7, 0x8, R8 ;  /* 0x0000000807087825 */ /* 0x004fcc00078e0208 */
[----:B------:R-:W2:Y:S01]  /*0bd0*/  LDG.E.64 R8, desc[UR6][R8.64] ;  /* 0x0000000608087981 */ /* 0x000ea2000c1e1b00 */
[----:B------:R-:W-:-:S04]  /*0be0*/  MOV R7, 0x400 ;  /* 0x0000040000077802 */ /* 0x000fc80000000f00 */
[----:B0-----:R-:W-:Y:S01]  /*0bf0*/  LEA R14, R14, R7, 0x18 ;  /* 0x000000070e0e7211 */ /* 0x001fe200078ec0ff */
[----:B-1----:R-:W-:-:S04]  /*0c00*/  IMAD R5, R5, R10, UR4 ;  /* 0x0000000405057e24 */ /* 0x002fc8000f8e020a */
[----:B---3--:R-:W-:-:S05]  /*0c10*/  IMAD R5, R5, R12, UR5 ;  /* 0x0000000505057e24 */ /* 0x008fca000f8e020c */
[----:B------:R-:W-:-:S05]  /*0c20*/  LEA R5, R5, R14, 0x3 ;  /* 0x0000000e05057211 */ /* 0x000fca00078e18ff */
[----:B--2---:R3:W-:Y:S02]  /*0c30*/  STS.64 [R5], R8 ;  /* 0x0000000805007388 */ /* 0x0047e40000000a00 */
.L_x_51:
[----:B-123--:R-:W1:Y:S01]  /*0c40*/  LDC R8, c[0x0][0x3a8] ;  /* 0x0000ea00ff087b82 */ /* 0x00ee620000000800 */
[----:B------:R-:W-:-:S06]  /*0c50*/  UIADD3 UR5, UPT, UPT, UR5, 0x1, URZ ;  /* 0x0000000105057890 */ /* 0x000fcc000fffe0ff */
[----:B-1----:R-:W-:-:S13]  /*0c60*/  ISETP.NE.AND P2, PT, R8, UR5, PT ;  /* 0x0000000508007c0c */ /* 0x002fda000bf45270 */
[----:B------:R-:W-:Y:S05]  /*0c70*/  @P2 BRA `(.L_x_54) ;  /* 0xfffffff4004c2947 */ /* 0x000fea000383ffff */
[----:B------:R-:W1:Y:S01]  /*0c80*/  LDC R5, c[0x0][0x3a4] ;  /* 0x0000e900ff057b82 */ /* 0x000e620000000800 */
[----:B------:R-:W-:-:S06]  /*0c90*/  UIADD3 UR4, UPT, UPT, UR4, 0x1, URZ ;  /* 0x0000000104047890 */ /* 0x000fcc000fffe0ff */
[----:B-1----:R-:W-:-:S13]  /*0ca0*/  ISETP.NE.AND P2, PT, R5, UR4, PT ;  /* 0x0000000405007c0c */ /* 0x002fda000bf45270 */
[----:B------:R-:W-:Y:S05]  /*0cb0*/  @P2 BRA `(.L_x_55) ;  /* 0xfffffff400342947 */ /* 0x000fea000383ffff */
.L_x_48:
[----:B------:R-:W-:-:S13]  /*0cc0*/  ISETP.GE.AND P1, PT, R4, 0x1, PT ;  /* 0x000000010400780c */ /* 0x000fda0003f26270 */
[----:B------:R-:W-:Y:S05]  /*0cd0*/  @!P1 BRA `(.L_x_47) ;  /* 0x00000008009c9947 */ /* 0x000fea0003800000 */
[----:B------:R-:W-:Y:S05]  /*0ce0*/  @!P0 BRA `(.L_x_47) ;  /* 0x0000000800988947 */ /* 0x000fea0003800000 */
[----:B------:R-:W-:Y:S02]  /*0cf0*/  IMAD R0, R5, R8, RZ ;  /* 0x0000000805007224 */ /* 0x000fe400078e02ff */
[----:B------:R-:W-:Y:S02]  /*0d00*/  HFMA2 R6, -RZ, RZ, 0, 0 ;  /* 0x00000000ff067431 */ /* 0x000fe400000001ff */
[----:B------:R-:W-:Y:S01]  /*0d10*/  IMAD R5, R3, R4, RZ ;  /* 0x0000000403057224 */ /* 0x000fe200078e02ff */
[C---:B------:R-:W-:Y:S02]  /*0d20*/  LOP3.LUT R4, R8.reuse, 0x7ffffff8, RZ, 0xc0, !PT ;  /* 0x7ffffff808047812 */ /* 0x040fe400078ec0ff */
[----:B------:R-:W-:Y:S02]  /*0d30*/  CS2R R18, SRZ ;  /* 0x0000000000127805 */ /* 0x000fe4000001ff00 */
[----:B------:R-:W-:Y:S01]  /*0d40*/  LOP3.LUT R2, R8, 0x7, RZ, 0xc0, !PT ;  /* 0x0000000708027812 */ /* 0x000fe200078ec0ff */
[----:B------:R-:W-:Y:S01]  /*0d50*/  IMAD R7, R0, R5, RZ ;  /* 0x0000000500077224 */ /* 0x000fe200078e02ff */
[----:B------:R-:W-:-:S07]  /*0d60*/  IADD3 R8, PT, PT, -R4, RZ, RZ ;  /* 0x000000ff04087210 */ /* 0x000fce0007ffe1ff */
.L_x_62:
[----:B------:R-:W-:Y:S01]  /*0d70*/  IADD3 R9, PT, PT, R5, R6, RZ ;  /* 0x0000000605097210 */ /* 0x000fe20007ffe0ff */
[----:B0-----:R-:W-:-:S07]  /*0d80*/  IMAD.MOV.U32 R20, RZ, RZ, RZ ;  /* 0x000000ffff147224 */ /* 0x001fce00078e00ff */
.L_x_61:
[----:B------:R-:W0:Y:S01]  /*0d90*/  LDC R21, c[0x0][0x3a8] ;  /* 0x0000ea00ff157b82 */ /* 0x000e220000000800 */
[----:B------:R-:W-:Y:S01]  /*0da0*/  IMAD R22, R0, R6, RZ ;  /* 0x0000000600167224 */ /* 0x000fe200078e02ff */
[----:B------:R-:W-:Y:S02]  /*0db0*/  MOV R23, RZ ;  /* 0x000000ff00177202 */ /* 0x000fe40000000f00 */
[----:B0-----:R-:W-:Y:S01]  /*0dc0*/  ISETP.GE.U32.AND P0, PT, R21, 0x8, PT ;  /* 0x000000081500780c */ /* 0x001fe20003f06070 */
[----:B------:R-:W-:-:S12]  /*0dd0*/  IMAD R22, R20, R21, R22 ;  /* 0x0000001514167224 */ /* 0x000fd800078e0216 */
[----:B------:R-:W-:Y:S05]  /*0de0*/  @!P0 BRA `(.L_x_56) ;  /* 0x0000000400088947 */ /* 0x000fea0003800000 */
[----:B------:R-:W0:Y:S01]  /*0df0*/  S2R R13, SR_CgaCtaId ;  /* 0x00000000000d7919 */ /* 0x000e220000008800 */
[----:B------:R-:W1:Y:S01]  /*0e00*/  LDC R11, c[0x0][0x3a4] ;  /* 0x0000e900ff0b7b82 */ /* 0x000e620000000800 */
[----:B------:R-:W-:Y:S02]  /*0e10*/  MOV R12, 0x400 ;  /* 0x00000400000c7802 */ /* 0x000fe40000000f00 */
[----:B------:R-:W-:Y:S01]  /*0e20*/  MOV R24, R8 ;  /* 0x0000000800187202 */ /* 0x000fe20000000f00 */
[----:B-1----:R-:W-:-:S04]  /*0e30*/  IMAD R10, R6, R11, R20 ;  /* 0x0000000b060a7224 */ /* 0x002fc800078e0214 */
[----:B------:R-:W-:Y:S01]  /*0e40*/  IMAD R10, R10, R21, RZ ;  /* 0x000000150a0a7224 */ /* 0x000fe200078e02ff */
[----:B0-----:R-:W-:Y:S01]  /*0e50*/  LEA R13, R13, R12, 0x18 ;  /* 0x0000000c0d0d7211 */ /* 0x001fe200078ec0ff */
[----:B------:R-:W-:-:S03]  /*0e60*/  IMAD R12, R9, R11, R20 ;  /* 0x0000000b090c7224 */ /* 0x000fc600078e0214 */
[----:B------:R-:W-:Y:S01]  /*0e70*/  LEA R10, R10, R13, 0x3 ;  /* 0x0000000d0a0a7211 */ /* 0x000fe200078e18ff */
[----:B------:R-:W-:-:S03]  /*0e80*/  IMAD R23, R12, R21, RZ ;  /* 0x000000150c177224 */ /* 0x000fc600078e02ff */
[----:B------:R-:W-:-:S07]  /*0e90*/  IADD3 R25, PT, PT, R10, 0x20, RZ ;  /* 0x000000200a197810 */ /* 0x000fce0007ffe0ff */
.L_x_57:
[----:B------:R-:W0:Y:S01]  /*0ea0*/  LDS.64 R14, [R25+-0x20] ;  /* 0xffffe000190e7984 */ /* 0x000e220000000a00 */
[C---:B------:R-:W-:Y:S02]  /*0eb0*/  SHF.L.U32 R26, R23.reuse, 0x3, RZ ;  /* 0x00000003171a7819 */ /* 0x040fe400000006ff */
[----:B------:R-:W-:Y:S01]  /*0ec0*/  IADD3 R24, PT, PT, R24, 0x8, RZ ;  /* 0x0000000818187810 */ /* 0x000fe20007ffe0ff */
[----:B------:R-:W1:Y:S01]  /*0ed0*/  LDS.64 R10, [R25+-0x18] ;  /* 0xffffe800190a7984 */ /* 0x000e620000000a00 */
[----:B------:R-:W0:Y:S01]  /*0ee0*/  LDC.64 R12, c[0x3][R26] ;  /* 0x00c000001a0c7b82 */ /* 0x000e220000000a00 */
[----:B------:R-:W-:Y:S02]  /*0ef0*/  IADD3 R23, PT, PT, R23, 0x8, RZ ;  /* 0x0000000817177810 */ /* 0x000fe40007ffe0ff */
[----:B------:R-:W-:Y:S01]  /*0f00*/  ISETP.NE.AND P0, PT, R24, RZ, PT ;  /* 0x000000ff1800720c */ /* 0x000fe20003f05270 */
[----:B0-----:R-:W-:Y:S02]  /*0f10*/  IMAD R13, R13, R14, RZ ;  /* 0x0000000e0d0d7224 */ /* 0x001fe400078e02ff */
[----:B------:R-:W-:-:S04]  /*0f20*/  IMAD.WIDE.U32 R16, R14, R12, R18 ;  /* 0x0000000c0e107225 */ /* 0x000fc800078e0012 */
[----:B------:R-:W-:Y:S02]  /*0f30*/  IMAD R19, R15, R12, R13 ;  /* 0x0000000c0f137224 */ /* 0x000fe400078e020d */
[----:B------:R-:W1:Y:S01]  /*0f40*/  LDC.64 R14, c[0x3][R26+0x8] ;  /* 0x00c002001a0e7b82 */ /* 0x000e620000000a00 */
[----:B------:R-:W0:Y:S01]  /*0f50*/  LDS.64 R12, [R25+-0x10] ;  /* 0xfffff000190c7984 */ /* 0x000e220000000a00 */
[----:B------:R-:W-:Y:S02]  /*0f60*/  IMAD.IADD R17, R17, 0x1, R19 ;  /* 0x0000000111117824 */ /* 0x000fe400078e0213 */
[----:B-1----:R-:W-:-:S04]  /*0f70*/  IMAD R19, R15, R10, RZ ;  /* 0x0000000a0f137224 */ /* 0x002fc800078e02ff */
[-C--:B------:R-:W-:Y:S02]  /*0f80*/  IMAD R19, R11, R14.reuse, R19 ;  /* 0x0000000e0b137224 */ /* 0x080fe400078e0213 */
[----:B------:R-:W-:Y:S02]  /*0f90*/  IMAD.WIDE.U32 R10, R10, R14, R16 ;  /* 0x0000000e0a0a7225 */ /* 0x000fe400078e0010 */
[----:B------:R-:W0:Y:S01]  /*0fa0*/  LDC.64 R16, c[0x3][R26+0x10] ;  /* 0x00c004001a107b82 */ /* 0x000e220000000a00 */
[----:B------:R-:W1:Y:S02]  /*0fb0*/  LDS.64 R14, [R25+-0x8] ;  /* 0xfffff800190e7984 */ /* 0x000e640000000a00 */
[----:B------:R-:W-:-:S05]  /*0fc0*/  IADD3 R11, PT, PT, R11, R19, RZ ;  /* 0x000000130b0b7210 */ /* 0x000fca0007ffe0ff */
[----:B------:R-:W1:Y:S01]  /*0fd0*/  LDC.64 R18, c[0x3][R26+0x18] ;  /* 0x00c006001a127b82 */ /* 0x000e620000000a00 */
[----:B0-----:R-:W-:-:S04]  /*0fe0*/  IMAD R17, R17, R12, RZ ;  /* 0x0000000c11117224 */ /* 0x001fc800078e02ff */
[-C--:B------:R-:W-:Y:S02]  /*0ff0*/  IMAD R17, R13, R16.reuse, R17 ;  /* 0x000000100d117224 */ /* 0x080fe400078e0211 */
[----:B------:R-:W-:Y:S02]  /*1000*/  IMAD.WIDE.U32 R12, R12, R16, R10 ;  /* 0x000000100c0c7225 */ /* 0x000fe400078e000a */
[----:B------:R-:W0:Y:S03]  /*1010*/  LDS.64 R10, [R25] ;  /* 0x00000000190a7984 */ /* 0x000e260000000a00 */
[----:B------:R-:W-:Y:S01]  /*1020*/  IADD3 R13, PT, PT, R13, R17, RZ ;  /* 0x000000110d0d7210 */ /* 0x000fe20007ffe0ff */
[----:B-1----:R-:W-:Y:S02]  /*1030*/  IMAD R17, R19, R14, RZ ;  /* 0x0000000e13117224 */ /* 0x002fe400078e02ff */
[----:B------:R-:W-:-:S04]  /*1040*/  IMAD.WIDE.U32 R12, R14, R18, R12 ;  /* 0x000000120e0c7225 */ /* 0x000fc800078e000c */
[----:B------:R-:W-:Y:S02]  /*1050*/  IMAD R17, R15, R18, R17 ;  /* 0x000000120f117224 */ /* 0x000fe400078e0211 */
[----:B------:R-:W0:Y:S01]  /*1060*/  LDC.64 R18, c[0x3][R26+0x20] ;  /* 0x00c008001a127b82 */ /* 0x000e220000000a00 */
[----:B------:R-:W1:Y:S02]  /*1070*/  LDS.64 R14, [R25+0x8] ;  /* 0x00000800190e7984 */ /* 0x000e640000000a00 */
[----:B------:R-:W-:Y:S01]  /*1080*/  IADD3 R13, PT, PT, R13, R17, RZ ;  /* 0x000000110d0d7210 */ /* 0x000fe20007ffe0ff */
[----:B0-----:R-:W-:-:S04]  /*1090*/  IMAD R17, R19, R10, RZ ;  /* 0x0000000a13117224 */ /* 0x001fc800078e02ff */
[-C--:B------:R-:W-:Y:S02]  /*10a0*/  IMAD R17, R11, R18.reuse, R17 ;  /* 0x000000120b117224 */ /* 0x080fe400078e0211 */
[----:B------:R-:W-:Y:S02]  /*10b0*/  IMAD.WIDE.U32 R10, R10, R18, R12 ;  /* 0x000000120a0a7225 */ /* 0x000fe400078e000c */
[----:B------:R-:W1:Y:S01]  /*10c0*/  LDC.64 R12, c[0x3][R26+0x28] ;  /* 0x00c00a001a0c7b82 */ /* 0x000e620000000a00 */
[----:B------:R-:W0:Y:S02]  /*10d0*/  LDS.64 R18, [R25+0x10] ;  /* 0x0000100019127984 */ /* 0x000e240000000a00 */
[----:B------:R-:W-:-:S05]  /*10e0*/  IADD3 R11, PT, PT, R11, R17, RZ ;  /* 0x000000110b0b7210 */ /* 0x000fca0007ffe0ff */
[----:B------:R-:W0:Y:S01]  /*10f0*/  LDC.64 R16, c[0x3][R26+0x30] ;  /* 0x00c00c001a107b82 */ /* 0x000e220000000a00 */
[----:B-1----:R-:W-:Y:S02]  /*1100*/  IMAD R27, R13, R14, RZ ;  /* 0x0000000e0d1b7224 */ /* 0x002fe400078e02ff */
[----:B------:R-:W-:-:S04]  /*1110*/  IMAD.WIDE.U32 R10, R14, R12, R10 ;  /* 0x0000000c0e0a7225 */ /* 0x000fc800078e000a */
[----:B------:R-:W-:Y:S02]  /*1120*/  IMAD R27, R15, R12, R27 ;  /* 0x0000000c0f1b7224 */ /* 0x000fe400078e021b */
[----:B------:R1:W2:Y:S01]  /*1130*/  LDS.64 R14, [R25+0x18] ;  /* 0x00001800190e7984 */ /* 0x0002a20000000a00 */
[----:B------:R-:W2:Y:S02]  /*1140*/  LDC.64 R12, c[0x3][R26+0x38] ;  /* 0x00c00e001a0c7b82 */ /* 0x000ea40000000a00 */
[----:B------:R-:W-:Y:S02]  /*1150*/  IADD3 R11, PT, PT, R11, R27, RZ ;  /* 0x0000001b0b0b7210 */ /* 0x000fe40007ffe0ff */
[----:B-1----:R-:W-:Y:S01]  /*1160*/  IADD3 R25, PT, PT, R25, 0x40, RZ ;  /* 0x0000004019197810 */ /* 0x002fe20007ffe0ff */
[----:B0-----:R-:W-:Y:S02]  /*1170*/  IMAD R17, R17, R18, RZ ;  /* 0x0000001211117224 */ /* 0x001fe400078e02ff */
[----:B------:R-:W-:-:S04]  /*1180*/  IMAD.WIDE.U32 R10, R18, R16, R10 ;  /* 0x00000010120a7225 */ /* 0x000fc800078e000a */
[----:B------:R-:W-:-:S04]  /*1190*/  IMAD R17, R19, R16, R17 ;  /* 0x0000001013117224 */ /* 0x000fc800078e0211 */
[----:B------:R-:W-:Y:S02]  /*11a0*/  IMAD.IADD R11, R11, 0x1, R17 ;  /* 0x000000010b0b7824 */ /* 0x000fe400078e0211 */
[----:B--2---:R-:W-:Y:S02]  /*11b0*/  IMAD R13, R13, R14, RZ ;  /* 0x0000000e0d0d7224 */ /* 0x004fe400078e02ff */
[----:B------:R-:W-:-:S04]  /*11c0*/  IMAD.WIDE.U32 R18, R14, R12, R10 ;  /* 0x0000000c0e127225 */ /* 0x000fc800078e000a */
[----:B------:R-:W-:-:S05]  /*11d0*/  IMAD R13, R15, R12, R13 ;  /* 0x0000000c0f0d7224 */ /* 0x000fca00078e020d */
[----:B------:R-:W-:Y:S01]  /*11e0*/  IADD3 R19, PT, PT, R19, R13, RZ ;  /* 0x0000000d13137210 */ /* 0x000fe20007ffe0ff */
[----:B------:R-:W-:Y:S06]  /*11f0*/  @P0 BRA `(.L_x_57) ;  /* 0xfffffffc00280947 */ /* 0x000fec000383ffff */
[----:B------:R-:W-:-:S07]  /*1200*/  MOV R23, R4 ;  /* 0x0000000400177202 */ /* 0x000fce0000000f00 */
.L_x_56:
[----:B------:R-:W-:-:S13]  /*1210*/  ISETP.NE.AND P0, PT, R2, RZ, PT ;  /* 0x000000ff0200720c */ /* 0x000fda0003f05270 */
[----:B------:R-:W-:Y:S05]  /*1220*/  @!P0 BRA `(.L_x_58) ;  /* 0x0000000400288947 */ /* 0x000fea0003800000 */
[----:B------:R-:W-:-:S05]  /*1230*/  VIADD R10, R2, 0xffffffff ;  /* 0xffffffff020a7836 */ /* 0x000fca0000000000 */
[----:B------:R-:W-:-:S13]  /*1240*/  ISETP.GE.U32.AND P0, PT, R10, 0x3, PT ;  /* 0x000000030a00780c */ /* 0x000fda0003f06070 */
[----:B------:R-:W-:Y:S05]  /*1250*/  @!P0 BRA `(.L_x_59) ;  /* 0x0000000000808947 */ /* 0x000fea0003800000 */
[----:B------:R-:W0:Y:S01]  /*1260*/  S2R R12, SR_CgaCtaId ;  /* 0x00000000000c7919 */ /* 0x000e220000008800 */
[----:B------:R-:W-:Y:S02]  /*1270*/  MOV R11, 0x400 ;  /* 0x00000400000b7802 */ /* 0x000fe40000000f00 */
[----:B------:R-:W-:Y:S02]  /*1280*/  IADD3 R10, PT, PT, R22, R23, RZ ;  /* 0x00000017160a7210 */ /* 0x000fe40007ffe0ff */
[----:B------:R-:W-:Y:S02]  /*1290*/  IADD3 R23, PT, PT, R23, 0x4, RZ ;  /* 0x0000000417177810 */ /* 0x000fe40007ffe0ff */
[----:B------:R-:W-:-:S04]  /*12a0*/  IADD3 R25, PT, PT, R7, R10, RZ ;  /* 0x0000000a07197210 */ /* 0x000fc80007ffe0ff */
[----:B------:R-:W-:-:S04]  /*12b0*/  SHF.L.U32 R25, R25, 0x3, RZ ;  /* 0x0000000319197819 */ /* 0x000fc800000006ff */
[----:B------:R-:W1:Y:S01]  /*12c0*/  LDC.64 R16, c[0x3][R25] ;  /* 0x00c0000019107b82 */ /* 0x000e620000000a00 */
[----:B0-----:R-:W-:-:S04]  /*12d0*/  LEA R11, R12, R11, 0x18 ;  /* 0x0000000b0c0b7211 */ /* 0x001fc800078ec0ff */
[----:B------:R-:W-:-:S03]  /*12e0*/  LEA R24, R10, R11, 0x3 ;  /* 0x0000000b0a187211 */ /* 0x000fc600078e18ff */
[----:B------:R-:W0:Y:S02]  /*12f0*/  LDC.64 R10, c[0x3][R25+0x8] ;  /* 0x00c00200190a7b82 */ /* 0x000e240000000a00 */
[----:B------:R-:W1:Y:S04]  /*1300*/  LDS.64 R14, [R24] ;  /* 0x00000000180e7984 */ /* 0x000e680000000a00 */
[----:B------:R-:W0:Y:S01]  /*1310*/  LDS.64 R12, [R24+0x8] ;  /* 0x00000800180c7984 */ /* 0x000e220000000a00 */
[----:B-1----:R-:W-:Y:S02]  /*1320*/  IMAD R17, R17, R14, RZ ;  /* 0x0000000e11117224 */ /* 0x002fe400078e02ff */
[----:B------:R-:W-:-:S04]  /*1330*/  IMAD.WIDE.U32 R18, R14, R16, R18 ;  /* 0x000000100e127225 */ /* 0x000fc800078e0012 */
[----:B------:R-:W-:Y:S02]  /*1340*/  IMAD R17, R15, R16, R17 ;  /* 0x000000100f117224 */ /* 0x000fe400078e0211 */
[----:B------:R-:W1:Y:S01]  /*1350*/  LDS.64 R14, [R24+0x10] ;  /* 0x00001000180e7984 */ /* 0x000e620000000a00 */
[----:B0-----:R-:W-:Y:S02]  /*1360*/  IMAD R27, R11, R12, RZ ;  /* 0x0000000c0b1b7224 */ /* 0x001fe400078e02ff */
[----:B------:R-:W-:Y:S02]  /*1370*/  IADD3 R19, PT, PT, R19, R17, RZ ;  /* 0x0000001113137210 */ /* 0x000fe40007ffe0ff */
[----:B------:R-:W0:Y:S01]  /*1380*/  LDS.64 R16, [R24+0x18] ;  /* 0x0000180018107984 */ /* 0x000e220000000a00 */
[-C--:B------:R-:W-:Y:S02]  /*1390*/  IMAD R27, R13, R10.reuse, R27 ;  /* 0x0000000a0d1b7224 */ /* 0x080fe400078e021b */
[----:B------:R-:W-:-:S02]  /*13a0*/  IMAD.WIDE.U32 R10, R12, R10, R18 ;  /* 0x0000000a0c0a7225 */ /* 0x000fc400078e0012 */
[----:B------:R-:W1:Y:S02]  /*13b0*/  LDC.64 R12, c[0x3][R25+0x10] ;  /* 0x00c00400190c7b82 */ /* 0x000e640000000a00 */
[----:B------:R-:W-:-:S06]  /*13c0*/  IMAD.IADD R11, R11, 0x1, R27 ;  /* 0x000000010b0b7824 */ /* 0x000fcc00078e021b */
[----:B------:R-:W0:Y:S01]  /*13d0*/  LDC.64 R18, c[0x3][R25+0x18] ;  /* 0x00c0060019127b82 */ /* 0x000e220000000a00 */
[----:B-1----:R-:W-:Y:S02]  /*13e0*/  IMAD R13, R13, R14, RZ ;  /* 0x0000000e0d0d7224 */ /* 0x002fe400078e02ff */
[----:B------:R-:W-:-:S04]  /*13f0*/  IMAD.WIDE.U32 R10, R14, R12, R10 ;  /* 0x0000000c0e0a7225 */ /* 0x000fc800078e000a */
[----:B------:R-:W-:Y:S02]  /*1400*/  IMAD R13, R15, R12, R13 ;  /* 0x0000000c0f0d7224 */ /* 0x000fe400078e020d */
[----:B0-----:R-:W-:-:S03]  /*1410*/  IMAD R15, R19, R16, RZ ;  /* 0x00000010130f7224 */ /* 0x001fc600078e02ff */
[----:B------:R-:W-:Y:S01]  /*1420*/  IADD3 R11, PT, PT, R11, R13, RZ ;  /* 0x0000000d0b0b7210 */ /* 0x000fe20007ffe0ff */
[-C--:B------:R-:W-:Y:S02]  /*1430*/  IMAD R15, R17, R18.reuse, R15 ;  /* 0x00000012110f7224 */ /* 0x080fe400078e020f */
[----:B------:R-:W-:-:S05]  /*1440*/  IMAD.WIDE.U32 R18, R16, R18, R10 ;  /* 0x0000001210127225 */ /* 0x000fca00078e000a */
[----:B------:R-:W-:-:S07]  /*1450*/  IADD3 R19, PT, PT, R19, R15, RZ ;  /* 0x0000000f13137210 */ /* 0x000fce0007ffe0ff */
.L_x_59:
[----:B------:R-:W-:-:S13]  /*1460*/  LOP3.LUT P0, R10, R21, 0x3, RZ, 0xc0, !PT ;  /* 0x00000003150a7812 */ /* 0x000fda000780c0ff */
[----:B------:R-:W-:Y:S05]  /*1470*/  @!P0 BRA `(.L_x_58) ;  /* 0x0000000000948947 */ /* 0x000fea0003800000 */
[----:B------:R-:W-:Y:S02]  /*1480*/  ISETP.NE.AND P0, PT, R10, 0x1, PT ;  /* 0x000000010a00780c */ /* 0x000fe40003f05270 */
[----:B------:R-:W-:-:S11]  /*1490*/  LOP3.LUT P1, RZ, R21, 0x1, RZ, 0xc0, !PT ;  /* 0x0000000115ff7812 */ /* 0x000fd6000782c0ff */
[----:B------:R-:W-:Y:S05]  /*14a0*/  @!P0 BRA `(.L_x_60) ;  /* 0x0000000000508947 */ /* 0x000fea0003800000 */
[----:B------:R-:W0:Y:S01]  /*14b0*/  S2R R12, SR_CgaCtaId ;  /* 0x00000000000c7919 */ /* 0x000e220000008800 */
[----:B------:R-:W-:Y:S02]  /*14c0*/  MOV R11, 0x400 ;  /* 0x00000400000b7802 */ /* 0x000fe40000000f00 */
[----:B------:R-:W-:Y:S02]  /*14d0*/  IADD3 R10, PT, PT, R22, R23, RZ ;  /* 0x00000017160a7210 */ /* 0x000fe40007ffe0ff */
[----:B------:R-:W-:Y:S02]  /*14e0*/  IADD3 R23, PT, PT, R23, 0x2, RZ ;  /* 0x0000000217177810 */ /* 0x000fe40007ffe0ff */
[----:B0-----:R-:W-:-:S04]  /*14f0*/  LEA R11, R12, R11, 0x18 ;  /* 0x0000000b0c0b7211 */ /* 0x001fc800078ec0ff */
[----:B------:R-:W-:Y:S01]  /*1500*/  LEA R21, R10, R11, 0x3 ;  /* 0x0000000b0a157211 */ /* 0x000fe200078e18ff */
[----:B------:R-:W-:-:S04]  /*1510*/  IMAD.IADD R10, R7, 0x1, R10 ;  /* 0x00000001070a7824 */ /* 0x000fc800078e020a */
[----:B------:R-:W0:Y:S01]  /*1520*/  LDS.64 R16, [R21] ;  /* 0x0000000015107984 */ /* 0x000e220000000a00 */
[----:B------:R-:W-:-:S03]  /*1530*/  SHF.L.U32 R24, R10, 0x3, RZ ;  /* 0x000000030a187819 */ /* 0x000fc600000006ff */
[----:B------:R-:W1:Y:S01]  /*1540*/  LDS.64 R12, [R21+0x8] ;  /* 0x00000800150c7984 */ /* 0x000e620000000a00 */
[----:B------:R-:W0:Y:S08]  /*1550*/  LDC.64 R14, c[0x3][R24] ;  /* 0x00c00000180e7b82 */ /* 0x000e300000000a00 */
[----:B------:R-:W1:Y:S01]  /*1560*/  LDC.64 R10, c[0x3][R24+0x8] ;  /* 0x00c00200180a7b82 */ /* 0x000e620000000a00 */
[----:B0-----:R-:W-:-:S02]  /*1570*/  IMAD R15, R15, R16, RZ ;  /* 0x000000100f0f7224 */ /* 0x001fc400078e02ff */
[----:B------:R-:W-:-:S04]  /*1580*/  IMAD.WIDE.U32 R18, R16, R14, R18 ;  /* 0x0000000e10127225 */ /* 0x000fc800078e0012 */
[----:B------:R-:W-:Y:S02]  /*1590*/  IMAD R15, R17, R14, R15 ;  /* 0x0000000e110f7224 */ /* 0x000fe400078e020f */
[----:B-1----:R-:W-:-:S03]  /*15a0*/  IMAD R11, R11, R12, RZ ;  /* 0x0000000c0b0b7224 */ /* 0x002fc600078e02ff */
[----:B------:R-:W-:Y:S01]  /*15b0*/  IADD3 R19, PT, PT, R19, R15, RZ ;  /* 0x0000000f13137210 */ /* 0x000fe20007ffe0ff */
[-C--:B------:R-:W-:Y:S02]  /*15c0*/  IMAD R11, R13, R10.reuse, R11 ;  /* 0x0000000a0d0b7224 */ /* 0x080fe400078e020b */
[----:B------:R-:W-:-:S05]  /*15d0*/  IMAD.WIDE.U32 R18, R12, R10, R18 ;  /* 0x0000000a0c127225 */ /* 0x000fca00078e0012 */
[----:B------:R-:W-:-:S07]  /*15e0*/  IADD3 R19, PT, PT, R19, R11, RZ ;  /* 0x0000000b13137210 */ /* 0x000fce0007ffe0ff */
.L_x_60:
[----:B------:R-:W-:Y:S05]  /*15f0*/  @!P1 BRA `(.L_x_58) ;  /* 0x0000000000349947 */ /* 0x000fea0003800000 */
[----:B------:R-:W0:Y:S01]  /*1600*/  S2R R11, SR_CgaCtaId ;  /* 0x00000000000b7919 */ /* 0x000e220000008800 */
[----:B------:R-:W-:Y:S02]  /*1610*/  MOV R10, 0x400 ;  /* 0x00000400000a7802 */ /* 0x000fe40000000f00 */
[----:B------:R-:W-:Y:S02]  /*1620*/  IADD3 R22, PT, PT, R22, R23, RZ ;  /* 0x0000001716167210 */ /* 0x000fe40007ffe0ff */
[----:B0-----:R-:W-:-:S05]  /*1630*/  LEA R11, R11, R10, 0x18 ;  /* 0x0000000a0b0b7211 */ /* 0x001fca00078ec0ff */
[----:B------:R-:W-:Y:S01]  /*1640*/  IMAD R10, R22, 0x8, R11 ;  /* 0x00000008160a7824 */ /* 0x000fe200078e020b */
[----:B------:R-:W-:-:S04]  /*1650*/  IADD3 R22, PT, PT, R7, R22, RZ ;  /* 0x0000001607167210 */ /* 0x000fc80007ffe0ff */
[----:B------:R-:W-:Y:S01]  /*1660*/  SHF.L.U32 R12, R22, 0x3, RZ ;  /* 0x00000003160c7819 */ /* 0x000fe200000006ff */
[----:B------:R-:W0:Y:S05]  /*1670*/  LDS.64 R10, [R10] ;  /* 0x000000000a0a7984 */ /* 0x000e2a0000000a00 */
[----:B------:R-:W0:Y:S02]  /*1680*/  LDC.64 R12, c[0x3][R12] ;  /* 0x00c000000c0c7b82 */ /* 0x000e240000000a00 */
[----:B0-----:R-:W-:Y:S02]  /*1690*/  IMAD R13, R13, R10, RZ ;  /* 0x0000000a0d0d7224 */ /* 0x001fe400078e02ff */
[----:B------:R-:W-:-:S04]  /*16a0*/  IMAD.WIDE.U32 R18, R10, R12, R18 ;  /* 0x0000000c0a127225 */ /* 0x000fc800078e0012 */
[----:B------:R-:W-:-:S05]  /*16b0*/  IMAD R13, R11, R12, R13 ;  /* 0x0000000c0b0d7224 */ /* 0x000fca00078e020d */
[----:B------:R-:W-:-:S07]  /*16c0*/  IADD3 R19, PT, PT, R19, R13, RZ ;  /* 0x0000000d13137210 */ /* 0x000fce0007ffe0ff */
.L_x_58:
[----:B------:R-:W0:Y:S01]  /*16d0*/  LDCU UR4, c[0x0][0x3a4] ;  /* 0x00007480ff0477ac */ /* 0x000e220008000800 */
[----:B------:R-:W-:-:S04]  /*16e0*/  IADD3 R20, PT, PT, R20, 0x1, RZ ;  /* 0x0000000114147810 */ /* 0x000fc80007ffe0ff */
[----:B0-----:R-:W-:-:S13]  /*16f0*/  ISETP.NE.AND P0, PT, R20, UR4, PT ;  /* 0x0000000414007c0c */ /* 0x001fda000bf05270 */
[----:B------:R-:W-:Y:S05]  /*1700*/  @P0 BRA `(.L_x_61) ;  /* 0xfffffff400a00947 */ /* 0x000fea000383ffff */
[----:B------:R-:W0:Y:S01]  /*1710*/  LDCU UR4, c[0x0][0x3a0] ;  /* 0x00007400ff0477ac */ /* 0x000e220008000800 */
[----:B------:R-:W-:-:S04]  /*1720*/  IADD3 R6, PT, PT, R6, 0x1, RZ ;  /* 0x0000000106067810 */ /* 0x000fc80007ffe0ff */
[----:B0-----:R-:W-:-:S13]  /*1730*/  ISETP.NE.AND P0, PT, R6, UR4, PT ;  /* 0x0000000406007c0c */ /* 0x001fda000bf05270 */
[----:B------:R-:W-:Y:S05]  /*1740*/  @P0 BRA `(.L_x_62) ;  /* 0xfffffff400880947 */ /* 0x000fea000383ffff */
.L_x_47:
[----:B------:R-:W1:Y:S08]  /*1750*/  LDC.64 R6, c[0x0][0x398] ;  /* 0x0000e600ff067b82 */ /* 0x000e700000000a00 */
[----:B------:R-:W2:Y:S01]  /*1760*/  LDC.64 R4, c[0x0][0x390] ;  /* 0x0000e400ff047b82 */ /* 0x000ea20000000a00 */
[----:B-1----:R-:W-:-:S04]  /*1770*/  IMAD R0, R3, R6, UR8 ;  /* 0x0000000803007e24 */ /* 0x002fc8000f8e0206 */
[----:B------:R-:W-:-:S04]  /*1780*/  IMAD R3, R0, R7, UR9 ;  /* 0x0000000900037e24 */ /* 0x000fc8000f8e0207 */
[----:B--2---:R-:W-:-:S05]  /*1790*/  IMAD.WIDE R2, R3, 0x8, R4 ;  /* 0x0000000803027825 */ /* 0x004fca00078e0204 */
[----:B------:R-:W-:Y:S01]  /*17a0*/  STG.E.64 desc[UR6][R2.64], R18 ;  /* 0x0000001202007986 */ /* 0x000fe2000c101b06 */
[----:B------:R-:W-:Y:S05]  /*17b0*/  EXIT ;  /* 0x000000000000794d */ /* 0x000fea0003800000 */
.L_x_63:
        /* <DEDUP_REMOVED lines=12> */
.L_x_148:


//--------------------- .text._Z9dkernelv1PlS_S_iiiiiiii --------------------------
	.section	.text._Z9dkernelv1PlS_S_iiiiiiii,"ax",@progbits
	.align	128
        .global         _Z9dkernelv1PlS_S_iiiiiiii
        .type           _Z9dkernelv1PlS_S_iiiiiiii,@function
        .size           _Z9dkernelv1PlS_S_iiiiiiii,(.L_x_149 - _Z9dkernelv1PlS_S_iiiiiiii)
        .other          _Z9dkernelv1PlS_S_iiiiiiii,@"STO_CUDA_ENTRY STV_DEFAULT"
_Z9dkernelv1PlS_S_iiiiiiii:
.text._Z9dkernelv1PlS_S_iiiiiiii:
[----:B------:R-:W-:Y:S01]  /*0000*/  LDC R1, c[0x0][0x37c] ;  /* 0x0000df00ff017b82 */ /* 0x000fe20000000800 */
[----:B------:R-:W0:Y:S07]  /*0010*/  S2R R0, SR_TID.X ;  /* 0x0000000000007919 */ /* 0x000e2e0000002100 */
[----:B------:R-:W0:Y:S01]  /*0020*/  LDC.64 R4, c[0x0][0x398] ;  /* 0x0000e600ff047b82 */ /* 0x000e220000000a00 */
[----:B------:R-:W1:Y:S01]  /*0030*/  LDCU UR4, c[0x0][0x3ac] ;  /* 0x00007580ff0477ac */ /* 0x000e620008000800 */
[----:B------:R-:W1:Y:S06]  /*0040*/  S2R R3, SR_CTAID.X ;  /* 0x0000000000037919 */ /* 0x000e6c0000002500 */
[----:B------:R-:W2:Y:S01]  /*0050*/  S2UR UR6, SR_CTAID.Y ;  /* 0x00000000000679c3 */ /* 0x000ea20000002600 */
[----:B0-----:R-:W-:-:S04]  /*0060*/  ISETP.GE.AND P0, PT, R0, R5, PT ;  /* 0x000000050000720c */ /* 0x001fc80003f06270 */
[----:B--2---:R-:W-:-:S04]  /*0070*/  ISETP.LE.OR P0, PT, R4, UR6, P0 ;  /* 0x0000000604007c0c */ /* 0x004fc80008703670 */
[----:B-1----:R-:W-:-:S13]  /*0080*/  ISETP.GE.OR P0, PT, R3, UR4, P0 ;  /* 0x0000000403007c0c */ /* 0x002fda0008706670 */
[----:B------:R-:W-:Y:S05]  /*0090*/  @P0 EXIT ;  /* 0x000000000000094d */ /* 0x000fea0003800000 */
[----:B------:R-:W0:Y:S01]  /*00a0*/  LDC R6, c[0x0][0x3a8] ;  /* 0x0000ea00ff067b82 */ /* 0x000e220000000800 */
[----:B------:R-:W1:Y:S01]  /*00b0*/  LDCU.64 UR8, c[0x0][0x358] ;  /* 0x00006b00ff0877ac */ /* 0x000e620008000a00 */
[----:B------:R-:W-:-:S06]  /*00c0*/  CS2R R22, SRZ ;  /* 0x0000000000167805 */ /* 0x000fcc000001ff00 */
[----:B------:R-:W0:Y:S02]  /*00d0*/  LDC.64 R4, c[0x0][0x3a0] ;  /* 0x0000e800ff047b82 */ /* 0x000e240000000a00 */
[----:B0-----:R-:W-:-:S04]  /*00e0*/  VIMNMX R0, PT, PT, R5, R6, PT ;  /* 0x0000000605007248 */ /* 0x001fc80003fe0100 */
[----:B------:R-:W-:-:S04]  /*00f0*/  ISETP.GE.AND P0, PT, R0, 0x1, PT ;  /* 0x000000010000780c */ /* 0x000fc80003f06270 */
[----:B------:R-:W-:-:S13]  /*0100*/  ISETP.LT.OR P0, PT, R4, 0x1, !P0 ;  /* 0x000000010400780c */ /* 0x000fda0004701670 */
[----:B-1----:R-:W-:Y:S05]  /*0110*/  @P0 BRA `(.L_x_64) ;  /* 0x0000000800880947 */ /* 0x002fea0003800000 */
[----:B------:R-:W0:Y:S01]  /*0120*/  LDCU.64 UR4, c[0x0][0x380] ;  /* 0x00007000ff0477ac */ /* 0x000e220008000a00 */
[----:B------:R-:W-:Y:S01]  /*0130*/  HFMA2 R8, -RZ, RZ, 0, 0 ;  /* 0x00000000ff087431 */ /* 0x000fe200000001ff */
[C---:B------:R-:W-:Y:S02]  /*0140*/  LOP3.LUT R4, R6.reuse, 0x7, RZ, 0xc0, !PT ;  /* 0x0000000706047812 */ /* 0x040fe400078ec0ff */
[----:B------:R-:W-:Y:S02]  /*0150*/  CS2R R22, SRZ ;  /* 0x0000000000167805 */ /* 0x000fe4000001ff00 */
[C---:B------:R-:W-:Y:S02]  /*0160*/  LOP3.LUT R5, R6.reuse, 0x3, RZ, 0xc0, !PT ;  /* 0x0000000306057812 */ /* 0x040fe400078ec0ff */
[----:B------:R-:W-:Y:S01]  /*0170*/  LOP3.LUT R6, R6, 0x7ffffff8, RZ, 0xc0, !PT ;  /* 0x7ffffff806067812 */ /* 0x000fe200078ec0ff */
[----:B0-----:R-:W-:-:S04]  /*0180*/  UIADD3 UR4, UP0, UPT, UR4, 0x20, URZ ;  /* 0x0000002004047890 */ /* 0x001fc8000ff1e0ff */
[----:B------:R-:W-:-:S12]  /*0190*/  UIADD3.X UR5, UPT, UPT, URZ, UR5, URZ, UP0, !UPT ;  /* 0x00000005ff057290 */ /* 0x000fd800087fe4ff */
.L_x_70:
[----:B------:R-:W0:Y:S01]  /*01a0*/  LDC R7, c[0x0][0x3b0] ;  /* 0x0000ec00ff077b82 */ /* 0x000e220000000800 */
[----:B------:R-:W-:-:S07]  /*01b0*/  MOV R24, RZ ;  /* 0x000000ff00187202 */ /* 0x000fce0000000f00 */
[----:B------:R-:W1:Y:S01]  /*01c0*/  LDC R11, c[0x0][0x3a0] ;  /* 0x0000e800ff0b7b82 */ /* 0x000e620000000800 */
[C---:B0-----:R-:W-:Y:S02]  /*01d0*/  IMAD R7, R8.reuse, R7, UR6 ;  /* 0x0000000608077e24 */ /* 0x041fe4000f8e0207 */
[----:B-1----:R-:W-:Y:S01]  /*01e0*/  IMAD R9, R3, R11, R8 ;  /* 0x0000000b03097224 */ /* 0x002fe200078e0208 */
[----:B------:R-:W-:-:S04]  /*01f0*/  IADD3 R8, PT, PT, R8, 0x1, RZ ;  /* 0x0000000108087810 */ /* 0x000fc80007ffe0ff */
[----:B------:R-:W-:-:S13]  /*0200*/  ISETP.NE.AND P0, PT, R8, R11, PT ;  /* 0x0000000b0800720c */ /* 0x000fda0003f05270 */
.L_x_69:
[----:B------:R-:W0:Y:S01]  /*0210*/  LDC R11, c[0x0][0x3a8] ;  /* 0x0000ea00ff0b7b82 */ /* 0x000e220000000800 */
[----:B------:R-:W1:Y:S01]  /*0220*/  S2R R0, SR_TID.X ;  /* 0x0000000000007919 */ /* 0x000e620000002100 */
[----:B------:R-:W1:Y:S01]  /*0230*/  LDCU UR7, c[0x0][0x3b4] ;  /* 0x00007680ff0777ac */ /* 0x000e620008000800 */
[----:B------:R-:W-:Y:S02]  /*0240*/  IADD3 R25, PT, PT, R7, R24, RZ ;  /* 0x0000001807197210 */ /* 0x000fe40007ffe0ff */
[----:B------:R-:W-:-:S03]  /*0250*/  MOV R2, RZ ;  /* 0x000000ff00027202 */ /* 0x000fc60000000f00 */
[----:B------:R-:W2:Y:S01]  /*0260*/  LDC R13, c[0x0][0x3a4] ;  /* 0x0000e900ff0d7b82 */ /* 0x000ea20000000800 */
[----:B0-----:R-:W-:Y:S01]  /*0270*/  ISETP.GE.U32.AND P2, PT, R11, 0x8, PT ;  /* 0x000000080b00780c */ /* 0x001fe20003f46070 */
[----:B--2---:R-:W-:Y:S01]  /*0280*/  IMAD R26, R9, R13, R24 ;  /* 0x0000000d091a7224 */ /* 0x004fe200078e0218 */
[----:B------:R-:W-:Y:S01]  /*0290*/  IADD3 R24, PT, PT, R24, 0x1, RZ ;  /* 0x0000000118187810 */ /* 0x000fe20007ffe0ff */
[----:B-1----:R-:W-:Y:S02]  /*02a0*/  IMAD R25, R25, UR7, R0 ;  /* 0x0000000719197c24 */ /* 0x002fe4000f8e0200 */
[----:B------:R-:W-:Y:S01]  /*02b0*/  IMAD R26, R26, R11, RZ ;  /* 0x0000000b1a1a7224 */ /* 0x000fe200078e02ff */
[----:B------:R-:W-:-:S07]  /*02c0*/  ISETP.NE.AND P1, PT, R24, R13, PT ;  /* 0x0000000d1800720c */ /* 0x000fce0003f25270 */
[----:B------:R-:W-:Y:S06]  /*02d0*/  @!P2 BRA `(.L_x_65) ;  /* 0x0000000000f4a947 */ /* 0x000fec0003800000 */
[----:B------:R-:W-:Y:S02]  /*02e0*/  IADD3 R2, PT, PT, -R6, RZ, RZ ;  /* 0x000000ff06027210 */ /* 0x000fe40007ffe1ff */
[----:B------:R-:W-:Y:S02]  /*02f0*/  MOV R0, R26 ;  /* 0x0000001a00007202 */ /* 0x000fe40000000f00 */
[----:B------:R-:W-:-:S07]  /*0300*/  MOV R28, R25 ;  /* 0x00000019001c7202 */ /* 0x000fce0000000f00 */
.L_x_66:
[----:B------:R-:W-:Y:S01]  /*0310*/  MOV R10, UR4 ;  /* 0x00000004000a7c02 */ /* 0x000fe20008000f00 */
[----:B------:R-:W-:-:S04]  /*0320*/  IMAD.U32 R11, RZ, RZ, UR5 ;  /* 0x00000005ff0b7e24 */ /* 0x000fc8000f8e00ff */
[----:B------:R-:W-:-:S05]  /*0330*/  IMAD.WIDE R10, R28, 0x8, R10 ;  /* 0x000000081c0a7825 */ /* 0x000fca00078e020a */
[----:B------:R-:W2:Y:S04]  /*0340*/  LDG.E.64 R12, desc[UR8][R10.64+-0x20] ;  /* 0xffffe0080a0c7981 */ /* 0x000ea8000c1e1b00 */
[----:B------:R-:W3:Y:S04]  /*0350*/  LDG.E.64 R14, desc[UR8][R10.64+-0x18] ;  /* 0xffffe8080a0e7981 */ /* 0x000ee8000c1e1b00 */
[----:B------:R-:W4:Y:S04]  /*0360*/  LDG.E.64 R16, desc[UR8][R10.64+-0x10] ;  /* 0xfffff0080a107981 */ /* 0x000f28000c1e1b00 */
[----:B------:R-:W5:Y:S01]  /*0370*/  LDG.E.64 R18, desc[UR8][R10.64+-0x8] ;  /* 0xfffff8080a127981 */ /* 0x000f62000c1e1b00 */
[----:B------:R-:W-:-:S04]  /*0380*/  SHF.L.U32 R27, R0, 0x3, RZ ;  /* 0x00000003001b7819 */ /* 0x000fc800000006ff */
[----:B------:R-:W2:Y:S02]  /*0390*/  LDC.64 R20, c[0x3][R27] ;  /* 0x00c000001b147b82 */ /* 0x000ea40000000a00 */
[----:B--2---:R-:W-:Y:S02]  /*03a0*/  IMAD R21, R21, R12, RZ ;  /* 0x0000000c15157224 */ /* 0x004fe400078e02ff */
[----:B------:R-:W-:-:S04]  /*03b0*/  IMAD.WIDE.U32 R22, R12, R20, R22 ;  /* 0x000000140c167225 */ /* 0x000fc800078e0016 */
[----:B------:R-:W-:Y:S02]  /*03c0*/  IMAD R21, R13, R20, R21 ;  /* 0x000000140d157224 */ /* 0x000fe400078e0215 */
[----:B------:R-:W3:Y:S03]  /*03d0*/  LDC.64 R12, c[0x3][R27+0x8] ;  /* 0x00c002001b0c7b82 */ /* 0x000ee60000000a00 */
[----:B------:R-:W-:-:S05]  /*03e0*/  IADD3 R23, PT, PT, R23, R21, RZ ;  /* 0x0000001517177210 */ /* 0x000fca0007ffe0ff */
[----:B------:R-:W4:Y:S01]  /*03f0*/  LDC.64 R20, c[0x3][R27+0x10] ;  /* 0x00c004001b147b82 */ /* 0x000f220000000a00 */
[----:B---3--:R-:W-:-:S04]  /*0400*/  IMAD R13, R13, R14, RZ ;  /* 0x0000000e0d0d7224 */ /* 0x008fc800078e02ff */
[-C--:B------:R-:W-:Y:S02]  /*0410*/  IMAD R15, R15, R12.reuse, R13 ;  /* 0x0000000c0f0f7224 */ /* 0x080fe400078e020d */
[----:B------:R-:W-:Y:S02]  /*0420*/  IMAD.WIDE.U32 R12, R14, R12, R22 ;  /* 0x0000000c0e0c7225 */ /* 0x000fe400078e0016 */
[----:B------:R-:W2:Y:S03]  /*0430*/  LDG.E.64 R22, desc[UR8][R10.64+0x18] ;  /* 0x000018080a167981 */ /* 0x000ea6000c1e1b00 */
[----:B------:R-:W-:Y:S01]  /*0440*/  IADD3 R13, PT, PT, R13, R15, RZ ;  /* 0x0000000f0d0d7210 */ /* 0x000fe20007ffe0ff */
[----:B----4-:R-:W-:-:S04]  /*0450*/  IMAD R15, R21, R16, RZ ;  /* 0x00000010150f7224 */ /* 0x010fc800078e02ff */
[-C--:B------:R-:W-:Y:S02]  /*0460*/  IMAD R17, R17, R20.reuse, R15 ;  /* 0x0000001411117224 */ /* 0x080fe400078e020f */
[----:B------:R-:W-:Y:S01]  /*0470*/  IMAD.WIDE.U32 R12, R16, R20, R12 ;  /* 0x00000014100c7225 */ /* 0x000fe200078e000c */
[----:B------:R-:W3:Y:S01]  /*0480*/  LDG.E.64 R14, desc[UR8][R10.64] ;  /* 0x000000080a0e7981 */ /* 0x000ee2000c1e1b00 */
[----:B------:R-:W5:Y:S03]  /*0490*/  LDC.64 R20, c[0x3][R27+0x18] ;  /* 0x00c006001b147b82 */ /* 0x000f660000000a00 */
[----:B------:R-:W-:Y:S01]  /*04a0*/  IADD3 R13, PT, PT, R13, R17, RZ ;  /* 0x000000110d0d7210 */ /* 0x000fe20007ffe0ff */
[----:B-----5:R-:W-:Y:S02]  /*04b0*/  IMAD R17, R21, R18, RZ ;  /* 0x0000001215117224 */ /* 0x020fe400078e02ff */
[----:B------:R-:W-:-:S04]  /*04c0*/  IMAD.WIDE.U32 R12, R18, R20, R12 ;  /* 0x00000014120c7225 */ /* 0x000fc800078e000c */
[----:B------:R-:W-:Y:S02]  /*04d0*/  IMAD R19, R19, R20, R17 ;  /* 0x0000001413137224 */ /* 0x000fe400078e0211 */
[----:B------:R-:W4:Y:S04]  /*04e0*/  LDG.E.64 R20, desc[UR8][R10.64+0x8] ;  /* 0x000008080a147981 */ /* 0x000f28000c1e1b00 */
[----:B------:R0:W5:Y:S01]  /*04f0*/  LDG.E.64 R16, desc[UR8][R10.64+0x10] ;  /* 0x000010080a107981 */ /* 0x000162000c1e1b00 */
[----:B------:R-:W-:Y:S02]  /*0500*/  IADD3 R13, PT, PT, R13, R19, RZ ;  /* 0x000000130d0d7210 */ /* 0x000fe40007ffe0ff */
[----:B------:R-:W3:Y:S08]  /*0510*/  LDC.64 R18, c[0x3][R27+0x20] ;  /* 0x00c008001b127b82 */ /* 0x000ef00000000a00 */
[----:B0-----:R-:W5:Y:S01]  /*0520*/  LDC.64 R10, c[0x3][R27+0x30] ;  /* 0x00c00c001b0a7b82 */ /* 0x001f620000000a00 */
[----:B------:R-:W-:-:S04]  /*0530*/  IADD3 R2, PT, PT, R2, 0x8, RZ ;  /* 0x0000000802027810 */ /* 0x000fc80007ffe0ff */
[----:B------:R-:W-:Y:S02]  /*0540*/  ISETP.NE.AND P2, PT, R2, RZ, PT ;  /* 0x000000ff0200720c */ /* 0x000fe40003f45270 */
[----:B------:R-:W-:Y:S02]  /*0550*/  IADD3 R0, PT, PT, R0, 0x8, RZ ;  /* 0x0000000800007810 */ /* 0x000fe40007ffe0ff */
[----:B------:R-:W-:Y:S01]  /*0560*/  IADD3 R28, PT, PT, R28, 0x8, RZ ;  /* 0x000000081c1c7810 */ /* 0x000fe20007ffe0ff */
[----:B---3--:R-:W-:Y:S02]  /*0570*/  IMAD R19, R19, R14, RZ ;  /* 0x0000000e13137224 */ /* 0x008fe400078e02ff */
[----:B------:R-:W-:-:S04]  /*0580*/  IMAD.WIDE.U32 R12, R14, R18, R12 ;  /* 0x000000120e0c7225 */ /* 0x000fc800078e000c */
[----:B------:R-:W-:Y:S02]  /*0590*/  IMAD R15, R15, R18, R19 ;  /* 0x000000120f0f7224 */ /* 0x000fe400078e0213 */
[----:B------:R-:W4:Y:S03]  /*05a0*/  LDC.64 R18, c[0x3][R27+0x28] ;  /* 0x00c00a001b127b82 */ /* 0x000f260000000a00 */
[----:B------:R-:W-:Y:S01]  /*05b0*/  IADD3 R13, PT, PT, R13, R15, RZ ;  /* 0x0000000f0d0d7210 */ /* 0x000fe20007ffe0ff */
[----:B----4-:R-:W-:Y:S02]  /*05c0*/  IMAD R15, R19, R20, RZ ;  /* 0x00000014130f7224 */ /* 0x010fe400078e02ff */
[----:B------:R-:W-:-:S04]  /*05d0*/  IMAD.WIDE.U32 R12, R20, R18, R12 ;  /* 0x00000012140c7225 */ /* 0x000fc800078e000c */
[----:B------:R-:W-:Y:S02]  /*05e0*/  IMAD R15, R21, R18, R15 ;  /* 0x00000012150f7224 */ /* 0x000fe400078e020f */
[----:B------:R-:W2:Y:S01]  /*05f0*/  LDC.64 R18, c[0x3][R27+0x38] ;  /* 0x00c00e001b127b82 */ /* 0x000ea20000000a00 */
[----:B-----5:R-:W-:Y:S02]  /*0600*/  IMAD R11, R11, R16, RZ ;  /* 0x000000100b0b7224 */ /* 0x020fe400078e02ff */
[----:B------:R-:W-:Y:S02]  /*0610*/  IADD3 R13, PT, PT, R13, R15, RZ ;  /* 0x0000000f0d0d7210 */ /* 0x000fe40007ffe0ff */
[-C--:B------:R-:W-:Y:S02]  /*0620*/  IMAD R15, R17, R10.reuse, R11 ;  /* 0x0000000a110f7224 */ /* 0x080fe400078e020b */
[----:B------:R-:W-:-:S04]  /*0630*/  IMAD.WIDE.U32 R10, R16, R10, R12 ;  /* 0x0000000a100a7225 */ /* 0x000fc800078e000c */
[----:B------:R-:W-:Y:S02]  /*0640*/  IMAD.IADD R11, R11, 0x1, R15 ;  /* 0x000000010b0b7824 */ /* 0x000fe400078e020f */
[----:B--2---:R-:W-:-:S04]  /*0650*/  IMAD R13, R19, R22, RZ ;  /* 0x00000016130d7224 */ /* 0x004fc800078e02ff */
[-C--:B------:R-:W-:Y:S02]  /*0660*/  IMAD R13, R23, R18.reuse, R13 ;  /* 0x00000012170d7224 */ /* 0x080fe400078e020d */
[----:B------:R-:W-:-:S05]  /*0670*/  IMAD.WIDE.U32 R22, R22, R18, R10 ;  /* 0x0000001216167225 */ /* 0x000fca00078e000a */
[----:B------:R-:W-:Y:S01]  /*0680*/  IADD3 R23, PT, PT, R23, R13, RZ ;  /* 0x0000000d17177210 */ /* 0x000fe20007ffe0ff */
[----:B------:R-:W-:Y:S06]  /*0690*/  @P2 BRA `(.L_x_66) ;  /* 0xfffffffc001c2947 */ /* 0x000fec000383ffff */
[----:B------:R-:W-:-:S07]  /*06a0*/  MOV R2, R6 ;  /* 0x0000000600027202 */ /* 0x000fce0000000f00 */
.L_x_65:
[----:B------:R-:W-:-:S13]  /*06b0*/  ISETP.NE.AND P2, PT, R4, RZ, PT ;  /* 0x000000ff0400720c */ /* 0x000fda0003f45270 */
[----:B------:R-:W-:Y:S05]  /*06c0*/  @!P2 BRA `(.L_x_67) ;  /* 0x000000040014a947 */ /* 0x000fea0003800000 */
[----:B------:R-:W-:Y:S02]  /*06d0*/  IADD3 R0, PT, PT, R4, -0x1, RZ ;  /* 0xffffffff04007810 */ /* 0x000fe40007ffe0ff */
[----:B------:R-:W-:Y:S02]  /*06e0*/  ISETP.NE.AND P3, PT, R5, RZ, PT ;  /* 0x000000ff0500720c */ /* 0x000fe40003f65270 */
[----:B------:R-:W-:-:S13]  /*06f0*/  ISETP.GE.U32.AND P2, PT, R0, 0x3, PT ;  /* 0x000000030000780c */ /* 0x000fda0003f46070 */
[----:B------:R-:W-:Y:S05]  /*0700*/  @!P2 BRA `(.L_x_68) ;  /* 0x000000000078a947 */ /* 0x000fea0003800000 */
[----:B------:R-:W0:Y:S01]  /*0710*/  LDC.64 R28, c[0x0][0x380] ;  /* 0x0000e000ff1c7b82 */ /* 0x000e220000000a00 */
[----:B------:R-:W-:-:S05]  /*0720*/  IADD3 R11, PT, PT, R25, R2, RZ ;  /* 0x00000002190b7210 */ /* 0x000fca0007ffe0ff */
[----:B0-----:R-:W-:-:S05]  /*0730*/  IMAD.WIDE R28, R11, 0x8, R28 ;  /* 0x000000080b1c7825 */ /* 0x001fca00078e021c */
[----:B------:R-:W2:Y:S04]  /*0740*/  LDG.E.64 R18, desc[UR8][R28.64] ;  /* 0x000000081c127981 */ /* 0x000ea8000c1e1b00 */
[----:B------:R-:W3:Y:S04]  /*0750*/  LDG.E.64 R14, desc[UR8][R28.64+0x8] ;  /* 0x000008081c0e7981 */ /* 0x000ee8000c1e1b00 */
[----:B------:R-:W4:Y:S04]  /*0760*/  LDG.E.64 R10, desc[UR8][R28.64+0x10] ;  /* 0x000010081c0a7981 */ /* 0x000f28000c1e1b00 */
[----:B------:R-:W5:Y:S01]  /*0770*/  LDG.E.64 R12, desc[UR8][R28.64+0x18] ;  /* 0x000018081c0c7981 */ /* 0x000f62000c1e1b00 */
[----:B------:R-:W-:-:S02]  /*0780*/  IADD3 R0, PT, PT, R26, R2, RZ ;  /* 0x000000021a007210 */ /* 0x000fc40007ffe0ff */
[----:B------:R-:W-:-:S03]  /*0790*/  IADD3 R2, PT, PT, R2, 0x4, RZ ;  /* 0x0000000402027810 */ /* 0x000fc60007ffe0ff */
[----:B------:R-:W-:-:S04]  /*07a0*/  IMAD.SHL.U32 R0, R0, 0x8, RZ ;  /* 0x0000000800007824 */ /* 0x000fc800078e00ff */
[----:B------:R-:W2:Y:S02]  /*07b0*/  LDC.64 R16, c[0x3][R0] ;  /* 0x00c0000000107b82 */ /* 0x000ea40000000a00 */
[----:B--2---:R-:W-:Y:S02]  /*07c0*/  IMAD R17, R17, R18, RZ ;  /* 0x0000001211117224 */ /* 0x004fe400078e02ff */
[----:B------:R-:W-:-:S04]  /*07d0*/  IMAD.WIDE.U32 R20, R18, R16, R22 ;  /* 0x0000001012147225 */ /* 0x000fc800078e0016 */
[----:B------:R-:W-:Y:S02]  /*07e0*/  IMAD R23, R19, R16, R17 ;  /* 0x0000001013177224 */ /* 0x000fe400078e0211 */
[----:B------:R-:W3:Y:S03]  /*07f0*/  LDC.64 R18, c[0x3][R0+0x8] ;  /* 0x00c0020000127b82 */ /* 0x000ee60000000a00 */
[----:B------:R-:W-:-:S05]  /*0800*/  IADD3 R21, PT, PT, R21, R23, RZ ;  /* 0x0000001715157210 */ /* 0x000fca0007ffe0ff */
[----:B------:R-:W4:Y:S08]  /*0810*/  LDC.64 R16, c[0x3][R0+0x10] ;  /* 0x00c0040000107b82 */ /* 0x000f300000000a00 */
[----:B------:R-:W5:Y:S01]  /*0820*/  LDC.64 R22, c[0x3][R0+0x18] ;  /* 0x00c0060000167b82 */ /* 0x000f620000000a00 */
[----:B---3--:R-:W-:-:S04]  /*0830*/  IMAD R19, R19, R14, RZ ;  /* 0x0000000e13137224 */ /* 0x008fc800078e02ff */
[-C--:B------:R-:W-:Y:S02]  /*0840*/  IMAD R19, R15, R18.reuse, R19 ;  /* 0x000000120f137224 */ /* 0x080fe400078e0213 */
[----:B------:R-:W-:-:S04]  /*0850*/  IMAD.WIDE.U32 R14, R14, R18, R20 ;  /* 0x000000120e0e7225 */ /* 0x000fc800078e0014 */
[----:B----4-:R-:W-:Y:S01]  /*0860*/  IMAD R17, R17, R10, RZ ;  /* 0x0000000a11117224 */ /* 0x010fe200078e02ff */
[----:B------:R-:W-:-:S03]  /*0870*/  IADD3 R15, PT, PT, R15, R19, RZ ;  /* 0x000000130f0f7210 */ /* 0x000fc60007ffe0ff */
[-C--:B------:R-:W-:Y:S02]  /*0880*/  IMAD R17, R11, R16.reuse, R17 ;  /* 0x000000100b117224 */ /* 0x080fe400078e0211 */
[----:B------:R-:W-:-:S04]  /*0890*/  IMAD.WIDE.U32 R10, R10, R16, R14 ;  /* 0x000000100a0a7225 */ /* 0x000fc800078e000e */
[----:B-----5:R-:W-:Y:S01]  /*08a0*/  IMAD R15, R23, R12, RZ ;  /* 0x0000000c170f7224 */ /* 0x020fe200078e02ff */
[----:B------:R-:W-:-:S03]  /*08b0*/  IADD3 R11, PT, PT, R11, R17, RZ ;  /* 0x000000110b0b7210 */ /* 0x000fc60007ffe0ff */
[-C--:B------:R-:W-:Y:S02]  /*08c0*/  IMAD R15, R13, R22.reuse, R15 ;  /* 0x000000160d0f7224 */ /* 0x080fe400078e020f */
[----:B------:R-:W-:-:S05]  /*08d0*/  IMAD.WIDE.U32 R22, R12, R22, R10 ;  /* 0x000000160c167225 */ /* 0x000fca00078e000a */
[----:B------:R-:W-:-:S07]  /*08e0*/  IADD3 R23, PT, PT, R23, R15, RZ ;  /* 0x0000000f17177210 */ /* 0x000fce0007ffe0ff */
.L_x_68:
[----:B------:R-:W-:Y:S05]  /*08f0*/  @!P3 BRA `(.L_x_67) ;  /* 0x000000000088b947 */ /* 0x000fea0003800000 */
[----:B------:R-:W0:Y:S01]  /*0900*/  LDC R0, c[0x0][0x3a8] ;  /* 0x0000ea00ff007b82 */ /* 0x000e220000000800 */
[----:B------:R-:W-:-:S13]  /*0910*/  ISETP.NE.AND P2, PT, R5, 0x1, PT ;  /* 0x000000010500780c */ /* 0x000fda0003f45270 */
[----:B------:R-:W1:Y:S01]  /*0920*/  @P2 LDC.64 R20, c[0x0][0x380] ;  /* 0x0000e000ff142b82 */ /* 0x000e620000000a00 */
[----:B------:R-:W-:Y:S02]  /*0930*/  @P2 IADD3 R11, PT, PT, R25, R2, RZ ;  /* 0x00000002190b2210 */ /* 0x000fe40007ffe0ff */
[----:B0-----:R-:W-:-:S13]  /*0940*/  LOP3.LUT P3, RZ, R0, 0x1, RZ, 0xc0, !PT ;  /* 0x0000000100ff7812 */ /* 0x001fda000786c0ff */
[----:B------:R-:W0:Y:S01]  /*0950*/  @P3 LDC.64 R12, c[0x0][0x380] ;  /* 0x0000e000ff0c3b82 */ /* 0x000e220000000a00 */
[----:B-1----:R-:W-:Y:S01]  /*0960*/  @P2 IMAD.WIDE R20, R11, 0x8, R20 ;  /* 0x000000080b142825 */ /* 0x002fe200078e0214 */
[----:B------:R-:W-:-:S04]  /*0970*/  @P2 IADD3 R0, PT, PT, R26, R2, RZ ;  /* 0x000000021a002210 */ /* 0x000fc80007ffe0ff */
[----:B------:R-:W2:Y:S01]  /*0980*/  @P2 LDG.E.64 R10, desc[UR8][R20.64] ;  /* 0x00000008140a2981 */ /* 0x000ea2000c1e1b00 */
[----:B------:R-:W-:-:S03]  /*0990*/  @P2 IADD3 R2, PT, PT, R2, 0x2, RZ ;  /* 0x0000000202022810 */ /* 0x000fc60007ffe0ff */
[----:B------:R1:W3:Y:S02]  /*09a0*/  @P2 LDG.E.64 R14, desc[UR8][R20.64+0x8] ;  /* 0x00000808140e2981 */ /* 0x0002e4000c1e1b00 */
[----:B------:R-:W-:-:S04]  /*09b0*/  @P3 IMAD.IADD R19, R25, 0x1, R2 ;  /* 0x0000000119133824 */ /* 0x000fc800078e0202 */
[----:B0-----:R-:W-:-:S06]  /*09c0*/  @P3 IMAD.WIDE R18, R19, 0x8, R12 ;  /* 0x0000000813123825 */ /* 0x001fcc00078e020c */
[----:B------:R-:W4:Y:S01]  /*09d0*/  @P3 LDG.E.64 R18, desc[UR8][R18.64] ;  /* 0x0000000812123981 */ /* 0x000f22000c1e1b00 */
[----:B------:R-:W-:-:S04]  /*09e0*/  @P2 SHF.L.U32 R0, R0, 0x3, RZ ;  /* 0x0000000300002819 */ /* 0x000fc800000006ff */
[----:B------:R-:W2:Y:S01]  /*09f0*/  @P2 LDC.64 R16, c[0x3][R0] ;  /* 0x00c0000000102b82 */ /* 0x000ea20000000a00 */
[----:B------:R-:W-:-:S07]  /*0a00*/  @P3 IADD3 R26, PT, PT, R26, R2, RZ ;  /* 0x000000021a1a3210 */ /* 0x000fce0007ffe0ff */
[----:B------:R-:W3:Y:S01]  /*0a10*/  @P2 LDC.64 R12, c[0x3][R0+0x8] ;  /* 0x00c00200000c2b82 */ /* 0x000ee20000000a00 */
[----:B------:R-:W-:-:S07]  /*0a20*/  @P3 SHF.L.U32 R26, R26, 0x3, RZ ;  /* 0x000000031a1a3819 */ /* 0x000fce00000006ff */
[----:B------:R-:W4:Y:S01]  /*0a30*/  @P3 LDC.64 R26, c[0x3][R26] ;  /* 0x00c000001a1a3b82 */ /* 0x000f220000000a00 */
[----:B--2---:R-:W-:Y:S02]  /*0a40*/  @P2 IMAD R17, R17, R10, RZ ;  /* 0x0000000a11112224 */ /* 0x004fe400078e02ff */
[----:B-1----:R-:W-:-:S04]  /*0a50*/  @P2 IMAD.WIDE.U32 R20, R10, R16, R22 ;  /* 0x000000100a142225 */ /* 0x002fc800078e0016 */
[----:B------:R-:W-:Y:S02]  /*0a60*/  @P2 IMAD R17, R11, R16, R17 ;  /* 0x000000100b112224 */ /* 0x000fe400078e0211 */
[----:B---3--:R-:W-:-:S03]  /*0a70*/  @P2 IMAD R11, R13, R14, RZ ;  /* 0x0000000e0d0b2224 */ /* 0x008fc600078e02ff */
[----:B------:R-:W-:Y:S01]  /*0a80*/  @P2 IADD3 R21, PT, PT, R21, R17, RZ ;  /* 0x0000001115152210 */ /* 0x000fe20007ffe0ff */
[-C--:B------:R-:W-:Y:S02]  /*0a90*/  @P2 IMAD R15, R15, R12.reuse, R11 ;  /* 0x0000000c0f0f2224 */ /* 0x080fe400078e020b */
[----:B------:R-:W-:-:S05]  /*0aa0*/  @P2 IMAD.WIDE.U32 R12, R14, R12, R20 ;  /* 0x0000000c0e0c2225 */ /* 0x000fca00078e0014 */
[----:B------:R-:W-:Y:S02]  /*0ab0*/  @P2 IADD3 R23, PT, PT, R13, R15, RZ ;  /* 0x0000000f0d172210 */ /* 0x000fe40007ffe0ff */
[----:B------:R-:W-:Y:S01]  /*0ac0*/  @P2 MOV R22, R12 ;  /* 0x0000000c00162202 */ /* 0x000fe20000000f00 */
[----:B----4-:R-:W-:-:S04]  /*0ad0*/  @P3 IMAD R11, R27, R18, RZ ;  /* 0x000000121b0b3224 */ /* 0x010fc800078e02ff */
[-C--:B------:R-:W-:Y:S02]  /*0ae0*/  @P3 IMAD R11, R19, R26.reuse, R11 ;  /* 0x0000001a130b3224 */ /* 0x080fe400078e020b */
[----:B------:R-:W-:-:S05]  /*0af0*/  @P3 IMAD.WIDE.U32 R18, R18, R26, R22 ;  /* 0x0000001a12123225 */ /* 0x000fca00078e0016 */
[----:B------:R-:W-:Y:S02]  /*0b00*/  @P3 IADD3 R23, PT, PT, R19, R11, RZ ;  /* 0x0000000b13173210 */ /* 0x000fe40007ffe0ff */
[----:B------:R-:W-:-:S07]  /*0b10*/  @P3 MOV R22, R18 ;  /* 0x0000001200163202 */ /* 0x000fce0000000f00 */
.L_x_67:
[----:B------:R-:W-:Y:S05]  /*0b20*/  @P1 BRA `(.L_x_69) ;  /* 0xfffffff400b81947 */ /* 0x000fea000383ffff */
[----:B------:R-:W-:Y:S05]  /*0b30*/  @P0 BRA `(.L_x_70) ;  /* 0xfffffff400980947 */ /* 0x000fea000383ffff */
.L_x_64:
[----:B------:R-:W0:Y:S01]  /*0b40*/  S2R R2, SR_TID.X ;  /* 0x0000000000027919 */ /* 0x000e220000002100 */
[----:B------:R-:W1:Y:S08]  /*0b50*/  LDC.64 R6, c[0x0][0x398] ;  /* 0x0000e600ff067b82 */ /* 0x000e700000000a00 */
[----:B------:R-:W2:Y:S01]  /*0b60*/  LDC.64 R4, c[0x0][0x390] ;  /* 0x0000e400ff047b82 */ /* 0x000ea20000000a00 */
[----:B-1----:R-:W-:-:S04]  /*0b70*/  IMAD R0, R3, R6, UR6 ;  /* 0x0000000603007e24 */ /* 0x002fc8000f8e0206 */
[----:B0-----:R-:W-:-:S04]  /*0b80*/  IMAD R3, R0, R7, R2 ;  /* 0x0000000700037224 */ /* 0x001fc800078e0202 */
[----:B--2---:R-:W-:-:S05]  /*0b90*/  IMAD.WIDE R2, R3, 0x8, R4 ;  /* 0x0000000803027825 */ /* 0x004fca00078e0204 */
[----:B------:R-:W-:Y:S01]  /*0ba0*/  STG.E.64 desc[UR8][R2.64], R22 ;  /* 0x0000001602007986 */ /* 0x000fe2000c101b08 */
[----:B------:R-:W-:Y:S05]  /*0bb0*/  EXIT ;  /* 0x000000000000794d */ /* 0x000fea0003800000 */
.L_x_71:
        /* <DEDUP_REMOVED lines=12> */
.L_x_149:


//--------------------- .text._Z7dkernelPlS_S_iiiiiiii --------------------------
	.section	.text._Z7dkernelPlS_S_iiiiiiii,"ax",@progbits
	.align	128
        .global         _Z7dkernelPlS_S_iiiiiiii
        .type           _Z7dkernelPlS_S_iiiiiiii,@function
        .size           _Z7dkernelPlS_S_iiiiiiii,(.L_x_150 - _Z7dkernelPlS_S_iiiiiiii)
        .other          _Z7dkernelPlS_S_iiiiiiii,@"STO_CUDA_ENTRY STV_DEFAULT"
_Z7dkernelPlS_S_iiiiiiii:
.text._Z7dkernelPlS_S_iiiiiiii:
[----:B------:R-:W0:Y:S01]  /*0000*/  LDC R1, c[0x0][0x37c] ;  /* 0x0000df00ff017b82 */ /* 0x000e220000000800 */
[----:B------:R-:W1:Y:S07]  /*0010*/  S2R R17, SR_CTAID.X ;  /* 0x0000000000117919 */ /* 0x000e6e0000002500 */
[----:B------:R-:W2:Y:S01]  /*0020*/  S2UR UR38, SR_CTAID.Y ;  /* 0x00000000002679c3 */ /* 0x000ea20000002600 */
[----:B------:R-:W1:Y:S01]  /*0030*/  LDCU UR5, c[0x0][0x3ac] ;  /* 0x00007580ff0577ac */ /* 0x000e620008000800 */
[----:B0-----:R-:W-:Y:S01]  /*0040*/  IADD3 R1, PT, PT, R1, -0x8, RZ ;  /* 0xfffffff801017810 */ /* 0x001fe20007ffe0ff */
[----:B------:R-:W0:Y:S01]  /*0050*/  S2R R16, SR_TID.X ;  /* 0x0000000000107919 */ /* 0x000e220000002100 */
[----:B------:R-:W-:Y:S01]  /*0060*/  MOV R23, 0x400 ;  /* 0x0000040000177802 */ /* 0x000fe20000000f00 */
[----:B------:R-:W3:Y:S01]  /*0070*/  LDCU.64 UR8, c[0x0][0x3a0] ;  /* 0x00007400ff0877ac */ /* 0x000ee20008000a00 */
[----:B------:R-:W-:Y:S01]  /*0080*/  BSSY.RECONVERGENT B0, `(.L_x_72) ;  /* 0x0000187000007945 */ /* 0x000fe20003800200 */
[----:B------:R-:W4:Y:S01]  /*0090*/  S2R R0, SR_CgaCtaId ;  /* 0x0000000000007919 */ /* 0x000f220000008800 */
[----:B------:R-:W2:Y:S01]  /*00a0*/  LDC.64 R2, c[0x0][0x398] ;  /* 0x0000e600ff027b82 */ /* 0x000ea20000000a00 */
[----:B------:R-:W5:Y:S01]  /*00b0*/  LDCU UR4, c[0x0][0x2f8] ;  /* 0x00005f00ff0477ac */ /* 0x000f620008000800 */
[----:B------:R-:W2:Y:S01]  /*00c0*/  LDCU UR6, c[0x0][0x3b4] ;  /* 0x00007680ff0677ac */ /* 0x000ea20008000800 */
[----:B------:R-:W0:Y:S01]  /*00d0*/  LDCU.64 UR36, c[0x0][0x358] ;  /* 0x00006b00ff2477ac */ /* 0x000e220008000a00 */
[----:B---3--:R-:W-:Y:S01]  /*00e0*/  MOV R42, UR8 ;  /* 0x00000008002a7c02 */ /* 0x008fe20008000f00 */
[----:B------:R-:W-:Y:S01]  /*00f0*/  IMAD.U32 R5, RZ, RZ, UR9 ;  /* 0x00000009ff057e24 */ /* 0x000fe2000f8e00ff */
[----:B-----5:R-:W-:-:S03]  /*0100*/  IADD3 R18, P1, PT, R1, UR4, RZ ;  /* 0x0000000401127c10 */ /* 0x020fc6000ff3e0ff */
[----:B------:R-:W-:Y:S01]  /*0110*/  IMAD R22, R5, R42, RZ ;  /* 0x0000002a05167224 */ /* 0x000fe200078e02ff */
[----:B-1----:R-:W-:Y:S01]  /*0120*/  ISETP.GE.AND P0, PT, R17, UR5, PT ;  /* 0x0000000511007c0c */ /* 0x002fe2000bf06270 */
[----:B------:R-:W1:Y:S03]  /*0130*/  LDCU UR5, c[0x0][0x2fc] ;  /* 0x00005f80ff0577ac */ /* 0x000e660008000800 */
[----:B--2---:R-:W-:Y:S01]  /*0140*/  ISETP.LE.OR P0, PT, R2, UR38, P0 ;  /* 0x0000002602007c0c */ /* 0x004fe20008703670 */
[----:B------:R-:W-:-:S03]  /*0150*/  IMAD R2, R22, UR6, RZ ;  /* 0x0000000616027c24 */ /* 0x000fc6000f8e02ff */
[----:B------:R-:W-:Y:S02]  /*0160*/  ISETP.LT.OR P0, PT, R3, 0x1, P0 ;  /* 0x000000010300780c */ /* 0x000fe40000701670 */
[----:B----4-:R-:W-:Y:S02]  /*0170*/  LEA R23, R0, R23, 0x18 ;  /* 0x0000001700177211 */ /* 0x010fe400078ec0ff */
[----:B0-----:R-:W-:Y:S02]  /*0180*/  ISETP.NE.OR P0, PT, R16, RZ, P0 ;  /* 0x000000ff1000720c */ /* 0x001fe40000705670 */
[----:B------:R-:W-:Y:S01]  /*0190*/  LEA R2, R2, R23, 0x3 ;  /* 0x0000001702027211 */ /* 0x000fe200078e18ff */
[----:B-1----:R-:W-:-:S10]  /*01a0*/  IMAD.X R19, RZ, RZ, UR5, P1 ;  /* 0x00000005ff137e24 */ /* 0x002fd400088e06ff */
[----:B------:R-:W-:Y:S05]  /*01b0*/  @P0 BRA `(.L_x_73) ;  /* 0x0000001400cc0947 */ /* 0x000fea0003800000 */
[----:B------:R-:W0:Y:S01]  /*01c0*/  LDC R3, c[0x0][0x3b0] ;  /* 0x0000ec00ff037b82 */ /* 0x000e220000000800 */
[----:B------:R-:W-:Y:S02]  /*01d0*/  VIMNMX3 R0, R5, UR6, R42, PT ;  /* 0x0000000605007c0f */ /* 0x000fe4000b80012a */
[----:B0-----:R-:W-:-:S04]  /*01e0*/  ISETP.LE.AND P0, PT, R3, UR38, PT ;  /* 0x0000002603007c0c */ /* 0x001fc8000bf03270 */
[----:B------:R-:W-:-:S13]  /*01f0*/  ISETP.LT.OR P0, PT, R0, 0x1, P0 ;  /* 0x000000010000780c */ /* 0x000fda0000701670 */
[----:B------:R-:W-:Y:S05]  /*0200*/  @P0 BRA `(.L_x_74) ;  /* 0x0000000800ac0947 */ /* 0x000fea0003800000 */
[C---:B------:R-:W-:Y:S01]  /*0210*/  LOP3.LUT R30, R42.reuse, 0x7, RZ, 0xc0, !PT ;  /* 0x000000072a1e7812 */ /* 0x040fe200078ec0ff */
[----:B------:R-:W-:Y:S01]  /*0220*/  HFMA2 R3, -RZ, RZ, 0, 0 ;  /* 0x00000000ff037431 */ /* 0x000fe200000001ff */
[----:B------:R-:W-:-:S03]  /*0230*/  LOP3.LUT R31, R42, 0x3, RZ, 0xc0, !PT ;  /* 0x000000032a1f7812 */ /* 0x000fc600078ec0ff */
[----:B------:R-:W-:-:S05]  /*0240*/  VIADD R0, R30, 0xffffffff ;  /* 0xffffffff1e007836 */ /* 0x000fca0000000000 */
[----:B------:R-:W-:Y:S02]  /*0250*/  ISETP.GE.U32.AND P0, PT, R0, 0x3, PT ;  /* 0x000000030000780c */ /* 0x000fe40003f06070 */
[----:B------:R-:W-:-:S11]  /*0260*/  LOP3.LUT R0, R42, 0x7ffffff8, RZ, 0xc0, !PT ;  /* 0x7ffffff82a007812 */ /* 0x000fd600078ec0ff */
.L_x_80:
[----:B------:R-:W-:Y:S01]  /*0270*/  VIADD R25, R3, UR38 ;  /* 0x0000002603197c36 */ /* 0x000fe20008000000 */
[----:B------:R-:W-:-:S07]  /*0280*/  MOV R24, RZ ;  /* 0x000000ff00187202 */ /* 0x000fce0000000f00 */
.L_x_79:
[----:B0-----:R-:W0:Y:S01]  /*0290*/  LDCU UR4, c[0x0][0x3a0] ;  /* 0x00007400ff0477ac */ /* 0x001e220008000800 */
[----:B------:R-:W-:Y:S01]  /*02a0*/  MOV R4, RZ ;  /* 0x000000ff00047202 */ /* 0x000fe20000000f00 */
[----:B0-----:R-:W-:-:S05]  /*02b0*/  IMAD.U32 R42, RZ, RZ, UR4 ;  /* 0x00000004ff2a7e24 */ /* 0x001fca000f8e00ff */
[----:B------:R-:W-:-:S13]  /*02c0*/  ISETP.GE.U32.AND P1, PT, R42, 0x8, PT ;  /* 0x000000082a00780c */ /* 0x000fda0003f26070 */
[----:B-1----:R-:W-:Y:S05]  /*02d0*/  @!P1 BRA `(.L_x_75) ;  /* 0x0000000400209947 */ /* 0x002fea0003800000 */
[----:B------:R-:W-:-:S05]  /*02e0*/  UMOV UR4, URZ ;  /* 0x000000ff00047c82 */ /* 0x000fca0008000000 */
.L_x_76:
[----:B0-----:R-:W0:Y:S08]  /*02f0*/  LDC.64 R8, c[0x0][0x3b0] ;  /* 0x0000ec00ff087b82 */ /* 0x001e300000000a00 */
[----:B------:R-:W1:Y:S08]  /*0300*/  LDC.64 R14, c[0x0][0x380] ;  /* 0x0000e000ff0e7b82 */ /* 0x000e700000000a00 */
[----:B------:R-:W2:Y:S01]  /*0310*/  LDC R41, c[0x0][0x3a4] ;  /* 0x0000e900ff297b82 */ /* 0x000ea20000000800 */
[----:B0-----:R-:W-:-:S04]  /*0320*/  IMAD R5, R8, UR4, R25 ;  /* 0x0000000408057c24 */ /* 0x001fc8000f8e0219 */
[C---:B------:R-:W-:Y:S02]  /*0330*/  IMAD.IADD R7, R5.reuse, 0x1, R8 ;  /* 0x0000000105077824 */ /* 0x040fe400078e0208 */
[----:B------:R-:W-:-:S03]  /*0340*/  IMAD R11, R5, R9, R24 ;  /* 0x00000009050b7224 */ /* 0x000fc600078e0218 */
[C---:B------:R-:W-:Y:S01]  /*0350*/  IADD3 R13, PT, PT, R7.reuse, R8, RZ ;  /* 0x00000008070d7210 */ /* 0x040fe20007ffe0ff */
[----:B------:R-:W-:Y:S02]  /*0360*/  IMAD R7, R7, R9, R24 ;  /* 0x0000000907077224 */ /* 0x000fe400078e0218 */
[----:B-1----:R-:W-:-:S04]  /*0370*/  IMAD.WIDE R10, R11, 0x8, R14 ;  /* 0x000000080b0a7825 */ /* 0x002fc800078e020e */
[C---:B------:R-:W-:Y:S02]  /*0380*/  IMAD.IADD R21, R13.reuse, 0x1, R8 ;  /* 0x000000010d157824 */ /* 0x040fe400078e0208 */
[----:B------:R-:W-:Y:S01]  /*0390*/  IMAD R5, R13, R9, R24 ;  /* 0x000000090d057224 */ /* 0x000fe200078e0218 */
[----:B------:R-:W3:Y:S01]  /*03a0*/  LDG.E.64 R10, desc[UR36][R10.64] ;  /* 0x000000240a0a7981 */ /* 0x000ee2000c1e1b00 */
[----:B------:R-:W-:Y:S01]  /*03b0*/  IMAD.WIDE R6, R7, 0x8, R14 ;  /* 0x0000000807067825 */ /* 0x000fe200078e020e */
[----:B------:R-:W-:-:S05]  /*03c0*/  IADD3 R27, PT, PT, R21, R8, RZ ;  /* 0x00000008151b7210 */ /* 0x000fca0007ffe0ff */
[----:B------:R-:W-:Y:S01]  /*03d0*/  IMAD.IADD R13, R27, 0x1, R8 ;  /* 0x000000011b0d7824 */ /* 0x000fe200078e0208 */
[----:B------:R-:W4:Y:S04]  /*03e0*/  LDG.E.64 R6, desc[UR36][R6.64] ;  /* 0x0000002406067981 */ /* 0x000f28000c1e1b00 */
[----:B------:R-:W-:Y:S01]  /*03f0*/  IADD3 R33, PT, PT, R13, R8, RZ ;  /* 0x000000080d217210 */ /* 0x000fe20007ffe0ff */
[-CC-:B------:R-:W-:Y:S02]  /*0400*/  IMAD R21, R21, R9.reuse, R24.reuse ;  /* 0x0000000915157224 */ /* 0x180fe400078e0218 */
[----:B------:R-:W-:Y:S02]  /*0410*/  IMAD R27, R27, R9, R24 ;  /* 0x000000091b1b7224 */ /* 0x000fe400078e0218 */
[----:B------:R-:W-:-:S02]  /*0420*/  IMAD.IADD R8, R33, 0x1, R8 ;  /* 0x0000000121087824 */ /* 0x000fc400078e0208 */
[----:B------:R-:W-:Y:S02]  /*0430*/  IMAD R29, R13, R9, R24 ;  /* 0x000000090d1d7224 */ /* 0x000fe400078e0218 */
[----:B------:R-:W-:-:S04]  /*0440*/  IMAD.WIDE R4, R5, 0x8, R14 ;  /* 0x0000000805047825 */ /* 0x000fc800078e020e */
[-C--:B------:R-:W-:Y:S02]  /*0450*/  IMAD R13, R33, R9.reuse, R24 ;  /* 0x00000009210d7224 */ /* 0x080fe400078e0218 */
[----:B------:R-:W-:Y:S01]  /*0460*/  IMAD.WIDE R20, R21, 0x8, R14 ;  /* 0x0000000815147825 */ /* 0x000fe200078e020e */
[----:B------:R-:W5:Y:S03]  /*0470*/  LDG.E.64 R4, desc[UR36][R4.64] ;  /* 0x0000002404047981 */ /* 0x000f66000c1e1b00 */
[----:B------:R-:W-:Y:S02]  /*0480*/  IMAD R33, R8, R9, R24 ;  /* 0x0000000908217224 */ /* 0x000fe400078e0218 */
[--C-:B------:R-:W-:Y:S01]  /*0490*/  IMAD.WIDE R26, R27, 0x8, R14.reuse ;  /* 0x000000081b1a7825 */ /* 0x100fe200078e020e */
[----:B------:R-:W5:Y:S03]  /*04a0*/  LDG.E.64 R20, desc[UR36][R20.64] ;  /* 0x0000002414147981 */ /* 0x000f66000c1e1b00 */
[----:B------:R-:W-:-:S02]  /*04b0*/  IMAD.WIDE R28, R29, 0x8, R14 ;  /* 0x000000081d1c7825 */ /* 0x000fc400078e020e */
[----:B------:R-:W5:Y:S02]  /*04c0*/  LDG.E.64 R26, desc[UR36][R26.64] ;  /* 0x000000241a1a7981 */ /* 0x000f64000c1e1b00 */
[--C-:B------:R-:W-:Y:S02]  /*04d0*/  IMAD.WIDE R12, R13, 0x8, R14.reuse ;  /* 0x000000080d0c7825 */ /* 0x100fe400078e020e */
[----:B------:R-:W5:Y:S02]  /*04e0*/  LDG.E.64 R28, desc[UR36][R28.64] ;  /* 0x000000241c1c7981 */ /* 0x000f64000c1e1b00 */
[----:B------:R-:W-:Y:S02]  /*04f0*/  IMAD.WIDE R14, R33, 0x8, R14 ;  /* 0x00000008210e7825 */ /* 0x000fe400078e020e */
[----:B------:R-:W5:Y:S04]  /*0500*/  LDG.E.64 R12, desc[UR36][R12.64] ;  /* 0x000000240c0c7981 */ /* 0x000f68000c1e1b00 */
[----:B------:R-:W5:Y:S01]  /*0510*/  LDG.E.64 R14, desc[UR36][R14.64] ;  /* 0x000000240e0e7981 */ /* 0x000f62000c1e1b00 */
[----:B--2---:R-:W-:-:S05]  /*0520*/  IMAD R8, R41, UR4, R3 ;  /* 0x0000000429087c24 */ /* 0x004fca000f8e0203 */
[----:B------:R-:W-:-:S05]  /*0530*/  IADD3 R32, PT, PT, R8, R41, RZ ;  /* 0x0000002908207210 */ /* 0x000fca0007ffe0ff */
[----:B------:R-:W-:-:S05]  /*0540*/  IMAD.IADD R33, R32, 0x1, R41 ;  /* 0x0000000120217824 */ /* 0x000fca00078e0229 */
[----:B------:R-:W-:-:S05]  /*0550*/  IADD3 R36, PT, PT, R33, R41, RZ ;  /* 0x0000002921247210 */ /* 0x000fca0007ffe0ff */
[----:B------:R-:W-:-:S05]  /*0560*/  IMAD.IADD R38, R36, 0x1, R41 ;  /* 0x0000000124267824 */ /* 0x000fca00078e0229 */
[----:B------:R-:W-:Y:S01]  /*0570*/  IADD3 R39, PT, PT, R38, R41, RZ ;  /* 0x0000002926277210 */ /* 0x000fe20007ffe0ff */
[-CC-:B------:R-:W-:Y:S02]  /*0580*/  IMAD R32, R32, R9.reuse, R24.reuse ;  /* 0x0000000920207224 */ /* 0x180fe400078e0218 */
[-CC-:B------:R-:W-:Y:S02]  /*0590*/  IMAD R8, R8, R9.reuse, R24.reuse ;  /* 0x0000000908087224 */ /* 0x180fe400078e0218 */
[----:B------:R-:W-:Y:S02]  /*05a0*/  IMAD.IADD R40, R39, 0x1, R41 ;  /* 0x0000000127287824 */ /* 0x000fe400078e0229 */
[----:B------:R-:W-:Y:S02]  /*05b0*/  IMAD R34, R33, R9, R24 ;  /* 0x0000000921227224 */ /* 0x000fe400078e0218 */
[----:B------:R-:W-:Y:S01]  /*05c0*/  IMAD R35, R32, 0x8, R23 ;  /* 0x0000000820237824 */ /* 0x000fe200078e0217 */
[----:B------:R-:W-:Y:S01]  /*05d0*/  LEA R33, R8, R23, 0x3 ;  /* 0x0000001708217211 */ /* 0x000fe200078e18ff */
[----:B------:R-:W-:-:S02]  /*05e0*/  IMAD.IADD R32, R40, 0x1, R41 ;  /* 0x0000000128207824 */ /* 0x000fc400078e0229 */
[-CC-:B------:R-:W-:Y:S02]  /*05f0*/  IMAD R36, R36, R9.reuse, R24.reuse ;  /* 0x0000000924247224 */ /* 0x180fe400078e0218 */
[-CC-:B------:R-:W-:Y:S02]  /*0600*/  IMAD R38, R38, R9.reuse, R24.reuse ;  /* 0x0000000926267224 */ /* 0x180fe400078e0218 */
[--C-:B------:R-:W-:Y:S01]  /*0610*/  IMAD R8, R39, R9, R24.reuse ;  /* 0x0000000927087224 */ /* 0x100fe200078e0218 */
[----:B------:R-:W-:Y:S01]  /*0620*/  LEA R37, R34, R23, 0x3 ;  /* 0x0000001722257211 */ /* 0x000fe200078e18ff */
[-CC-:B------:R-:W-:Y:S02]  /*0630*/  IMAD R40, R40, R9.reuse, R24.reuse ;  /* 0x0000000928287224 */ /* 0x180fe400078e0218 */
[----:B------:R-:W-:Y:S01]  /*0640*/  IMAD R32, R32, R9, R24 ;  /* 0x0000000920207224 */ /* 0x000fe200078e0218 */
[-C--:B------:R-:W-:Y:S01]  /*0650*/  LEA R9, R36, R23.reuse, 0x3 ;  /* 0x0000001724097211 */ /* 0x080fe200078e18ff */
[--C-:B------:R-:W-:Y:S01]  /*0660*/  IMAD R39, R38, 0x8, R23.reuse ;  /* 0x0000000826277824 */ /* 0x100fe200078e0217 */
[-C--:B------:R-:W-:Y:S01]  /*0670*/  LEA R41, R8, R23.reuse, 0x3 ;  /* 0x0000001708297211 */ /* 0x080fe200078e18ff */
[----:B------:R-:W-:Y:S01]  /*0680*/  IMAD R43, R40, 0x8, R23 ;  /* 0x00000008282b7824 */ /* 0x000fe200078e0217 */
[----:B------:R-:W-:Y:S01]  /*0690*/  LEA R45, R32, R23, 0x3 ;  /* 0x00000017202d7211 */ /* 0x000fe200078e18ff */
[----:B------:R-:W-:-:S06]  /*06a0*/  UIADD3 UR4, UPT, UPT, UR4, 0x8, URZ ;  /* 0x0000000804047890 */ /* 0x000fcc000fffe0ff */
[----:B------:R-:W-:Y:S01]  /*06b0*/  ISETP.NE.AND P1, PT, R0, UR4, PT ;  /* 0x0000000400007c0c */ /* 0x000fe2000bf25270 */
[----:B---3--:R0:W-:Y:S04]  /*06c0*/  STS.64 [R33], R10 ;  /* 0x0000000a21007388 */ /* 0x0081e80000000a00 */
[----:B----4-:R0:W-:Y:S04]  /*06d0*/  STS.64 [R35], R6 ;  /* 0x0000000623007388 */ /* 0x0101e80000000a00 */
[----:B-----5:R0:W-:Y:S04]  /*06e0*/  STS.64 [R37], R4 ;  /* 0x0000000425007388 */ /* 0x0201e80000000a00 */
[----:B------:R0:W-:Y:S04]  /*06f0*/  STS.64 [R9], R20 ;  /* 0x0000001409007388 */ /* 0x0001e80000000a00 */
[----:B------:R0:W-:Y:S04]  /*0700*/  STS.64 [R39], R26 ;  /* 0x0000001a27007388 */ /* 0x0001e80000000a00 */
[----:B------:R0:W-:Y:S04]  /*0710*/  STS.64 [R41], R28 ;  /* 0x0000001c29007388 */ /* 0x0001e80000000a00 */
[----:B------:R0:W-:Y:S04]  /*0720*/  STS.64 [R43], R12 ;  /* 0x0000000c2b007388 */ /* 0x0001e80000000a00 */
[----:B------:R0:W-:Y:S01]  /*0730*/  STS.64 [R45], R14 ;  /* 0x0000000e2d007388 */ /* 0x0001e20000000a00 */
[----:B------:R-:W-:Y:S05]  /*0740*/  @P1 BRA `(.L_x_76) ;  /* 0xfffffff800e81947 */ /* 0x000fea000383ffff */
[----:B0-----:R-:W-:-:S07]  /*0750*/  IMAD.MOV.U32 R4, RZ, RZ, R0 ;  /* 0x000000ffff047224 */ /* 0x001fce00078e0000 */
.L_x_75:
[----:B------:R-:W-:-:S13]  /*0760*/  ISETP.NE.AND P1, PT, R30, RZ, PT ;  /* 0x000000ff1e00720c */ /* 0x000fda0003f25270 */
[----:B------:R-:W-:Y:S05]  /*0770*/  @!P1 BRA `(.L_x_77) ;  /* 0x0000000400209947 */ /* 0x000fea0003800000 */
[----:B------:R-:W-:Y:S01]  /*0780*/  ISETP.NE.AND P1, PT, R31, RZ, PT ;  /* 0x000000ff1f00720c */ /* 0x000fe20003f25270 */
[----:B------:R-:W-:-:S12]  /*0790*/  @!P0 BRA `(.L_x_78) ;  /* 0x0000000000908947 */ /* 0x000fd80003800000 */
[----:B------:R-:W0:Y:S08]  /*07a0*/  LDC.64 R6, c[0x0][0x3b0] ;  /* 0x0000ec00ff067b82 */ /* 0x000e300000000a00 */
[----:B------:R-:W1:Y:S08]  /*07b0*/  LDC.64 R8, c[0x0][0x380] ;  /* 0x0000e000ff087b82 */ /* 0x000e700000000a00 */
[----:B------:R-:W2:Y:S01]  /*07c0*/  LDC R28, c[0x0][0x3a4] ;  /* 0x0000e900ff1c7b82 */ /* 0x000ea20000000800 */
[----:B0-----:R-:W-:-:S04]  /*07d0*/  IMAD R5, R4, R6, R25 ;  /* 0x0000000604057224 */ /* 0x001fc800078e0219 */
[C---:B------:R-:W-:Y:S01]  /*07e0*/  IMAD R21, R5.reuse, R7, R24 ;  /* 0x0000000705157224 */ /* 0x040fe200078e0218 */
[----:B------:R-:W-:-:S03]  /*07f0*/  IADD3 R11, PT, PT, R5, R6, RZ ;  /* 0x00000006050b7210 */ /* 0x000fc60007ffe0ff */
[----:B-1----:R-:W-:-:S04]  /*0800*/  IMAD.WIDE R20, R21, 0x8, R8 ;  /* 0x0000000815147825 */ /* 0x002fc800078e0208 */
[C---:B------:R-:W-:Y:S02]  /*0810*/  IMAD.IADD R13, R11.reuse, 0x1, R6 ;  /* 0x000000010b0d7824 */ /* 0x040fe400078e0206 */
[----:B------:R-:W-:-:S03]  /*0820*/  IMAD R11, R11, R7, R24 ;  /* 0x000000070b0b7224 */ /* 0x000fc600078e0218 */
[C---:B------:R-:W-:Y:S01]  /*0830*/  IADD3 R6, PT, PT, R13.reuse, R6, RZ ;  /* 0x000000060d067210 */ /* 0x040fe20007ffe0ff */
[----:B------:R-:W-:Y:S02]  /*0840*/  IMAD R13, R13, R7, R24 ;  /* 0x000000070d0d7224 */ /* 0x000fe400078e0218 */
[----:B------:R-:W-:-:S04]  /*0850*/  IMAD.WIDE R10, R11, 0x8, R8 ;  /* 0x000000080b0a7825 */ /* 0x000fc800078e0208 */
[----:B------:R-:W-:Y:S02]  /*0860*/  IMAD R15, R6, R7, R24 ;  /* 0x00000007060f7224 */ /* 0x000fe400078e0218 */
[--C-:B------:R-:W-:Y:S01]  /*0870*/  IMAD.WIDE R12, R13, 0x8, R8.reuse ;  /* 0x000000080d0c7825 */ /* 0x100fe200078e0208 */
[----:B------:R-:W3:Y:S03]  /*0880*/  LDG.E.64 R10, desc[UR36][R10.64] ;  /* 0x000000240a0a7981 */ /* 0x000ee6000c1e1b00 */
[----:B------:R-:W-:Y:S02]  /*0890*/  IMAD.WIDE R14, R15, 0x8, R8 ;  /* 0x000000080f0e7825 */ /* 0x000fe400078e0208 */
[----:B------:R0:W4:Y:S04]  /*08a0*/  LDG.E.64 R8, desc[UR36][R20.64] ;  /* 0x0000002414087981 */ /* 0x000128000c1e1b00 */
[----:B------:R-:W5:Y:S04]  /*08b0*/  LDG.E.64 R12, desc[UR36][R12.64] ;  /* 0x000000240c0c7981 */ /* 0x000f68000c1e1b00 */
[----:B------:R-:W5:Y:S01]  /*08c0*/  LDG.E.64 R14, desc[UR36][R14.64] ;  /* 0x000000240e0e7981 */ /* 0x000f62000c1e1b00 */
[----:B--2---:R-:W-:-:S04]  /*08d0*/  IMAD R5, R4, R28, R3 ;  /* 0x0000001c04057224 */ /* 0x004fc800078e0203 */
[----:B------:R-:W-:-:S05]  /*08e0*/  IMAD.IADD R26, R5, 0x1, R28 ;  /* 0x00000001051a7824 */ /* 0x000fca00078e021c */
[C---:B------:R-:W-:Y:S01]  /*08f0*/  IADD3 R27, PT, PT, R26.reuse, R28, RZ ;  /* 0x0000001c1a1b7210 */ /* 0x040fe20007ffe0ff */
[-CC-:B------:R-:W-:Y:S02]  /*0900*/  IMAD R6, R5, R7.reuse, R24.reuse ;  /* 0x0000000705067224 */ /* 0x180fe400078e0218 */
[-C--:B------:R-:W-:Y:S02]  /*0910*/  IMAD R26, R26, R7.reuse, R24 ;  /* 0x000000071a1a7224 */ /* 0x080fe400078e0218 */
[C---:B------:R-:W-:Y:S02]  /*0920*/  IMAD.IADD R28, R27.reuse, 0x1, R28 ;  /* 0x000000011b1c7824 */ /* 0x040fe400078e021c */
[--C-:B0-----:R-:W-:Y:S01]  /*0930*/  IMAD R20, R27, R7, R24.reuse ;  /* 0x000000071b147224 */ /* 0x101fe200078e0218 */
[----:B------:R-:W-:Y:S01]  /*0940*/  LEA R5, R6, R23, 0x3 ;  /* 0x0000001706057211 */ /* 0x000fe200078e18ff */
[----:B------:R-:W-:Y:S02]  /*0950*/  IMAD R28, R28, R7, R24 ;  /* 0x000000071c1c7224 */ /* 0x000fe400078e0218 */
[--C-:B------:R-:W-:Y:S01]  /*0960*/  IMAD R7, R26, 0x8, R23.reuse ;  /* 0x000000081a077824 */ /* 0x100fe200078e0217 */
[----:B------:R-:W-:Y:S01]  /*0970*/  LEA R21, R20, R23, 0x3 ;  /* 0x0000001714157211 */ /* 0x000fe200078e18ff */
[----:B------:R-:W-:Y:S01]  /*0980*/  IMAD R27, R28, 0x8, R23 ;  /* 0x000000081c1b7824 */ /* 0x000fe200078e0217 */
[----:B------:R-:W-:Y:S01]  /*0990*/  IADD3 R4, PT, PT, R4, 0x4, RZ ;  /* 0x0000000404047810 */ /* 0x000fe20007ffe0ff */
[----:B----4-:R0:W-:Y:S04]  /*09a0*/  STS.64 [R5], R8 ;  /* 0x0000000805007388 */ /* 0x0101e80000000a00 */
[----:B---3--:R0:W-:Y:S04]  /*09b0*/  STS.64 [R7], R10 ;  /* 0x0000000a07007388 */ /* 0x0081e80000000a00 */
[----:B-----5:R0:W-:Y:S04]  /*09c0*/  STS.64 [R21], R12 ;  /* 0x0000000c15007388 */ /* 0x0201e80000000a00 */
[----:B------:R0:W-:Y:S02]  /*09d0*/  STS.64 [R27], R14 ;  /* 0x0000000e1b007388 */ /* 0x0001e40000000a00 */
.L_x_78:
[----:B------:R-:W-:Y:S05]  /*09e0*/  @!P1 BRA `(.L_x_77) ;  /* 0x0000000000849947 */ /* 0x000fea0003800000 */
[----:B------:R-:W-:Y:S02]  /*09f0*/  ISETP.NE.AND P1, PT, R31, 0x1, PT ;  /* 0x000000011f00780c */ /* 0x000fe40003f25270 */
[----:B------:R-:W-:-:S11]  /*0a00*/  LOP3.LUT P2, RZ, R42, 0x1, RZ, 0xc0, !PT ;  /* 0x000000012aff7812 */ /* 0x000fd6000784c0ff */
[----:B0-----:R-:W0:Y:S08]  /*0a10*/  @P1 LDC.64 R8, c[0x0][0x3b0] ;  /* 0x0000ec00ff081b82 */ /* 0x001e300000000a00 */
[----:B------:R-:W1:Y:S08]  /*0a20*/  @P1 LDC R26, c[0x0][0x3a4] ;  /* 0x0000e900ff1a1b82 */ /* 0x000e700000000800 */
[----:B------:R-:W2:Y:S08]  /*0a30*/  @P2 LDC.64 R6, c[0x0][0x3b0] ;  /* 0x0000ec00ff062b82 */ /* 0x000eb00000000a00 */
[----:B------:R-:W3:Y:S01]  /*0a40*/  @P1 LDC.64 R12, c[0x0][0x380] ;  /* 0x0000e000ff0c1b82 */ /* 0x000ee20000000a00 */
[----:B0-----:R-:W-:-:S04]  /*0a50*/  @P1 IMAD R5, R4, R8, R25 ;  /* 0x0000000804051224 */ /* 0x001fc800078e0219 */
[CCC-:B------:R-:W-:Y:S01]  /*0a60*/  @P1 IMAD R21, R5.reuse, R9.reuse, R24.reuse ;  /* 0x0000000905151224 */ /* 0x1c0fe200078e0218 */
[----:B------:R-:W-:Y:S02]  /*0a70*/  @P1 IADD3 R8, PT, PT, R5, R8, RZ ;  /* 0x0000000805081210 */ /* 0x000fe40007ffe0ff */
[----:B------:R-:W0:Y:S01]  /*0a80*/  @P2 LDC.64 R10, c[0x0][0x380] ;  /* 0x0000e000ff0a2b82 */ /* 0x000e220000000a00 */
[C---:B-1----:R-:W-:Y:S02]  /*0a90*/  @P1 IMAD R27, R4.reuse, R26, R3 ;  /* 0x0000001a041b1224 */ /* 0x042fe400078e0203 */
[----:B------:R-:W-:Y:S02]  /*0aa0*/  @P1 VIADD R4, R4, 0x2 ;  /* 0x0000000204041836 */ /* 0x000fe40000000000 */
[----:B------:R-:W-:Y:S02]  /*0ab0*/  @P1 IMAD R5, R8, R9, R24 ;  /* 0x0000000908051224 */ /* 0x000fe400078e0218 */
[----:B--2---:R-:W-:-:S04]  /*0ac0*/  @P2 IMAD R6, R4, R6, R25 ;  /* 0x0000000604062224 */ /* 0x004fc800078e0219 */
[----:B------:R-:W-:Y:S02]  /*0ad0*/  @P2 IMAD R15, R6, R7, R24 ;  /* 0x00000007060f2224 */ /* 0x000fe400078e0218 */
[----:B---3--:R-:W-:-:S04]  /*0ae0*/  @P1 IMAD.WIDE R20, R21, 0x8, R12 ;  /* 0x0000000815141825 */ /* 0x008fc800078e020c */
[----:B------:R-:W-:Y:S02]  /*0af0*/  @P1 IMAD.WIDE R12, R5, 0x8, R12 ;  /* 0x00000008050c1825 */ /* 0x000fe400078e020c */
[----:B------:R-:W1:Y:S02]  /*0b00*/  @P2 LDC R5, c[0x0][0x3a4] ;  /* 0x0000e900ff052b82 */ /* 0x000e640000000800 */
[----:B0-----:R-:W-:Y:S02]  /*0b10*/  @P2 IMAD.WIDE R14, R15, 0x8, R10 ;  /* 0x000000080f0e2825 */ /* 0x001fe400078e020a */
[----:B------:R-:W2:Y:S04]  /*0b20*/  @P1 LDG.E.64 R10, desc[UR36][R20.64] ;  /* 0x00000024140a1981 */ /* 0x000ea8000c1e1b00 */
[----:B------:R-:W3:Y:S04]  /*0b30*/  @P1 LDG.E.64 R12, desc[UR36][R12.64] ;  /* 0x000000240c0c1981 */ /* 0x000ee8000c1e1b00 */
[----:B------:R-:W4:Y:S01]  /*0b40*/  @P2 LDG.E.64 R14, desc[UR36][R14.64] ;  /* 0x000000240e0e2981 */ /* 0x000f22000c1e1b00 */
[----:B------:R-:W-:-:S02]  /*0b50*/  @P1 IMAD.IADD R26, R27, 0x1, R26 ;  /* 0x000000011b1a1824 */ /* 0x000fc400078e021a */
[-CC-:B------:R-:W-:Y:S02]  /*0b60*/  @P1 IMAD R6, R27, R9.reuse, R24.reuse ;  /* 0x000000091b061224 */ /* 0x180fe400078e0218 */
[----:B------:R-:W-:-:S04]  /*0b70*/  @P1 IMAD R26, R26, R9, R24 ;  /* 0x000000091a1a1224 */ /* 0x000fc800078e0218 */
[----:B------:R-:W-:Y:S02]  /*0b80*/  @P1 IMAD R9, R26, 0x8, R23 ;  /* 0x000000081a091824 */ /* 0x000fe400078e0217 */
[----:B-1----:R-:W-:-:S04]  /*0b90*/  @P2 IMAD R4, R4, R5, R3 ;  /* 0x0000000504042224 */ /* 0x002fc800078e0203 */
[----:B------:R-:W-:Y:S01]  /*0ba0*/  @P2 IMAD R4, R4, R7, R24 ;  /* 0x0000000704042224 */ /* 0x000fe200078e0218 */
[----:B------:R-:W-:-:S04]  /*0bb0*/  @P1 LEA R7, R6, R23, 0x3 ;  /* 0x0000001706071211 */ /* 0x000fc800078e18ff */
[----:B------:R-:W-:Y:S01]  /*0bc0*/  @P2 LEA R5, R4, R23, 0x3 ;  /* 0x0000001704052211 */ /* 0x000fe200078e18ff */
[----:B--2---:R1:W-:Y:S04]  /*0bd0*/  @P1 STS.64 [R7], R10 ;  /* 0x0000000a07001388 */ /* 0x0043e80000000a00 */
[----:B---3--:R1:W-:Y:S04]  /*0be0*/  @P1 STS.64 [R9], R12 ;  /* 0x0000000c09001388 */ /* 0x0083e80000000a00 */
[----:B----4-:R1:W-:Y:S02]  /*0bf0*/  @P2 STS.64 [R5], R14 ;  /* 0x0000000e05002388 */ /* 0x0103e40000000a00 */
.L_x_77:
[----:B------:R-:W2:Y:S01]  /*0c00*/  LDCU UR4, c[0x0][0x3b4] ;  /* 0x00007680ff0477ac */ /* 0x000ea20008000800 */
[----:B------:R-:W-:-:S05]  /*0c10*/  VIADD R24, R24, 0x1 ;  /* 0x0000000118187836 */ /* 0x000fca0000000000 */
[----:B--2---:R-:W-:-:S13]  /*0c20*/  ISETP.NE.AND P1, PT, R24, UR4, PT ;  /* 0x0000000418007c0c */ /* 0x004fda000bf25270 */
[----:B------:R-:W-:Y:S05]  /*0c30*/  @P1 BRA `(.L_x_79) ;  /* 0xfffffff400941947 */ /* 0x000fea000383ffff */
[----:B------:R-:W0:Y:S01]  /*0c40*/  LDCU UR5, c[0x0][0x3a4] ;  /* 0x00007480ff0577ac */ /* 0x000e220008000800 */
[----:B------:R-:W-:Y:S01]  /*0c50*/  VIADD R25, R25, 0x1 ;  /* 0x0000000119197836 */ /* 0x000fe20000000000 */
[----:B------:R-:W-:Y:S01]  /*0c60*/  IADD3 R3, PT, PT, R3, 0x1, RZ ;  /* 0x0000000103037810 */ /* 0x000fe20007ffe0ff */
[----:B------:R-:W2:Y:S01]  /*0c70*/  LDCU UR4, c[0x0][0x3b0] ;  /* 0x00007600ff0477ac */ /* 0x000ea20008000800 */
[----:B01----:R-:W-:Y:S02]  /*0c80*/  MOV R5, UR5 ;  /* 0x0000000500057c02 */ /* 0x003fe40008000f00 */
[----:B--2---:R-:W-:Y:S02]  /*0c90*/  ISETP.LT.AND P2, PT, R25, UR4, PT ;  /* 0x0000000419007c0c */ /* 0x004fe4000bf41270 */
[----:B------:R-:W-:-:S13]  /*0ca0*/  ISETP.GE.AND P1, PT, R3, R5, PT ;  /* 0x000000050300720c */ /* 0x000fda0003f26270 */
[----:B------:R-:W-:Y:S05]  /*0cb0*/  @!P1 BRA P2, `(.L_x_80) ;  /* 0xfffffff4006c9947 */ /* 0x000fea000103ffff */
.L_x_74:
[----:B------:R-:W-:-:S13]  /*0cc0*/  ISETP.GE.AND P0, PT, R5, 0x1, PT ;  /* 0x000000010500780c */ /* 0x000fda0003f06270 */
[----:B------:R-:W-:Y:S05]  /*0cd0*/  @!P0 BRA `(.L_x_73) ;  /* 0x0000000c00048947 */ /* 0x000fea0003800000 */
[----:B------:R-:W0:Y:S02]  /*0ce0*/  LDCU UR4, c[0x0][0x3a8] ;  /* 0x00007500ff0477ac */ /* 0x000e240008000800 */
[----:B0-----:R-:W-:-:S04]  /*0cf0*/  VIMNMX R0, PT, PT, R42, UR4, PT ;  /* 0x000000042a007c48 */ /* 0x001fc8000bfe0100 */
[----:B------:R-:W-:Y:S01]  /*0d00*/  ISETP.GE.AND P0, PT, R0, 0x1, PT ;  /* 0x000000010000780c */ /* 0x000fe20003f06270 */
[----:B------:R-:W-:-:S12]  /*0d10*/  IMAD R0, R5, UR4, RZ ;  /* 0x0000000405007c24 */ /* 0x000fd8000f8e02ff */
[----:B------:R-:W-:Y:S05]  /*0d20*/  @!P0 BRA `(.L_x_73) ;  /* 0x0000000800f08947 */ /* 0x000fea0003800000 */
[C---:B------:R-:W-:Y:S01]  /*0d30*/  LOP3.LUT R3, R42.reuse, 0xf, RZ, 0xc0, !PT ;  /* 0x0000000f2a037812 */ /* 0x040fe200078ec0ff */
[----:B------:R-:W-:Y:S01]  /*0d40*/  IMAD.MOV.U32 R43, RZ, RZ, RZ ;  /* 0x000000ffff2b7224 */ /* 0x000fe200078e00ff */
[----:B------:R-:W-:-:S03]  /*0d50*/  LOP3.LUT R4, R42, 0x7, RZ, 0xc0, !PT ;  /* 0x000000072a047812 */ /* 0x000fc600078ec0ff */
[----:B------:R-:W-:Y:S01]  /*0d60*/  VIADD R5, R3, 0xffffffff ;  /* 0xffffffff03057836 */ /* 0x000fe20000000000 */
[----:B------:R-:W-:-:S04]  /*0d70*/  IADD3 R6, PT, PT, R4, -0x1, RZ ;  /* 0xffffffff04067810 */ /* 0x000fc80007ffe0ff */
[----:B------:R-:W-:Y:S02]  /*0d80*/  ISETP.GE.U32.AND P0, PT, R5, 0x7, PT ;  /* 0x000000070500780c */ /* 0x000fe40003f06070 */
[----:B------:R-:W-:Y:S02]  /*0d90*/  LOP3.LUT R5, R42, 0x7ffffff0, RZ, 0xc0, !PT ;  /* 0x7ffffff02a057812 */ /* 0x000fe400078ec0ff */
[----:B------:R-:W-:Y:S02]  /*0da0*/  ISETP.GE.U32.AND P1, PT, R6, 0x3, PT ;  /* 0x000000030600780c */ /* 0x000fe40003f26070 */
[----:B------:R-:W-:-:S11]  /*0db0*/  LOP3.LUT R42, R42, 0x3, RZ, 0xc0, !PT ;  /* 0x000000032a2a7812 */ /* 0x000fd600078ec0ff */
.L_x_91:
[----:B0-----:R-:W0:Y:S01]  /*0dc0*/  LDCU UR4, c[0x0][0x3a4] ;  /* 0x00007480ff0477ac */ /* 0x001e220008000800 */
[----:B------:R-:W-:Y:S01]  /*0dd0*/  MOV R44, R43 ;  /* 0x0000002b002c7202 */ /* 0x000fe20000000f00 */
[----:B------:R-:W-:Y:S02]  /*0de0*/  IMAD R45, R22, R17, R43 ;  /* 0x00000011162d7224 */ /* 0x000fe400078e022b */
[----:B------:R-:W-:Y:S02]  /*0df0*/  HFMA2 R46, -RZ, RZ, 0, 0 ;  /* 0x00000000ff2e7431 */ /* 0x000fe400000001ff */
[----:B------:R-:W-:-:S05]  /*0e00*/  VIADD R43, R43, 0x1 ;  /* 0x000000012b2b7836 */ /* 0x000fca0000000000 */
[----:B012-4-:R-:W-:-:S13]  /*0e10*/  ISETP.NE.AND P2, PT, R43, UR4, PT ;  /* 0x000000042b007c0c */ /* 0x017fda000bf45270 */
.L_x_90:
[----:B0-----:R-:W0:Y:S01]  /*0e20*/  LDCU UR4, c[0x0][0x3a0] ;  /* 0x00007400ff0477ac */ /* 0x001e220008000800 */
[----:B------:R-:W-:Y:S01]  /*0e30*/  MOV R29, RZ ;  /* 0x000000ff001d7202 */ /* 0x000fe20000000f00 */
[----:B-1----:R-:W1:Y:S01]  /*0e40*/  LDCU UR5, c[0x0][0x3a8] ;  /* 0x00007500ff0577ac */ /* 0x002e620008000800 */
[----:B0-----:R-:W-:Y:S01]  /*0e50*/  UISETP.GE.U32.AND UP0, UPT, UR4, 0x10, UPT ;  /* 0x000000100400788c */ /* 0x001fe2000bf06070 */
[--C-:B-1----:R-:W-:Y:S02]  /*0e60*/  IMAD R47, R45, UR5, R46.reuse ;  /* 0x000000052d2f7c24 */ /* 0x102fe4000f8e022e */
[----:B------:R-:W-:Y:S02]  /*0e70*/  IMAD R48, R44, UR5, R46 ;  /* 0x000000052c307c24 */ /* 0x000fe4000f8e022e */
[----:B------:R-:W-:-:S05]  /*0e80*/  VIADD R46, R46, 0x1 ;  /* 0x000000012e2e7836 */ /* 0x000fca0000000000 */
[----:B------:R-:W-:Y:S01]  /*0e90*/  ISETP.NE.AND P3, PT, R46, UR5, PT ;  /* 0x000000052e007c0c */ /* 0x000fe2000bf65270 */
[----:B--2-4-:R-:W-:-:S12]  /*0ea0*/  BRA.U !UP0, `(.L_x_81) ;  /* 0x0000000508287547 */ /* 0x014fd8000b800000 */
[----:B------:R-:W-:Y:S01]  /*0eb0*/  BSSY.RECONVERGENT B1, `(.L_x_82) ;  /* 0x0000048000017945 */ /* 0x000fe20003800200 */
[----:B------:R-:W-:-:S07]  /*0ec0*/  IMAD.MOV.U32 R49, RZ, RZ, RZ ;  /* 0x000000ffff317224 */ /* 0x000fce00078e00ff */
.L_x_83:
[----:B0-----:R-:W0:Y:S01]  /*0ed0*/  LDC.64 R12, c[0x0][0x388] ;  /* 0x0000e200ff0c7b82 */ /* 0x001e220000000a00 */
[----:B------:R-:W-:-:S04]  /*0ee0*/  IMAD R7, R0, R49, R47 ;  /* 0x0000003100077224 */ /* 0x000fc800078e022f */
[----:B0-----:R-:W-:-:S05]  /*0ef0*/  IMAD.WIDE R12, R7, 0x8, R12 ;  /* 0x00000008070c7825 */ /* 0x001fca00078e020c */
[----:B------:R0:W2:Y:S01]  /*0f00*/  LDG.E.64 R8, desc[UR36][R12.64] ;  /* 0x000000240c087981 */ /* 0x0000a2000c1e1b00 */
[----:B------:R-:W-:-:S04]  /*0f10*/  IMAD.WIDE R38, R0, 0x8, R12 ;  /* 0x0000000800267825 */ /* 0x000fc800078e020c */
[C---:B------:R-:W-:Y:S02]  /*0f20*/  IMAD.WIDE R36, R0.reuse, 0x8, R38 ;  /* 0x0000000800247825 */ /* 0x040fe400078e0226 */
[----:B------:R-:W3:Y:S02]  /*0f30*/  LDG.E.64 R38, desc[UR36][R38.64] ;  /* 0x0000002426267981 */ /* 0x000ee4000c1e1b00 */
[C---:B------:R-:W-:Y:S02]  /*0f40*/  IMAD.WIDE R6, R0.reuse, 0x8, R36 ;  /* 0x0000000800067825 */ /* 0x040fe400078e0224 */
[----:B------:R-:W4:Y:S02]  /*0f50*/  LDG.E.64 R36, desc[UR36][R36.64] ;  /* 0x0000002424247981 */ /* 0x000f24000c1e1b00 */
[C---:B------:R-:W-:Y:S02]  /*0f60*/  IMAD.WIDE R14, R0.reuse, 0x8, R6 ;  /* 0x00000008000e7825 */ /* 0x040fe400078e0206 */
[----:B------:R-:W5:Y:S02]  /*0f70*/  LDG.E.64 R6, desc[UR36][R6.64] ;  /* 0x0000002406067981 */ /* 0x000f64000c1e1b00 */
[----:B------:R-:W-:-:S02]  /*0f80*/  IMAD.WIDE R34, R0, 0x8, R14 ;  /* 0x0000000800227825 */ /* 0x000fc400078e020e */
[----:B------:R-:W5:Y:S02]  /*0f90*/  LDG.E.64 R14, desc[UR36][R14.64] ;  /* 0x000000240e0e7981 */ /* 0x000f64000c1e1b00 */
[C---:B------:R-:W-:Y:S02]  /*0fa0*/  IMAD.WIDE R24, R0.reuse, 0x8, R34 ;  /* 0x0000000800187825 */ /* 0x040fe400078e0222 */
[----:B------:R-:W5:Y:S02]  /*0fb0*/  LDG.E.64 R34, desc[UR36][R34.64] ;  /* 0x0000002422227981 */ /* 0x000f64000c1e1b00 */
        /* <DEDUP_REMOVED lines=10> */
[C---:B0-----:R-:W-:Y:S02]  /*1060*/  IMAD R13, R0.reuse, R49, R48 ;  /* 0x00000031000d7224 */ /* 0x041fe400078e0230 */
[C---:B------:R-:W-:Y:S02]  /*1070*/  IMAD.WIDE R20, R0.reuse, 0x8, R26 ;  /* 0x0000000800147825 */ /* 0x040fe400078e021a */
[----:B------:R-:W5:Y:S01]  /*1080*/  LDG.E.64 R26, desc[UR36][R26.64] ;  /* 0x000000241a1a7981 */ /* 0x000f62000c1e1b00 */
[----:B------:R-:W-:Y:S01]  /*1090*/  LEA R50, R13, R2, 0x3 ;  /* 0x000000020d327211 */ /* 0x000fe200078e18ff */
[C---:B------:R-:W-:Y:S02]  /*10a0*/  IMAD.WIDE R12, R0.reuse, 0x8, R20 ;  /* 0x00000008000c7825 */ /* 0x040fe400078e0214 */
[----:B------:R-:W5:Y:S04]  /*10b0*/  LDG.E.64 R20, desc[UR36][R20.64] ;  /* 0x0000002414147981 */ /* 0x000f68000c1e1b00 */
[----:B--2---:R0:W-:Y:S02]  /*10c0*/  STS.64 [R50], R8 ;  /* 0x0000000832007388 */ /* 0x0041e40000000a00 */
[----:B0-----:R-:W-:-:S02]  /*10d0*/  IMAD.WIDE R8, R0, 0x8, R12 ;  /* 0x0000000800087825 */ /* 0x001fc400078e020c */
[----:B------:R-:W2:Y:S02]  /*10e0*/  LDG.E.64 R12, desc[UR36][R12.64] ;  /* 0x000000240c0c7981 */ /* 0x000ea4000c1e1b00 */
[C---:B------:R-:W-:Y:S02]  /*10f0*/  IMAD.WIDE R40, R0.reuse, 0x8, R8 ;  /* 0x0000000800287825 */ /* 0x040fe400078e0208 */
[----:B------:R-:W2:Y:S04]  /*1100*/  LDG.E.64 R8, desc[UR36][R8.64] ;  /* 0x0000002408087981 */ /* 0x000ea8000c1e1b00 */
[----:B------:R-:W2:Y:S01]  /*1110*/  LDG.E.64 R40, desc[UR36][R40.64] ;  /* 0x0000002428287981 */ /* 0x000ea2000c1e1b00 */
[----:B------:R-:W-:-:S05]  /*1120*/  IMAD R51, R0, 0x8, R50 ;  /* 0x0000000800337824 */ /* 0x000fca00078e0232 */
[----:B------:R-:W-:-:S05]  /*1130*/  LEA R53, R0, R51, 0x3 ;  /* 0x0000003300357211 */ /* 0x000fca00078e18ff */
[C---:B------:R-:W-:Y:S01]  /*1140*/  IMAD R50, R0.reuse, 0x8, R53 ;  /* 0x0000000800327824 */ /* 0x040fe200078e0235 */
[----:B---3--:R-:W-:Y:S04]  /*1150*/  STS.64 [R51], R38 ;  /* 0x0000002633007388 */ /* 0x008fe80000000a00 */
[C---:B------:R-:W-:Y:S01]  /*1160*/  LEA R52, R0.reuse, R50, 0x3 ;  /* 0x0000003200347211 */ /* 0x040fe200078e18ff */
[----:B----4-:R-:W-:Y:S04]  /*1170*/  STS.64 [R53], R36 ;  /* 0x0000002435007388 */ /* 0x010fe80000000a00 */
[----:B-----5:R0:W-:Y:S02]  /*1180*/  STS.64 [R50], R6 ;  /* 0x0000000632007388 */ /* 0x0201e40000000a00 */
[----:B0-----:R-:W-:-:S05]  /*1190*/  IMAD R7, R0, 0x8, R52 ;  /* 0x0000000800077824 */ /* 0x001fca00078e0234 */
[C---:B------:R-:W-:Y:S01]  /*11a0*/  LEA R37, R0.reuse, R7, 0x3 ;  /* 0x0000000700257211 */ /* 0x040fe200078e18ff */
[----:B------:R0:W-:Y:S04]  /*11b0*/  STS.64 [R52], R14 ;  /* 0x0000000e34007388 */ /* 0x0001e80000000a00 */
[----:B------:R-:W-:-:S05]  /*11c0*/  IMAD R39, R0, 0x8, R37 ;  /* 0x0000000800277824 */ /* 0x000fca00078e0225 */
[----:B0-----:R-:W-:-:S05]  /*11d0*/  LEA R15, R0, R39, 0x3 ;  /* 0x00000027000f7211 */ /* 0x001fca00078e18ff */
[----:B------:R-:W-:-:S05]  /*11e0*/  IMAD R51, R0, 0x8, R15 ;  /* 0x0000000800337824 */ /* 0x000fca00078e020f */
[----:B------:R-:W-:-:S05]  /*11f0*/  LEA R38, R0, R51, 0x3 ;  /* 0x0000003300267211 */ /* 0x000fca00078e18ff */
[----:B------:R-:W-:-:S05]  /*1200*/  IMAD R53, R0, 0x8, R38 ;  /* 0x0000000800357824 */ /* 0x000fca00078e0226 */
[----:B------:R-:W-:-:S05]  /*1210*/  LEA R36, R0, R53, 0x3 ;  /* 0x0000003500247211 */ /* 0x000fca00078e18ff */
[C---:B------:R-:W-:Y:S01]  /*1220*/  IMAD R6, R0.reuse, 0x8, R36 ;  /* 0x0000000800067824 */ /* 0x040fe200078e0224 */
[----:B------:R0:W-:Y:S04]  /*1230*/  STS.64 [R7], R34 ;  /* 0x0000002207007388 */ /* 0x0001e80000000a00 */
[C---:B------:R-:W-:Y:S01]  /*1240*/  LEA R50, R0.reuse, R6, 0x3 ;  /* 0x0000000600327211 */ /* 0x040fe200078e18ff */
[----:B------:R0:W-:Y:S04]  /*1250*/  STS.64 [R37], R24 ;  /* 0x0000001825007388 */ /* 0x0001e80000000a00 */
[----:B------:R0:W-:Y:S01]  /*1260*/  STS.64 [R39], R10 ;  /* 0x0000000a27007388 */ /* 0x0001e20000000a00 */
[----:B------:R-:W-:-:S03]  /*1270*/  IMAD R14, R0, 0x8, R50 ;  /* 0x00000008000e7824 */ /* 0x000fc600078e0232 */
[----:B------:R0:W-:Y:S04]  /*1280*/  STS.64 [R15], R30 ;  /* 0x0000001e0f007388 */ /* 0x0001e80000000a00 */
[----:B------:R0:W-:Y:S04]  /*1290*/  STS.64 [R51], R32 ;  /* 0x0000002033007388 */ /* 0x0001e80000000a00 */
[----:B------:R0:W-:Y:S04]  /*12a0*/  STS.64 [R38], R28 ;  /* 0x0000001c26007388 */ /* 0x0001e80000000a00 */
[----:B------:R0:W-:Y:S04]  /*12b0*/  STS.64 [R53], R26 ;  /* 0x0000001a35007388 */ /* 0x0001e80000000a00 */
[----:B------:R0:W-:Y:S01]  /*12c0*/  STS.64 [R36], R20 ;  /* 0x0000001424007388 */ /* 0x0001e20000000a00 */
[----:B------:R-:W-:-:S04]  /*12d0*/  IADD3 R49, PT, PT, R49, 0x10, RZ ;  /* 0x0000001031317810 */ /* 0x000fc80007ffe0ff */
[----:B------:R-:W-:Y:S01]  /*12e0*/  ISETP.NE.AND P4, PT, R49, R5, PT ;  /* 0x000000053100720c */ /* 0x000fe20003f85270 */
[----:B--2---:R0:W-:Y:S04]  /*12f0*/  STS.64 [R6], R12 ;  /* 0x0000000c06007388 */ /* 0x0041e80000000a00 */
[----:B------:R0:W-:Y:S04]  /*1300*/  STS.64 [R50], R8 ;  /* 0x0000000832007388 */ /* 0x0001e80000000a00 */
[----:B------:R0:W-:Y:S04]  /*1310*/  STS.64 [R14], R40 ;  /* 0x000000280e007388 */ /* 0x0001e80000000a00 */
[----:B------:R-:W-:Y:S05]  /*1320*/  @P4 BRA `(.L_x_83) ;  /* 0xfffffff800e84947 */ /* 0x000fea000383ffff */
[----:B------:R-:W-:Y:S05]  /*1330*/  BSYNC.RECONVERGENT B1 ;  /* 0x0000000000017941 */ /* 0x000fea0003800200 */
.L_x_82:
[----:B0-----:R-:W-:-:S07]  /*1340*/  IMAD.MOV.U32 R29, RZ, RZ, R5 ;  /* 0x000000ffff1d7224 */ /* 0x001fce00078e0005 */
.L_x_81:
[----:B------:R-:W-:Y:S01]  /*1350*/  ISETP.NE.AND P4, PT, R3, RZ, PT ;  /* 0x000000ff0300720c */ /* 0x000fe20003f85270 */
[----:B------:R-:W-:-:S12]  /*1360*/  BSSY.RECONVERGENT B1, `(.L_x_84) ;  /* 0x0000056000017945 */ /* 0x000fd80003800200 */
[----:B------:R-:W-:Y:S05]  /*1370*/  @!P4 BRA `(.L_x_85) ;  /* 0x000000040050c947 */ /* 0x000fea0003800000 */
[----:B------:R-:W-:Y:S01]  /*1380*/  BSSY.RECONVERGENT B2, `(.L_x_86) ;  /* 0x0000027000027945 */ /* 0x000fe20003800200 */
[----:B------:R-:W-:-:S03]  /*1390*/  ISETP.NE.AND P4, PT, R4, RZ, PT ;  /* 0x000000ff0400720c */ /* 0x000fc60003f85270 */
[----:B------:R-:W-:Y:S10]  /*13a0*/  @!P0 BRA `(.L_x_87) ;  /* 0x0000000000908947 */ /* 0x000ff40003800000 */
[----:B------:R-:W0:Y:S01]  /*13b0*/  LDC.64 R14, c[0x0][0x388] ;  /* 0x0000e200ff0e7b82 */ /* 0x000e220000000a00 */
[----:B------:R-:W-:-:S04]  /*13c0*/  IMAD R7, R0, R29, R47 ;  /* 0x0000001d00077224 */ /* 0x000fc800078e022f */
[----:B0-----:R-:W-:-:S04]  /*13d0*/  IMAD.WIDE R14, R7, 0x8, R14 ;  /* 0x00000008070e7825 */ /* 0x001fc800078e020e */
[C---:B------:R-:W-:Y:S02]  /*13e0*/  IMAD.WIDE R8, R0.reuse, 0x8, R14 ;  /* 0x0000000800087825 */ /* 0x040fe400078e020e */
[----:B------:R-:W2:Y:S02]  /*13f0*/  LDG.E.64 R14, desc[UR36][R14.64] ;  /* 0x000000240e0e7981 */ /* 0x000ea4000c1e1b00 */
[C---:B------:R-:W-:Y:S02]  /*1400*/  IMAD.WIDE R6, R0.reuse, 0x8, R8 ;  /* 0x0000000800067825 */ /* 0x040fe400078e0208 */
[----:B------:R-:W3:Y:S02]  /*1410*/  LDG.E.64 R8, desc[UR36][R8.64] ;  /* 0x0000002408087981 */ /* 0x000ee4000c1e1b00 */
[C---:B------:R-:W-:Y:S02]  /*1420*/  IMAD.WIDE R12, R0.reuse, 0x8, R6 ;  /* 0x00000008000c7825 */ /* 0x040fe400078e0206 */
[----:B------:R-:W4:Y:S02]  /*1430*/  LDG.E.64 R6, desc[UR36][R6.64] ;  /* 0x0000002406067981 */ /* 0x000f24000c1e1b00 */
[----:B------:R-:W-:-:S02]  /*1440*/  IMAD.WIDE R20, R0, 0x8, R12 ;  /* 0x0000000800147825 */ /* 0x000fc400078e020c */
[----:B------:R-:W5:Y:S02]  /*1450*/  LDG.E.64 R12, desc[UR36][R12.64] ;  /* 0x000000240c0c7981 */ /* 0x000f64000c1e1b00 */
[C---:B------:R-:W-:Y:S02]  /*1460*/  IMAD.WIDE R26, R0.reuse, 0x8, R20 ;  /* 0x00000008001a7825 */ /* 0x040fe400078e0214 */
[----:B------:R-:W5:Y:S02]  /*1470*/  LDG.E.64 R20, desc[UR36][R20.64] ;  /* 0x0000002414147981 */ /* 0x000f64000c1e1b00 */
[C---:B------:R-:W-:Y:S02]  /*1480*/  IMAD.WIDE R24, R0.reuse, 0x8, R26 ;  /* 0x0000000800187825 */ /* 0x040fe400078e021a */
[----:B------:R-:W5:Y:S02]  /*1490*/  LDG.E.64 R26, desc[UR36][R26.64] ;  /* 0x000000241a1a7981 */ /* 0x000f64000c1e1b00 */
[----:B------:R-:W-:-:S02]  /*14a0*/  IMAD.WIDE R10, R0, 0x8, R24 ;  /* 0x00000008000a7825 */ /* 0x000fc400078e0218 */
[----:B------:R-:W5:Y:S04]  /*14b0*/  LDG.E.64 R24, desc[UR36][R24.64] ;  /* 0x0000002418187981 */ /* 0x000f68000c1e1b00 */
[----:B------:R-:W5:Y:S01]  /*14c0*/  LDG.E.64 R10, desc[UR36][R10.64] ;  /* 0x000000240a0a7981 */ /* 0x000f62000c1e1b00 */
[----:B------:R-:W-:-:S05]  /*14d0*/  IMAD R31, R0, R29, R48 ;  /* 0x0000001d001f7224 */ /* 0x000fca00078e0230 */
[----:B------:R-:W-:-:S05]  /*14e0*/  LEA R31, R31, R2, 0x3 ;  /* 0x000000021f1f7211 */ /* 0x000fca00078e18ff */
[----:B------:R-:W-:-:S05]  /*14f0*/  IMAD R33, R0, 0x8, R31 ;  /* 0x0000000800217824 */ /* 0x000fca00078e021f */
[----:B------:R-:W-:-:S05]  /*1500*/  LEA R35, R0, R33, 0x3 ;  /* 0x0000002100237211 */ /* 0x000fca00078e18ff */
[----:B------:R-:W-:-:S05]  /*1510*/  IMAD R37, R0, 0x8, R35 ;  /* 0x0000000800257824 */ /* 0x000fca00078e0223 */
[----:B------:R-:W-:-:S05]  /*1520*/  LEA R39, R0, R37, 0x3 ;  /* 0x0000002500277211 */ /* 0x000fca00078e18ff */
[----:B------:R-:W-:-:S05]  /*1530*/  IMAD R41, R0, 0x8, R39 ;  /* 0x0000000800297824 */ /* 0x000fca00078e0227 */
[----:B------:R-:W-:-:S05]  /*1540*/  LEA R49, R0, R41, 0x3 ;  /* 0x0000002900317211 */ /* 0x000fca00078e18ff */
[----:B------:R-:W-:Y:S01]  /*1550*/  IMAD R51, R0, 0x8, R49 ;  /* 0x0000000800337824 */ /* 0x000fe200078e0231 */
[----:B------:R-:W-:Y:S01]  /*1560*/  IADD3 R29, PT, PT, R29, 0x8, RZ ;  /* 0x000000081d1d7810 */ /* 0x000fe20007ffe0ff */
[----:B--2---:R0:W-:Y:S04]  /*1570*/  STS.64 [R31], R14 ;  /* 0x0000000e1f007388 */ /* 0x0041e80000000a00 */
[----:B---3--:R0:W-:Y:S04]  /*1580*/  STS.64 [R33], R8 ;  /* 0x0000000821007388 */ /* 0x0081e80000000a00 */
[----:B----4-:R0:W-:Y:S04]  /*1590*/  STS.64 [R35], R6 ;  /* 0x0000000623007388 */ /* 0x0101e80000000a00 */
[----:B-----5:R0:W-:Y:S04]  /*15a0*/  STS.64 [R37], R12 ;  /* 0x0000000c25007388 */ /* 0x0201e80000000a00 */
[----:B------:R0:W-:Y:S04]  /*15b0*/  STS.64 [R39], R20 ;  /* 0x0000001427007388 */ /* 0x0001e80000000a00 */
[----:B------:R0:W-:Y:S04]  /*15c0*/  STS.64 [R41], R26 ;  /* 0x0000001a29007388 */ /* 0x0001e80000000a00 */
[----:B------:R0:W-:Y:S04]  /*15d0*/  STS.64 [R49], R24 ;  /* 0x0000001831007388 */ /* 0x0001e80000000a00 */
[----:B------:R0:W-:Y:S02]  /*15e0*/  STS.64 [R51], R10 ;  /* 0x0000000a33007388 */ /* 0x0001e40000000a00 */
.L_x_87:
[----:B------:R-:W-:Y:S05]  /*15f0*/  BSYNC.RECONVERGENT B2 ;  /* 0x0000000000027941 */ /* 0x000fea0003800200 */
.L_x_86:
[----:B------:R-:W-:Y:S05]  /*1600*/  @!P4 BRA `(.L_x_85) ;  /* 0x0000000000acc947 */ /* 0x000fea0003800000 */
[----:B------:R-:W-:Y:S01]  /*1610*/  BSSY.RECONVERGENT B2, `(.L_x_88) ;  /* 0x0000017000027945 */ /* 0x000fe20003800200 */
[----:B------:R-:W-:-:S03]  /*1620*/  ISETP.NE.AND P4, PT, R42, RZ, PT ;  /* 0x000000ff2a00720c */ /* 0x000fc60003f85270 */
[----:B------:R-:W-:Y:S10]  /*1630*/  @!P1 BRA `(.L_x_89) ;  /* 0x0000000000509947 */ /* 0x000ff40003800000 */
[----:B0-----:R-:W0:Y:S01]  /*1640*/  LDC.64 R6, c[0x0][0x388] ;  /* 0x0000e200ff067b82 */ /* 0x001e220000000a00 */
[----:B------:R-:W-:-:S04]  /*1650*/  IMAD R9, R0, R29, R47 ;  /* 0x0000001d00097224 */ /* 0x000fc800078e022f */
[----:B0-----:R-:W-:-:S04]  /*1660*/  IMAD.WIDE R6, R9, 0x8, R6 ;  /* 0x0000000809067825 */ /* 0x001fc800078e0206 */
[C---:B------:R-:W-:Y:S02]  /*1670*/  IMAD.WIDE R8, R0.reuse, 0x8, R6 ;  /* 0x0000000800087825 */ /* 0x040fe400078e0206 */
[----:B------:R-:W2:Y:S02]  /*1680*/  LDG.E.64 R6, desc[UR36][R6.64] ;  /* 0x0000002406067981 */ /* 0x000ea4000c1e1b00 */
[C---:B------:R-:W-:Y:S02]  /*1690*/  IMAD.WIDE R10, R0.reuse, 0x8, R8 ;  /* 0x00000008000a7825 */ /* 0x040fe400078e0208 */
[----:B------:R-:W3:Y:S02]  /*16a0*/  LDG.E.64 R8, desc[UR36][R8.64] ;  /* 0x0000002408087981 */ /* 0x000ee4000c1e1b00 */
[C---:B------:R-:W-:Y:S02]  /*16b0*/  IMAD.WIDE R12, R0.reuse, 0x8, R10 ;  /* 0x00000008000c7825 */ /* 0x040fe400078e020a */
[----:B------:R-:W4:Y:S04]  /*16c0*/  LDG.E.64 R10, desc[UR36][R10.64] ;  /* 0x000000240a0a7981 */ /* 0x000f28000c1e1b00 */
[----:B------:R-:W5:Y:S01]  /*16d0*/  LDG.E.64 R12, desc[UR36][R12.64] ;  /* 0x000000240c0c7981 */ /* 0x000f62000c1e1b00 */
[----:B------:R-:W-:-:S04]  /*16e0*/  IMAD R15, R0, R29, R48 ;  /* 0x0000001d000f7224 */ /* 0x000fc800078e0230 */
[----:B------:R-:W-:-:S05]  /*16f0*/  IMAD R15, R15, 0x8, R2 ;  /* 0x000000080f0f7824 */ /* 0x000fca00078e0202 */
[----:B------:R-:W-:-:S05]  /*1700*/  LEA R21, R0, R15, 0x3 ;  /* 0x0000000f00157211 */ /* 0x000fca00078e18ff */
[----:B------:R-:W-:-:S05]  /*1710*/  IMAD R25, R0, 0x8, R21 ;  /* 0x0000000800197824 */ /* 0x000fca00078e0215 */
[----:B------:R-:W-:Y:S01]  /*1720*/  LEA R27, R0, R25, 0x3 ;  /* 0x00000019001b7211 */ /* 0x000fe200078e18ff */
[----:B------:R-:W-:Y:S01]  /*1730*/  VIADD R29, R29, 0x4 ;  /* 0x000000041d1d7836 */ /* 0x000fe20000000000 */
[----:B--2---:R1:W-:Y:S04]  /*1740*/  STS.64 [R15], R6 ;  /* 0x000000060f007388 */ /* 0x0043e80000000a00 */
[----:B---3--:R1:W-:Y:S04]  /*1750*/  STS.64 [R21], R8 ;  /* 0x0000000815007388 */ /* 0x0083e80000000a00 */
[----:B----4-:R1:W-:Y:S04]  /*1760*/  STS.64 [R25], R10 ;  /* 0x0000000a19007388 */ /* 0x0103e80000000a00 */
[----:B-----5:R1:W-:Y:S02]  /*1770*/  STS.64 [R27], R12 ;  /* 0x0000000c1b007388 */ /* 0x0203e40000000a00 */
.L_x_89:
[----:B------:R-:W-:Y:S05]  /*1780*/  BSYNC.RECONVERGENT B2 ;  /* 0x0000000000027941 */ /* 0x000fea0003800200 */
.L_x_88:
[----:B------:R-:W-:Y:S05]  /*1790*/  @!P4 BRA `(.L_x_85) ;  /* 0x000000000048c947 */ /* 0x000fea0003800000 */
[----:B01----:R-:W0:Y:S01]  /*17a0*/  LDC.64 R8, c[0x0][0x388] ;  /* 0x0000e200ff087b82 */ /* 0x003e220000000a00 */
[----:B------:R-:W-:-:S04]  /*17b0*/  IMAD R47, R0, R29, R47 ;  /* 0x0000001d002f7224 */ /* 0x000fc800078e022f */
[----:B0-----:R-:W-:-:S05]  /*17c0*/  IMAD.WIDE R8, R47, 0x8, R8 ;  /* 0x000000082f087825 */ /* 0x001fca00078e0208 */
[----:B------:R-:W2:Y:S01]  /*17d0*/  LDG.E.64 R6, desc[UR36][R8.64] ;  /* 0x0000002408067981 */ /* 0x000ea2000c1e1b00 */
[----:B------:R-:W-:Y:S01]  /*17e0*/  IMAD R11, R0, R29, R48 ;  /* 0x0000001d000b7224 */ /* 0x000fe200078e0230 */
[----:B------:R-:W-:-:S04]  /*17f0*/  ISETP.NE.AND P4, PT, R42, 0x1, PT ;  /* 0x000000012a00780c */ /* 0x000fc80003f85270 */
[----:B------:R-:W-:-:S05]  /*1800*/  LEA R11, R11, R2, 0x3 ;  /* 0x000000020b0b7211 */ /* 0x000fca00078e18ff */
[----:B--2---:R2:W-:Y:S04]  /*1810*/  STS.64 [R11], R6 ;  /* 0x000000060b007388 */ /* 0x0045e80000000a00 */
[----:B------:R-:W-:Y:S05]  /*1820*/  @!P4 BRA `(.L_x_85) ;  /* 0x000000000024c947 */ /* 0x000fea0003800000 */
[----:B------:R-:W-:Y:S01]  /*1830*/  ISETP.NE.AND P4, PT, R42, 0x2, PT ;  /* 0x000000022a00780c */ /* 0x000fe20003f85270 */
[----:B--2---:R-:W-:-:S12]  /*1840*/  IMAD.WIDE R6, R0, 0x8, R8 ;  /* 0x0000000800067825 */ /* 0x004fd800078e0208 */
[C---:B------:R-:W-:Y:S02]  /*1850*/  @P4 IMAD.WIDE R8, R0.reuse, 0x8, R6 ;  /* 0x0000000800084825 */ /* 0x040fe400078e0206 */
[----:B------:R-:W2:Y:S04]  /*1860*/  LDG.E.64 R6, desc[UR36][R6.64] ;  /* 0x0000002406067981 */ /* 0x000ea8000c1e1b00 */
[----:B------:R-:W3:Y:S01]  /*1870*/  @P4 LDG.E.64 R8, desc[UR36][R8.64] ;  /* 0x0000002408084981 */ /* 0x000ee2000c1e1b00 */
[----:B------:R-:W-:-:S05]  /*1880*/  IMAD R13, R0, 0x8, R11 ;  /* 0x00000008000d7824 */ /* 0x000fca00078e020b */
[----:B------:R-:W-:Y:S01]  /*1890*/  @P4 LEA R11, R0, R13, 0x3 ;  /* 0x0000000d000b4211 */ /* 0x000fe200078e18ff */
[----:B--2---:R4:W-:Y:S04]  /*18a0*/  STS.64 [R13], R6 ;  /* 0x000000060d007388 */ /* 0x0049e80000000a00 */
[----:B---3--:R4:W-:Y:S02]  /*18b0*/  @P4 STS.64 [R11], R8 ;  /* 0x000000080b004388 */ /* 0x0089e40000000a00 */
.L_x_85:
[----:B------:R-:W-:Y:S05]  /*18c0*/  BSYNC.RECONVERGENT B1 ;  /* 0x0000000000017941 */ /* 0x000fea0003800200 */
.L_x_84:
[----:B------:R-:W-:Y:S05]  /*18d0*/  @P3 BRA `(.L_x_90) ;  /* 0xfffffff400503947 */ /* 0x000fea000383ffff */
[----:B------:R-:W-:Y:S05]  /*18e0*/  @P2 BRA `(.L_x_91) ;  /* 0xfffffff400342947 */ /* 0x000fea000383ffff */
.L_x_73:
[----:B------:R-:W-:Y:S05]  /*18f0*/  BSYNC.RECONVERGENT B0 ;  /* 0x0000000000007941 */ /* 0x000fea0003800200 */
.L_x_72:
[----:B------:R-:W-:Y:S01]  /*1900*/  BAR.SYNC.DEFER_BLOCKING 0x0 ;  /* 0x0000000000007b1d */ /* 0x000fe20000010000 */
[----:B------:R-:W-:-:S05]  /*1910*/  LOP3.LUT P0, RZ, R16, UR38, R17, 0xfe, !PT ;  /* 0x0000002610ff7c12 */ /* 0x000fca000f80fe11 */
[----:B------:R-:W-:Y:S08]  /*1920*/  BSSY.RECONVERGENT B9, `(.L_x_92) ;  /* 0x000013c000097945 */ /* 0x000ff00003800200 */
[----:B------:R-:W-:Y:S05]  /*1930*/  @P0 BRA `(.L_x_93) ;  /* 0x0000001000e80947 */ /* 0x000fea0003800000 */
[----:B------:R-:W-:Y:S01]  /*1940*/  MOV R0, 0x18 ;  /* 0x0000001800007802 */ /* 0x000fe20000000f00 */
[----:B------:R-:W3:Y:S01]  /*1950*/  LDCU.64 UR4, c[0x4][URZ] ;  /* 0x01000000ff0477ac */ /* 0x000ee20008000a00 */
[----:B012-4-:R-:W-:Y:S02]  /*1960*/  CS2R R6, SRZ ;  /* 0x0000000000067805 */ /* 0x017fe4000001ff00 */
[----:B------:R0:W1:Y:S01]  /*1970*/  LDC.64 R8, c[0x4][R0] ;  /* 0x0100000000087b82 */ /* 0x0000620000000a00 */
[----:B---3--:R-:W-:Y:S01]  /*1980*/  IMAD.U32 R4, RZ, RZ, UR4 ;  /* 0x00000004ff047e24 */ /* 0x008fe2000f8e00ff */
[----:B0-----:R-:W-:-:S07]  /*1990*/  MOV R5, UR5 ;  /* 0x0000000500057c02 */ /* 0x001fce0008000f00 */
[----:B------:R-:W-:-:S07]  /*19a0*/  LEPC R20, `(.L_x_94) ;  /* 0x000000001014794e */ /* 0x000fce0000000000 */
[----:B-1----:R-:W-:Y:S05]  /*19b0*/  CALL.ABS.NOINC R8 ;  /* 0x0000000008007343 */ /* 0x002fea0003c00000 */
.L_x_94:
[----:B------:R-:W0:Y:S02]  /*19c0*/  LDC.64 R4, c[0x0][0x3a0] ;  /* 0x0000e800ff047b82 */ /* 0x000e240000000a00 */
[----:B0-----:R-:W-:-:S04]  /*19d0*/  VIMNMX R0, PT, PT, R5, R4, PT ;  /* 0x0000000405007248 */ /* 0x001fc80003fe0100 */
[----:B------:R-:W-:-:S13]  /*19e0*/  ISETP.GE.AND P0, PT, R0, 0x1, PT ;  /* 0x000000010000780c */ /* 0x000fda0003f06270 */
[----:B------:R-:W-:Y:S05]  /*19f0*/  @!P0 BRA `(.L_x_93) ;  /* 0x0000001000b88947 */ /* 0x000fea0003800000 */
[----:B------:R-:W0:Y:S02]  /*1a00*/  LDC R29, c[0x0][0x3b4] ;  /* 0x0000ed00ff1d7b82 */ /* 0x000e240000000800 */
[----:B0-----:R-:W-:-:S13]  /*1a10*/  ISETP.GE.AND P0, PT, R29, 0x1, PT ;  /* 0x000000011d00780c */ /* 0x001fda0003f06270 */
[----:B------:R-:W-:Y:S05]  /*1a20*/  @!P0 BRA `(.L_x_95) ;  /* 0x0000000c006c8947 */ /* 0x000fea0003800000 */
[C---:B------:R-:W-:Y:S01]  /*1a30*/  LOP3.LUT R32, R29.reuse, 0x7, RZ, 0xc0, !PT ;  /* 0x000000071d207812 */ /* 0x040fe200078ec0ff */
[----:B------:R-:W-:Y:S01]  /*1a40*/  HFMA2 R28, -RZ, RZ, 0, 0 ;  /* 0x00000000ff1c7431 */ /* 0x000fe200000001ff */
[----:B------:R-:W-:Y:S01]  /*1a50*/  BSSY.RECONVERGENT B8, `(.L_x_96) ;  /* 0x00000d7000087945 */ /* 0x000fe20003800200 */
[C---:B------:R-:W-:Y:S01]  /*1a60*/  VIADD R33, R29.reuse, 0xffffffff ;  /* 0xffffffff1d217836 */ /* 0x040fe20000000000 */
[C---:B------:R-:W-:Y:S01]  /*1a70*/  LOP3.LUT R31, R29.reuse, 0x3, RZ, 0xc0, !PT ;  /* 0x000000031d1f7812 */ /* 0x040fe200078ec0ff */
[----:B------:R-:W-:Y:S01]  /*1a80*/  VIADD R30, R32, 0xffffffff ;  /* 0xffffffff201e7836 */ /* 0x000fe20000000000 */
[----:B------:R-:W-:-:S07]  /*1a90*/  LOP3.LUT R29, R29, 0x7ffffff8, RZ, 0xc0, !PT ;  /* 0x7ffffff81d1d7812 */ /* 0x000fce00078ec0ff */
.L_x_120:
[----:B------:R-:W-:Y:S01]  /*1aa0*/  BSSY.RECONVERGENT B7, `(.L_x_97) ;  /* 0x00000cd000077945 */ /* 0x000fe20003800200 */
[----:B------:R-:W-:-:S07]  /*1ab0*/  MOV R27, RZ ;  /* 0x000000ff001b7202 */ /* 0x000fce0000000f00 */
.L_x_119:
[----:B------:R-:W0:Y:S01]  /*1ac0*/  LDCU UR4, c[0x0][0x3a4] ;  /* 0x00007480ff0477ac */ /* 0x000e220008000800 */
[----:B------:R-:W-:Y:S02]  /*1ad0*/  ISETP.GE.U32.AND P0, PT, R33, 0x7, PT ;  /* 0x000000072100780c */ /* 0x000fe40003f06070 */
[----:B------:R-:W-:Y:S01]  /*1ae0*/  MOV R25, RZ ;  /* 0x000000ff00197202 */ /* 0x000fe20000000f00 */
[----:B0-----:R-:W-:Y:S02]  /*1af0*/  IMAD R26, R28, UR4, R27 ;  /* 0x000000041c1a7c24 */ /* 0x001fe4000f8e021b */
[----:B------:R-:W-:-:S05]  /*1b00*/  VIADD R27, R27, 0x1 ;  /* 0x000000011b1b7836 */ /* 0x000fca0000000000 */
[----:B------:R-:W-:-:S04]  /*1b10*/  ISETP.NE.AND P1, PT, R27, UR4, PT ;  /* 0x000000041b007c0c */ /* 0x000fc8000bf25270 */
[----:B------:R-:W-:Y:S01]  /*1b20*/  P2R R34, PR, RZ, 0x2 ;  /* 0x00000002ff227803 */ /* 0x000fe20000000000 */
[----:B------:R-:W-:Y:S08]  /*1b30*/  @!P0 BRA `(.L_x_98) ;  /* 0x00000004006c8947 */ /* 0x000ff00003800000 */
[----:B------:R-:W-:Y:S01]  /*1b40*/  BSSY.RECONVERGENT B6, `(.L_x_99) ;  /* 0x0000059000067945 */ /* 0x000fe20003800200 */
[----:B------:R-:W-:-:S07]  /*1b50*/  IMAD.MOV.U32 R35, RZ, RZ, RZ ;  /* 0x000000ffff237224 */ /* 0x000fce00078e00ff */
.L_x_108:
[----:B------:R-:W0:Y:S01]  /*1b60*/  LDCU UR4, c[0x0][0x3b4] ;  /* 0x00007680ff0477ac */ /* 0x000e220008000800 */
[----:B------:R-:W-:Y:S01]  /*1b70*/  MOV R25, 0x18 ;  /* 0x0000001800197802 */ /* 0x000fe20000000f00 */
[----:B------:R-:W-:Y:S01]  /*1b80*/  IMAD.MOV.U32 R6, RZ, RZ, R18 ;  /* 0x000000ffff067224 */ /* 0x000fe200078e0012 */
[----:B------:R-:W-:Y:S02]  /*1b90*/  MOV R7, R19 ;  /* 0x0000001300077202 */ /* 0x000fe40000000f00 */
[----:B------:R1:W2:Y:S01]  /*1ba0*/  LDC.64 R8, c[0x4][R25] ;  /* 0x0100000019087b82 */ /* 0x0002a20000000a00 */
[----:B0-----:R-:W-:Y:S01]  /*1bb0*/  IMAD R24, R26, UR4, R35 ;  /* 0x000000041a187c24 */ /* 0x001fe2000f8e0223 */
[----:B------:R-:W0:Y:S04]  /*1bc0*/  LDCU.64 UR4, c[0x4][0x8] ;  /* 0x01000100ff0477ac */ /* 0x000e280008000a00 */
[----:B------:R-:W-:-:S05]  /*1bd0*/  LEA R24, R24, R23, 0x3 ;  /* 0x0000001718187211 */ /* 0x000fca00078e18ff */
[----:B------:R-:W3:Y:S01]  /*1be0*/  LDS.64 R10, [R24] ;  /* 0x00000000180a7984 */ /* 0x000ee20000000a00 */
[----:B0-----:R-:W-:Y:S01]  /*1bf0*/  IMAD.U32 R4, RZ, RZ, UR4 ;  /* 0x00000004ff047e24 */ /* 0x001fe2000f8e00ff */
[----:B------:R-:W-:Y:S02]  /*1c00*/  MOV R5, UR5 ;  /* 0x0000000500057c02 */ /* 0x000fe40008000f00 */
[----:B--23--:R1:W-:Y:S05]  /*1c10*/  STL.64 [R1], R10 ;  /* 0x0000000a01007387 */ /* 0x00c3ea0000100a00 */
[----:B------:R-:W-:-:S07]  /*1c20*/  LEPC R20, `(.L_x_100) ;  /* 0x000000001014794e */ /* 0x000fce0000000000 */
[----:B-1----:R-:W-:Y:S05]  /*1c30*/  CALL.ABS.NOINC R8 ;  /* 0x0000000008007343 */ /* 0x002fea0003c00000 */
.L_x_100:
[----:B------:R-:W0:Y:S01]  /*1c40*/  LDS.64 R10, [R24+0x8] ;  /* 0x00000800180a7984 */ /* 0x000e220000000a00 */
[----:B------:R1:W2:Y:S01]  /*1c50*/  LDC.64 R8, c[0x4][R25] ;  /* 0x0100000019087b82 */ /* 0x0002a20000000a00 */
[----:B------:R-:W3:Y:S01]  /*1c60*/  LDCU.64 UR4, c[0x4][0x8] ;  /* 0x01000100ff0477ac */ /* 0x000ee20008000a00 */
[----:B------:R-:W-:Y:S01]  /*1c70*/  IMAD.MOV.U32 R6, RZ, RZ, R18 ;  /* 0x000000ffff067224 */ /* 0x000fe200078e0012 */
[----:B------:R-:W-:Y:S01]  /*1c80*/  MOV R7, R19 ;  /* 0x0000001300077202 */ /* 0x000fe20000000f00 */
[----:B---3--:R-:W-:Y:S01]  /*1c90*/  IMAD.U32 R4, RZ, RZ, UR4 ;  /* 0x00000004ff047e24 */ /* 0x008fe2000f8e00ff */
[----:B------:R-:W-:Y:S01]  /*1ca0*/  MOV R5, UR5 ;  /* 0x0000000500057c02 */ /* 0x000fe20008000f00 */
[----:B0-----:R1:W-:Y:S06]  /*1cb0*/  STL.64 [R1], R10 ;  /* 0x0000000a01007387 */ /* 0x0013ec0000100a00 */
[----:B------:R-:W-:-:S07]  /*1cc0*/  LEPC R20, `(.L_x_101) ;  /* 0x000000001014794e */ /* 0x000fce0000000000 */
[----:B-12---:R-:W-:Y:S05]  /*1cd0*/  CALL.ABS.NOINC R8 ;  /* 0x0000000008007343 */ /* 0x006fea0003c00000 */
.L_x_101:
        /* <DEDUP_REMOVED lines=10> */
.L_x_102:
[----:B------:R-:W0:Y:S01]  /*1d80*/  LDS.64 R10, [R24+0x18] ;  /* 0x00001800180a7984 */ /* 0x000e220000000a00 */
[----:B------:R1:W2:Y:S01]  /*1d90*/  LDC.64 R8, c[0x4][R25] ;  /* 0x0100000019087b82 */ /* 0x0002a20000000a00 */
[----:B------:R-:W3:Y:S01]  /*1da0*/  LDCU.64 UR4, c[0x4][0x8] ;  /* 0x01000100ff0477ac */ /* 0x000ee20008000a00 */
[----:B------:R-:W-:Y:S01]  /*1db0*/  MOV R6, R18 ;  /* 0x0000001200067202 */ /* 0x000fe20000000f00 */
[----:B------:R-:W-:Y:S02]  /*1dc0*/  IMAD.MOV.U32 R7, RZ, RZ, R19 ;  /* 0x000000ffff077224 */ /* 0x000fe400078e0013 */
[----:B---3--:R-:W-:Y:S01]  /*1dd0*/  IMAD.U32 R4, RZ, RZ, UR4 ;  /* 0x00000004ff047e24 */ /* 0x008fe2000f8e00ff */
[----:B------:R-:W-:Y:S01]  /*1de0*/  MOV R5, UR5 ;  /* 0x0000000500057c02 */ /* 0x000fe20008000f00 */
[----:B0-----:R1:W-:Y:S06]  /*1df0*/  STL.64 [R1], R10 ;  /* 0x0000000a01007387 */ /* 0x0013ec0000100a00 */
[----:B------:R-:W-:-:S07]  /*1e00*/  LEPC R20, `(.L_x_103) ;  /* 0x000000001014794e */ /* 0x000fce0000000000 */
[----:B-12---:R-:W-:Y:S05]  /*1e10*/  CALL.ABS.NOINC R8 ;  /* 0x0000000008007343 */ /* 0x006fea0003c00000 */
.L_x_103:
[----:B------:R-:W0:Y:S01]  /*1e20*/  LDS.64 R10, [R24+0x20] ;  /* 0x00002000180a7984 */ /* 0x000e220000000a00 */
[----:B------:R1:W2:Y:S01]  /*1e30*/  LDC.64 R8, c[0x4][R25] ;  /* 0x0100000019087b82 */ /* 0x0002a20000000a00 */
[----:B------:R-:W3:Y:S01]  /*1e40*/  LDCU.64 UR4, c[0x4][0x8] ;  /* 0x01000100ff0477ac */ /* 0x000ee20008000a00 */
[----:B------:R-:W-:Y:S01]  /*1e50*/  IMAD.MOV.U32 R6, RZ, RZ, R18 ;  /* 0x000000ffff067224 */ /* 0x000fe200078e0012 */
[----:B------:R-:W-:Y:S02]  /*1e60*/  MOV R7, R19 ;  /* 0x0000001300077202 */ /* 0x000fe40000000f00 */
[----:B---3--:R-:W-:Y:S02]  /*1e70*/  MOV R4, UR4 ;  /* 0x0000000400047c02 */ /* 0x008fe40008000f00 */
[----:B------:R-:W-:Y:S01]  /*1e80*/  MOV R5, UR5 ;  /* 0x0000000500057c02 */ /* 0x000fe20008000f00 */
[----:B0-----:R1:W-:Y:S06]  /*1e90*/  STL.64 [R1], R10 ;  /* 0x0000000a01007387 */ /* 0x0013ec0000100a00 */
[----:B------:R-:W-:-:S07]  /*1ea0*/  LEPC R20, `(.L_x_104) ;  /* 0x000000001014794e */ /* 0x000fce0000000000 */
[----:B-12---:R-:W-:Y:S05]  /*1eb0*/  CALL.ABS.NOINC R8 ;  /* 0x0000000008007343 */ /* 0x006fea0003c00000 */
.L_x_104:
[----:B------:R-:W0:Y:S01]  /*1ec0*/  LDS.64 R10, [R24+0x28] ;  /* 0x00002800180a7984 */ /* 0x000e220000000a00 */
[----:B------:R1:W2:Y:S01]  /*1ed0*/  LDC.64 R8, c[0x4][R25] ;  /* 0x0100000019087b82 */ /* 0x0002a20000000a00 */
[----:B------:R-:W3:Y:S01]  /*1ee0*/  LDCU.64 UR4, c[0x4][0x8] ;  /* 0x01000100ff0477ac */ /* 0x000ee20008000a00 */
[----:B------:R-:W-:Y:S02]  /*1ef0*/  MOV R6, R18 ;  /* 0x0000001200067202 */ /* 0x000fe40000000f00 */
[----:B------:R-:W-:Y:S02]  /*1f00*/  MOV R7, R19 ;  /* 0x0000001300077202 */ /* 0x000fe40000000f00 */
[----:B---3--:R-:W-:Y:S01]  /*1f10*/  MOV R4, UR4 ;  /* 0x0000000400047c02 */ /* 0x008fe20008000f00 */
[----:B------:R-:W-:Y:S01]  /*1f20*/  IMAD.U32 R5, RZ, RZ, UR5 ;  /* 0x00000005ff057e24 */ /* 0x000fe2000f8e00ff */
[----:B0-----:R1:W-:Y:S06]  /*1f30*/  STL.64 [R1], R10 ;  /* 0x0000000a01007387 */ /* 0x0013ec0000100a00 */
[----:B------:R-:W-:-:S07]  /*1f40*/  LEPC R20, `(.L_x_105) ;  /* 0x000000001014794e */ /* 0x000fce0000000000 */
[----:B-12---:R-:W-:Y:S05]  /*1f50*/  CALL.ABS.NOINC R8 ;  /* 0x0000000008007343 */ /* 0x006fea0003c00000 */
.L_x_105:
        /* <DEDUP_REMOVED lines=10> */
.L_x_106:
        /* <DEDUP_REMOVED lines=10> */
.L_x_107:
[----:B------:R-:W-:-:S04]  /*20a0*/  IADD3 R35, PT, PT, R35, 0x8, RZ ;  /* 0x0000000823237810 */ /* 0x000fc80007ffe0ff */
[----:B------:R-:W-:-:S13]  /*20b0*/  ISETP.NE.AND P0, PT, R35, R29, PT ;  /* 0x0000001d2300720c */ /* 0x000fda0003f05270 */
[----:B------:R-:W-:Y:S05]  /*20c0*/  @P0 BRA `(.L_x_108) ;  /* 0xfffffff800a40947 */ /* 0x000fea000383ffff */
[----:B------:R-:W-:Y:S05]  /*20d0*/  BSYNC.RECONVERGENT B6 ;  /* 0x0000000000067941 */ /* 0x000fea0003800200 */
.L_x_99:
[----:B------:R-:W-:-:S07]  /*20e0*/  IMAD.MOV.U32 R25, RZ, RZ, R29 ;  /* 0x000000ffff197224 */ /* 0x000fce00078e001d */
.L_x_98:
[----:B------:R-:W-:-:S13]  /*20f0*/  ISETP.NE.AND P0, PT, R32, RZ, PT ;  /* 0x000000ff2000720c */ /* 0x000fda0003f05270 */
[----:B------:R-:W-:Y:S05]  /*2100*/  @!P0 BRA `(.L_x_109) ;  /* 0x0000000400708947 */ /* 0x000fea0003800000 */
[----:B------:R-:W-:-:S13]  /*2110*/  ISETP.GE.U32.AND P0, PT, R30, 0x3, PT ;  /* 0x000000031e00780c */ /* 0x000fda0003f06070 */
[----:B------:R-:W-:Y:S05]  /*2120*/  @!P0 BRA `(.L_x_110) ;  /* 0x0000000000b48947 */ /* 0x000fea0003800000 */
[----:B------:R-:W0:Y:S01]  /*2130*/  LDCU UR4, c[0x0][0x3b4] ;  /* 0x00007680ff0477ac */ /* 0x000e220008000800 */
[----:B------:R-:W-:Y:S02]  /*2140*/  MOV R35, 0x18 ;  /* 0x0000001800237802 */ /* 0x000fe40000000f00 */
[----:B------:R-:W-:Y:S02]  /*2150*/  MOV R6, R18 ;  /* 0x0000001200067202 */ /* 0x000fe40000000f00 */
[----:B------:R1:W2:Y:S01]  /*2160*/  LDC.64 R8, c[0x4][R35] ;  /* 0x0100000023087b82 */ /* 0x0002a20000000a00 */
[----:B------:R-:W-:Y:S01]  /*2170*/  MOV R7, R19 ;  /* 0x0000001300077202 */ /* 0x000fe20000000f00 */
[----:B0-----:R-:W-:Y:S01]  /*2180*/  IMAD R24, R26, UR4, R25 ;  /* 0x000000041a187c24 */ /* 0x001fe2000f8e0219 */
[----:B------:R-:W0:Y:S04]  /*2190*/  LDCU.64 UR4, c[0x4][0x8] ;  /* 0x01000100ff0477ac */ /* 0x000e280008000a00 */
[----:B------:R-:W-:-:S05]  /*21a0*/  LEA R24, R24, R23, 0x3 ;  /* 0x0000001718187211 */ /* 0x000fca00078e18ff */
[----:B------:R-:W3:Y:S01]  /*21b0*/  LDS.64 R10, [R24] ;  /* 0x00000000180a7984 */ /* 0x000ee20000000a00 */
[----:B0-----:R-:W-:Y:S01]  /*21c0*/  MOV R4, UR4 ;  /* 0x0000000400047c02 */ /* 0x001fe20008000f00 */
[----:B------:R-:W-:Y:S02]  /*21d0*/  IMAD.U32 R5, RZ, RZ, UR5 ;  /* 0x00000005ff057e24 */ /* 0x000fe4000f8e00ff */
[----:B--23--:R1:W-:Y:S05]  /*21e0*/  STL.64 [R1], R10 ;  /* 0x0000000a01007387 */ /* 0x00c3ea0000100a00 */
[----:B------:R-:W-:-:S07]  /*21f0*/  LEPC R20, `(.L_x_111) ;  /* 0x000000001014794e */ /* 0x000fce0000000000 */
[----:B-1----:R-:W-:Y:S05]  /*2200*/  CALL.ABS.NOINC R8 ;  /* 0x0000000008007343 */ /* 0x002fea0003c00000 */
.L_x_111:
        /* <DEDUP_REMOVED lines=10> */
.L_x_112:
        /* <DEDUP_REMOVED lines=10> */
.L_x_113:
        /* <DEDUP_REMOVED lines=10> */
.L_x_114:
[----:B------:R-:W-:-:S07]  /*23f0*/  VIADD R25, R25, 0x4 ;  /* 0x0000000419197836 */ /* 0x000fce0000000000 */
.L_x_110:
[----:B------:R-:W-:-:S13]  /*2400*/  ISETP.NE.AND P0, PT, R31, RZ, PT ;  /* 0x000000ff1f00720c */ /* 0x000fda0003f05270 */
[----:B------:R-:W-:Y:S05]  /*2410*/  @!P0 BRA `(.L_x_109) ;  /* 0x0000000000ac8947 */ /* 0x000fea0003800000 */
[----:B------:R-:W-:-:S13]  /*2420*/  ISETP.NE.AND P0, PT, R31, 0x1, PT ;  /* 0x000000011f00780c */ /* 0x000fda0003f05270 */
        /* <DEDUP_REMOVED lines=15> */
.L_x_116:
        /* <DEDUP_REMOVED lines=10> */
.L_x_117:
[----:B------:R-:W-:-:S07]  /*25c0*/  IADD3 R25, PT, PT, R25, 0x2, RZ ;  /* 0x0000000219197810 */ /* 0x000fce0007ffe0ff */
.L_x_115:
[----:B------:R-:W0:Y:S02]  /*25d0*/  LDCU UR4, c[0x0][0x3b4] ;  /* 0x00007680ff0477ac */ /* 0x000e240008000800 */
[----:B0-----:R-:W-:-:S09]  /*25e0*/  ULOP3.LUT UP0, URZ, UR4, 0x1, URZ, 0xc0, !UPT ;  /* 0x0000000104ff7892 */ /* 0x001fd2000f80c0ff */
[----:B------:R-:W-:Y:S05]  /*25f0*/  BRA.U !UP0, `(.L_x_109) ;  /* 0x0000000108347547 */ /* 0x000fea000b800000 */
[----:B------:R-:W-:Y:S01]  /*2600*/  IMAD R0, R26, UR4, R25 ;  /* 0x000000041a007c24 */ /* 0x000fe2000f8e0219 */
[----:B------:R-:W-:Y:S01]  /*2610*/  MOV R3, 0x18 ;  /* 0x0000001800037802 */ /* 0x000fe20000000f00 */
[----:B------:R-:W0:Y:S01]  /*2620*/  LDCU.64 UR4, c[0x4][0x8] ;  /* 0x01000100ff0477ac */ /* 0x000e220008000a00 */
[----:B------:R-:W-:Y:S01]  /*2630*/  MOV R6, R18 ;  /* 0x0000001200067202 */ /* 0x000fe20000000f00 */
[----:B------:R-:W-:Y:S01]  /*2640*/  IMAD.MOV.U32 R7, RZ, RZ, R19 ;  /* 0x000000ffff077224 */ /* 0x000fe200078e0013 */
[----:B------:R-:W-:Y:S01]  /*2650*/  LEA R0, R0, R23, 0x3 ;  /* 0x0000001700007211 */ /* 0x000fe200078e18ff */
[----:B------:R1:W2:Y:S04]  /*2660*/  LDC.64 R10, c[0x4][R3] ;  /* 0x01000000030a7b82 */ /* 0x0002a80000000a00 */
[----:B------:R-:W3:Y:S01]  /*2670*/  LDS.64 R8, [R0] ;  /* 0x0000000000087984 */ /* 0x000ee20000000a00 */
[----:B0-----:R-:W-:Y:S01]  /*2680*/  IMAD.U32 R4, RZ, RZ, UR4 ;  /* 0x00000004ff047e24 */ /* 0x001fe2000f8e00ff */
[----:B------:R-:W-:-:S02]  /*2690*/  MOV R5, UR5 ;  /* 0x0000000500057c02 */ /* 0x000fc40008000f00 */
[----:B---3--:R1:W-:Y:S05]  /*26a0*/  STL.64 [R1], R8 ;  /* 0x0000000801007387 */ /* 0x0083ea0000100a00 */
[----:B------:R-:W-:-:S07]  /*26b0*/  LEPC R20, `(.L_x_109) ;  /* 0x000000001014794e */ /* 0x000fce0000000000 */
[----:B-12---:R-:W-:Y:S05]  /*26c0*/  CALL.ABS.NOINC R10 ;  /* 0x000000000a007343 */ /* 0x006fea0003c00000 */
.L_x_109:
[----:B------:R-:W-:Y:S01]  /*26d0*/  MOV R0, 0x18 ;  /* 0x0000001800007802 */ /* 0x000fe20000000f00 */
[----:B------:R-:W0:Y:S01]  /*26e0*/  LDCU.64 UR4, c[0x4][0x10] ;  /* 0x01000200ff0477ac */ /* 0x000e220008000a00 */
[----:B------:R-:W-:Y:S02]  /*26f0*/  CS2R R6, SRZ ;  /* 0x0000000000067805 */ /* 0x000fe4000001ff00 */
[----:B------:R1:W2:Y:S01]  /*2700*/  LDC.64 R8, c[0x4][R0] ;  /* 0x0100000000087b82 */ /* 0x0002a20000000a00 */
[----:B0-----:R-:W-:Y:S02]  /*2710*/  MOV R4, UR4 ;  /* 0x0000000400047c02 */ /* 0x001fe40008000f00 */
[----:B-1----:R-:W-:-:S07]  /*2720*/  MOV R5, UR5 ;  /* 0x0000000500057c02 */ /* 0x002fce0008000f00 */
[----:B------:R-:W-:-:S07]  /*2730*/  LEPC R20, `(.L_x_118) ;  /* 0x000000001014794e */ /* 0x000fce0000000000 */
[----:B--2---:R-:W-:Y:S05]  /*2740*/  CALL.ABS.NOINC R8 ;  /* 0x0000000008007343 */ /* 0x004fea0003c00000 */
.L_x_118:
[----:B------:R-:W-:-:S13]  /*2750*/  ISETP.NE.AND P6, PT, R34, RZ, PT ;  /* 0x000000ff2200720c */ /* 0x000fda0003fc5270 */
[----:B------:R-:W-:Y:S05]  /*2760*/  @P6 BRA `(.L_x_119) ;  /* 0xfffffff000d46947 */ /* 0x000fea000383ffff */
[----:B------:R-:W-:Y:S05]  /*2770*/  BSYNC.RECONVERGENT B7 ;  /* 0x0000000000077941 */ /* 0x000fea0003800200 */
.L_x_97:
[----:B------:R-:W0:Y:S01]  /*2780*/  LDCU UR4, c[0x0][0x3a0] ;  /* 0x00007400ff0477ac */ /* 0x000e220008000800 */
[----:B------:R-:W-:-:S05]  /*2790*/  VIADD R28, R28, 0x1 ;  /* 0x000000011c1c7836 */ /* 0x000fca0000000000 */
[----:B0-----:R-:W-:-:S13]  /*27a0*/  ISETP.NE.AND P0, PT, R28, UR4, PT ;  /* 0x000000041c007c0c */ /* 0x001fda000bf05270 */
[----:B------:R-:W-:Y:S05]  /*27b0*/  @P0 BRA `(.L_x_120) ;  /* 0xfffffff000b80947 */ /* 0x000fea000383ffff */
[----:B------:R-:W-:Y:S05]  /*27c0*/  BSYNC.RECONVERGENT B8 ;  /* 0x0000000000087941 */ /* 0x000fea0003800200 */
.L_x_96:
[----:B------:R-:W-:Y:S05]  /*27d0*/  BRA `(.L_x_93) ;  /* 0x0000000400407947 */ /* 0x000fea0003800000 */
.L_x_95:
[----:B------:R-:W-:Y:S01]  /*27e0*/  HFMA2 R28, -RZ, RZ, 0, 0 ;  /* 0x00000000ff1c7431 */ /* 0x000fe200000001ff */
[C---:B------:R-:W-:Y:S02]  /*27f0*/  LOP3.LUT R27, R5.reuse, 0x3, RZ, 0xc0, !PT ;  /* 0x00000003051b7812 */ /* 0x040fe400078ec0ff */
[----:B------:R-:W-:-:S07]  /*2800*/  LOP3.LUT R23, R5, 0x7ffffffc, RZ, 0xc0, !PT ;  /* 0x7ffffffc05177812 */ /* 0x000fce00078ec0ff */
.L_x_130:
[----:B------:R-:W0:Y:S01]  /*2810*/  LDCU.64 UR4, c[0x0][0x3a0] ;  /* 0x00007400ff0477ac */ /* 0x000e220008000a00 */
[----:B------:R-:W-:Y:S01]  /*2820*/  IADD3 R28, PT, PT, R28, 0x1, RZ ;  /* 0x000000011c1c7810 */ /* 0x000fe20007ffe0ff */
[----:B0-----:R-:W-:-:S03]  /*2830*/  UISETP.GE.U32.AND UP0, UPT, UR5, 0x4, UPT ;  /* 0x000000040500788c */ /* 0x001fc6000bf06070 */
[----:B------:R-:W-:-:S04]  /*2840*/  ISETP.NE.AND P0, PT, R28, UR4, PT ;  /* 0x000000041c007c0c */ /* 0x000fc8000bf05270 */
[----:B------:R-:W-:Y:S02]  /*2850*/  P2R R25, PR, RZ, 0x1 ;  /* 0x00000001ff197803 */ /* 0x000fe40000000000 */
[----:B------:R-:W-:Y:S07]  /*2860*/  BRA.U !UP0, `(.L_x_121) ;  /* 0x0000000108947547 */ /* 0x000fee000b800000 */
[----:B------:R-:W-:Y:S01]  /*2870*/  BSSY.RECONVERGENT B6, `(.L_x_121) ;  /* 0x0000024000067945 */ /* 0x000fe20003800200 */
[----:B------:R-:W-:-:S07]  /*2880*/  IMAD.MOV.U32 R24, RZ, RZ, RZ ;  /* 0x000000ffff187224 */ /* 0x000fce00078e00ff */
.L_x_126:
[----:B------:R-:W-:Y:S01]  /*2890*/  MOV R18, 0x18 ;  /* 0x0000001800127802 */ /* 0x000fe20000000f00 */
[----:B------:R-:W0:Y:S01]  /*28a0*/  LDCU.64 UR4, c[0x4][0x10] ;  /* 0x01000200ff0477ac */ /* 0x000e220008000a00 */
[----:B------:R-:W-:Y:S02]  /*28b0*/  IADD3 R24, PT, PT, R24, 0x4, RZ ;  /* 0x0000000418187810 */ /* 0x000fe40007ffe0ff */
[----:B------:R-:W-:Y:S01]  /*28c0*/  CS2R R6, SRZ ;  /* 0x0000000000067805 */ /* 0x000fe2000001ff00 */
[----:B------:R1:W2:Y:S01]  /*28d0*/  LDC.64 R8, c[0x4][R18] ;  /* 0x0100000012087b82 */ /* 0x0002a20000000a00 */
[----:B------:R-:W-:-:S04]  /*28e0*/  ISETP.NE.AND P0, PT, R24, R23, PT ;  /* 0x000000171800720c */ /* 0x000fc80003f05270 */
[----:B------:R-:W-:Y:S02]  /*28f0*/  P2R R26, PR, RZ, 0x1 ;  /* 0x00000001ff1a7803 */ /* 0x000fe40000000000 */
[----:B0-----:R-:W-:Y:S01]  /*2900*/  MOV R4, UR4 ;  /* 0x0000000400047c02 */ /* 0x001fe20008000f00 */
[----:B-1----:R-:W-:-:S07]  /*2910*/  IMAD.U32 R5, RZ, RZ, UR5 ;  /* 0x00000005ff057e24 */ /* 0x002fce000f8e00ff */
[----:B------:R-:W-:-:S07]  /*2920*/  LEPC R20, `(.L_x_122) ;  /* 0x000000001014794e */ /* 0x000fce0000000000 */
[----:B--2---:R-:W-:Y:S05]  /*2930*/  CALL.ABS.NOINC R8 ;  /* 0x0000000008007343 */ /* 0x004fea0003c00000 */
.L_x_122:
[----:B------:R0:W1:Y:S01]  /*2940*/  LDC.64 R8, c[0x4][R18] ;  /* 0x0100000012087b82 */ /* 0x0000620000000a00 */
[----:B------:R-:W2:Y:S01]  /*2950*/  LDCU.64 UR4, c[0x4][0x10] ;  /* 0x01000200ff0477ac */ /* 0x000ea20008000a00 */
[----:B------:R-:W-:Y:S02]  /*2960*/  CS2R R6, SRZ ;  /* 0x0000000000067805 */ /* 0x000fe4000001ff00 */
[----:B--2---:R-:W-:Y:S02]  /*2970*/  MOV R4, UR4 ;  /* 0x0000000400047c02 */ /* 0x004fe40008000f00 */
[----:B0-----:R-:W-:-:S07]  /*2980*/  MOV R5, UR5 ;  /* 0x0000000500057c02 */ /* 0x001fce0008000f00 */
[----:B------:R-:W-:-:S07]  /*2990*/  LEPC R20, `(.L_x_123) ;  /* 0x000000001014794e */ /* 0x000fce0000000000 */
[----:B-1----:R-:W-:Y:S05]  /*29a0*/  CALL.ABS.NOINC R8 ;  /* 0x0000000008007343 */ /* 0x002fea0003c00000 */
.L_x_123:
[----:B------:R0:W1:Y:S01]  /*29b0*/  LDC.64 R8, c[0x4][R18] ;  /* 0x0100000012087b82 */ /* 0x0000620000000a00 */
[----:B------:R-:W2:Y:S01]  /*29c0*/  LDCU.64 UR4, c[0x4][0x10] ;  /* 0x01000200ff0477ac */ /* 0x000ea20008000a00 */
[----:B------:R-:W-:Y:S01]  /*29d0*/  CS2R R6, SRZ ;  /* 0x0000000000067805 */ /* 0x000fe2000001ff00 */
[----:B--2---:R-:W-:Y:S01]  /*29e0*/  IMAD.U32 R4, RZ, RZ, UR4 ;  /* 0x00000004ff047e24 */ /* 0x004fe2000f8e00ff */
[----:B0-----:R-:W-:-:S07]  /*29f0*/  MOV R5, UR5 ;  /* 0x0000000500057c02 */ /* 0x001fce0008000f00 */
[----:B------:R-:W-:-:S07]  /*2a00*/  LEPC R20, `(.L_x_124) ;  /* 0x000000001014794e */ /* 0x000fce0000000000 */
[----:B-1----:R-:W-:Y:S05]  /*2a10*/  CALL.ABS.NOINC R8 ;  /* 0x0000000008007343 */ /* 0x002fea0003c00000 */
.L_x_124:
[----:B------:R-:W0:Y:S01]  /*2a20*/  LDC.64 R18, c[0x4][R18] ;  /* 0x0100000012127b82 */ /* 0x000e220000000a00 */
[----:B------:R-:W1:Y:S01]  /*2a30*/  LDCU.64 UR4, c[0x4][0x10] ;  /* 0x01000200ff0477ac */ /* 0x000e620008000a00 */
[----:B------:R-:W-:Y:S02]  /*2a40*/  CS2R R6, SRZ ;  /* 0x0000000000067805 */ /* 0x000fe4000001ff00 */
[----:B-1----:R-:W-:Y:S01]  /*2a50*/  MOV R4, UR4 ;  /* 0x0000000400047c02 */ /* 0x002fe20008000f00 */
[----:B------:R-:W-:-:S07]  /*2a60*/  IMAD.U32 R5, RZ, RZ, UR5 ;  /* 0x00000005ff057e24 */ /* 0x000fce000f8e00ff */
[----:B------:R-:W-:-:S07]  /*2a70*/  LEPC R20, `(.L_x_125) ;  /* 0x000000001014794e */ /* 0x000fce0000000000 */
[----:B0-----:R-:W-:Y:S05]  /*2a80*/  CALL.ABS.NOINC R18 ;  /* 0x0000000012007343 */ /* 0x001fea0003c00000 */
.L_x_125:
[----:B------:R-:W-:-:S13]  /*2a90*/  ISETP.NE.AND P6, PT, R26, RZ, PT ;  /* 0x000000ff1a00720c */ /* 0x000fda0003fc5270 */
[----:B------:R-:W-:Y:S05]  /*2aa0*/  @P6 BRA `(.L_x_126) ;  /* 0xfffffffc00786947 */ /* 0x000fea000383ffff */
[----:B------:R-:W-:Y:S05]  /*2ab0*/  BSYNC.RECONVERGENT B6 ;  /* 0x0000000000067941 */ /* 0x000fea0003800200 */
.L_x_121:
[----:B------:R-:W-:-:S13]  /*2ac0*/  ISETP.NE.AND P0, PT, R27, RZ, PT ;  /* 0x000000ff1b00720c */ /* 0x000fda0003f05270 */
[----:B------:R-:W-:Y:S05]  /*2ad0*/  @!P0 BRA `(.L_x_127) ;  /* 0x0000000000788947 */ /* 0x000fea0003800000 */
[----:B------:R-:W-:Y:S01]  /*2ae0*/  MOV R18, 0x18 ;  /* 0x0000001800127802 */ /* 0x000fe20000000f00 */
[----:B------:R-:W0:Y:S01]  /*2af0*/  LDCU.64 UR4, c[0x4][0x10] ;  /* 0x01000200ff0477ac */ /* 0x000e220008000a00 */
[----:B------:R-:W-:Y:S02]  /*2b00*/  ISETP.NE.AND P0, PT, R27, 0x1, PT ;  /* 0x000000011b00780c */ /* 0x000fe40003f05270 */
[----:B------:R-:W-:Y:S01]  /*2b10*/  CS2R R6, SRZ ;  /* 0x0000000000067805 */ /* 0x000fe2000001ff00 */
[----:B------:R1:W2:Y:S01]  /*2b20*/  LDC.64 R8, c[0x4][R18] ;  /* 0x0100000012087b82 */ /* 0x0002a20000000a00 */
[----:B------:R-:W-:Y:S02]  /*2b30*/  P2R R0, PR, RZ, 0x1 ;  /* 0x00000001ff007803 */ /* 0x000fe40000000000 */
[----:B0-----:R-:W-:Y:S02]  /*2b40*/  MOV R4, UR4 ;  /* 0x0000000400047c02 */ /* 0x001fe40008000f00 */
[----:B-1----:R-:W-:-:S07]  /*2b50*/  MOV R5, UR5 ;  /* 0x0000000500057c02 */ /* 0x002fce0008000f00 */
[----:B------:R-:W-:-:S07]  /*2b60*/  LEPC R20, `(.L_x_128) ;  /* 0x000000001014794e */ /* 0x000fce0000000000 */
[----:B--2---:R-:W-:Y:S05]  /*2b70*/  CALL.ABS.NOINC R8 ;  /* 0x0000000008007343 */ /* 0x004fea0003c00000 */
.L_x_128:
[----:B------:R-:W-:-:S13]  /*2b80*/  ISETP.NE.AND P6, PT, R27, 0x1, PT ;  /* 0x000000011b00780c */ /* 0x000fda0003fc5270 */
[----:B------:R-:W-:Y:S05]  /*2b90*/  @!P6 BRA `(.L_x_127) ;  /* 0x000000000048e947 */ /* 0x000fea0003800000 */
[----:B------:R0:W1:Y:S01]  /*2ba0*/  LDC.64 R8, c[0x4][R18] ;  /* 0x0100000012087b82 */ /* 0x0000620000000a00 */
[----:B------:R-:W2:Y:S01]  /*2bb0*/  LDCU.64 UR4, c[0x4][0x10] ;  /* 0x01000200ff0477ac */ /* 0x000ea20008000a00 */
[----:B------:R-:W-:Y:S02]  /*2bc0*/  ISETP.NE.AND P0, PT, R27, 0x2, PT ;  /* 0x000000021b00780c */ /* 0x000fe40003f05270 */
[----:B------:R-:W-:Y:S02]  /*2bd0*/  CS2R R6, SRZ ;  /* 0x0000000000067805 */ /* 0x000fe4000001ff00 */
[----:B------:R-:W-:Y:S01]  /*2be0*/  P2R R0, PR, RZ, 0x1 ;  /* 0x00000001ff007803 */ /* 0x000fe20000000000 */
[----:B--2---:R-:W-:Y:S01]  /*2bf0*/  IMAD.U32 R4, RZ, RZ, UR4 ;  /* 0x00000004ff047e24 */ /* 0x004fe2000f8e00ff */
[----:B0-----:R-:W-:-:S07]  /*2c00*/  MOV R5, UR5 ;  /* 0x0000000500057c02 */ /* 0x001fce0008000f00 */
[----:B------:R-:W-:-:S07]  /*2c10*/  LEPC R20, `(.L_x_129) ;  /* 0x000000001014794e */ /* 0x000fce0000000000 */
[----:B-1----:R-:W-:Y:S05]  /*2c20*/  CALL.ABS.NOINC R8 ;  /* 0x0000000008007343 */ /* 0x002fea0003c00000 */
.L_x_129:
[----:B------:R-:W-:-:S13]  /*2c30*/  ISETP.NE.AND P6, PT, R27, 0x2, PT ;  /* 0x000000021b00780c */ /* 0x000fda0003fc5270 */
[----:B------:R-:W-:Y:S05]  /*2c40*/  @!P6 BRA `(.L_x_127) ;  /* 0x00000000001ce947 */ /* 0x000fea0003800000 */
[----:B------:R-:W0:Y:S01]  /*2c50*/  LDC.64 R18, c[0x4][R18] ;  /* 0x0100000012127b82 */ /* 0x000e220000000a00 */
[----:B------:R-:W1:Y:S01]  /*2c60*/  LDCU.64 UR4, c[0x4][0x10] ;  /* 0x01000200ff0477ac */ /* 0x000e620008000a00 */
[----:B------:R-:W-:Y:S02]  /*2c70*/  CS2R R6, SRZ ;  /* 0x0000000000067805 */ /* 0x000fe4000001ff00 */
[----:B-1----:R-:W-:Y:S01]  /*2c80*/  MOV R4, UR4 ;  /* 0x0000000400047c02 */ /* 0x002fe20008000f00 */
[----:B------:R-:W-:-:S07]  /*2c90*/  IMAD.U32 R5, RZ, RZ, UR5 ;  /* 0x00000005ff057e24 */ /* 0x000fce000f8e00ff */
[----:B------:R-:W-:-:S07]  /*2ca0*/  LEPC R20, `(.L_x_127) ;  /* 0x000000001014794e */ /* 0x000fce0000000000 */
[----:B0-----:R-:W-:Y:S05]  /*2cb0*/  CALL.ABS.NOINC R18 ;  /* 0x0000000012007343 */ /* 0x001fea0003c00000 */
.L_x_127:
[----:B------:R-:W-:-:S13]  /*2cc0*/  ISETP.NE.AND P6, PT, R25, RZ, PT ;  /* 0x000000ff1900720c */ /* 0x000fda0003fc5270 */
[----:B------:R-:W-:Y:S05]  /*2cd0*/  @P6 BRA `(.L_x_130) ;  /* 0xfffffff800cc6947 */ /* 0x000fea000383ffff */
.L_x_93:
[----:B------:R-:W-:Y:S05]  /*2ce0*/  BSYNC.RECONVERGENT B9 ;  /* 0x0000000000097941 */ /* 0x000fea0003800200 */
.L_x_92:
[----:B------:R-:W3:Y:S01]  /*2cf0*/  LDC.64 R4, c[0x0][0x398] ;  /* 0x0000e600ff047b82 */ /* 0x000ee20000000a00 */
[----:B------:R-:W5:Y:S01]  /*2d00*/  LDCU UR4, c[0x0][0x3ac] ;  /* 0x00007580ff0477ac */ /* 0x000f620008000800 */
[----:B---3--:R-:W-:-:S04]  /*2d10*/  ISETP.GE.AND P0, PT, R16, R5, PT ;  /* 0x000000051000720c */ /* 0x008fc80003f06270 */
[----:B------:R-:W-:-:S04]  /*2d20*/  ISETP.LE.OR P0, PT, R4, UR38, P0 ;  /* 0x0000002604007c0c */ /* 0x000fc80008703670 */
[----:B-----5:R-:W-:-:S13]  /*2d30*/  ISETP.GE.OR P0, PT, R17, UR4, P0 ;  /* 0x0000000411007c0c */ /* 0x020fda0008706670 */
[----:B------:R-:W-:Y:S05]  /*2d40*/  @P0 EXIT ;  /* 0x000000000000094d */ /* 0x000fea0003800000 */
[----:B01----:R-:W0:Y:S01]  /*2d50*/  LDC R10, c[0x0][0x3a4] ;  /* 0x0000e900ff0a7b82 */ /* 0x003e220000000800 */
[----:B------:R-:W-:Y:S02]  /*2d60*/  CS2R R26, SRZ ;  /* 0x00000000001a7805 */ /* 0x000fe4000001ff00 */
[----:B0-----:R-:W-:-:S13]  /*2d70*/  ISETP.GE.AND P0, PT, R10, 0x1, PT ;  /* 0x000000010a00780c */ /* 0x001fda0003f06270 */
[----:B------:R-:W-:Y:S05]  /*2d80*/  @!P0 BRA `(.L_x_131) ;  /* 0x0000001000b08947 */ /* 0x000fea0003800000 */
[----:B------:R-:W0:Y:S01]  /*2d90*/  LDC R0, c[0x0][0x3a0] ;  /* 0x0000e800ff007b82 */ /* 0x000e220000000800 */
[----:B------:R-:W0:Y:S01]  /*2da0*/  LDCU UR4, c[0x0][0x3a8] ;  /* 0x00007500ff0477ac */ /* 0x000e220008000800 */
[----:B------:R-:W-:Y:S01]  /*2db0*/  BSSY.RECONVERGENT B0, `(.L_x_131) ;  /* 0x0000129000007945 */ /* 0x000fe20003800200 */
[----:B0-----:R-:W-:-:S04]  /*2dc0*/  VIMNMX R3, PT, PT, R0, UR4, PT ;  /* 0x0000000400037c48 */ /* 0x001fc8000bfe0100 */
[----:B------:R-:W-:-:S13]  /*2dd0*/  ISETP.GE.AND P0, PT, R3, 0x1, PT ;  /* 0x000000010300780c */ /* 0x000fda0003f06270 */
[----:B------:R-:W-:Y:S05]  /*2de0*/  @!P0 BRA `(.L_x_132) ;  /* 0x0000001000948947 */ /* 0x000fea0003800000 */
[----:B------:R-:W0:Y:S01]  /*2df0*/  LDCU UR5, c[0x0][0x3b4] ;  /* 0x00007680ff0577ac */ /* 0x000e220008000800 */
[----:B----4-:R-:W-:Y:S02]  /*2e00*/  IMAD R9, R17, R0, RZ ;  /* 0x0000000011097224 */ /* 0x010fe400078e02ff */
[----:B--2---:R-:W-:Y:S02]  /*2e10*/  HFMA2 R7, -RZ, RZ, 0, 0 ;  /* 0x00000000ff077431 */ /* 0x004fe400000001ff */
[----:B------:R-:W-:Y:S01]  /*2e20*/  IMAD R6, R10, UR4, RZ ;  /* 0x000000040a067c24 */ /* 0x000fe2000f8e02ff */
[----:B------:R-:W-:Y:S01]  /*2e30*/  LOP3.LUT R5, R0, 0x7ffffff8, RZ, 0xc0, !PT ;  /* 0x7ffffff800057812 */ /* 0x000fe200078ec0ff */
[C---:B------:R-:W-:Y:S01]  /*2e40*/  IMAD R8, R9.reuse, R10, R10 ;  /* 0x0000000a09087224 */ /* 0x040fe200078e020a */
[----:B------:R-:W-:Y:S01]  /*2e50*/  CS2R R26, SRZ ;  /* 0x00000000001a7805 */ /* 0x000fe2000001ff00 */
[----:B------:R-:W-:Y:S01]  /*2e60*/  IMAD R4, R22, R17, RZ ;  /* 0x0000001116047224 */ /* 0x000fe200078e02ff */
[----:B------:R-:W-:Y:S01]  /*2e70*/  IADD3 R9, PT, PT, R9, 0x7, RZ ;  /* 0x0000000709097810 */ /* 0x000fe20007ffe0ff */
[----:B0-----:R-:W-:-:S07]  /*2e80*/  IMAD R10, R10, UR5, RZ ;  /* 0x000000050a0a7c24 */ /* 0x001fce000f8e02ff */
.L_x_141:
[----:B------:R-:W0:Y:S01]  /*2e90*/  LDC R0, c[0x0][0x3a4] ;  /* 0x0000e900ff007b82 */ /* 0x000e220000000800 */
[----:B------:R-:W1:Y:S01]  /*2ea0*/  LDCU UR5, c[0x0][0x3a0] ;  /* 0x00007400ff0577ac */ /* 0x000e620008000800 */
[----:B------:R-:W-:Y:S01]  /*2eb0*/  BSSY.RECONVERGENT B1, `(.L_x_133) ;  /* 0x0000114000017945 */ /* 0x000fe20003800200 */
[----:B------:R-:W-:Y:S01]  /*2ec0*/  IMAD.MOV.U32 R11, RZ, RZ, RZ ;  /* 0x000000ffff0b7224 */ /* 0x000fe200078e00ff */
[----:B------:R-:W2:Y:S01]  /*2ed0*/  LDCU UR4, c[0x0][0x3b4] ;  /* 0x00007680ff0477ac */ /* 0x000ea20008000800 */
[----:B-1----:R-:W-:-:S04]  /*2ee0*/  IMAD R18, R17, UR5, RZ ;  /* 0x0000000511127c24 */ /* 0x002fc8000f8e02ff */
[----:B------:R-:W-:Y:S01]  /*2ef0*/  VIADD R14, R18, 0x3 ;  /* 0x00000003120e7836 */ /* 0x000fe20000000000 */
[----:B0-----:R-:W-:Y:S01]  /*2f00*/  IADD3 R19, PT, PT, R7, R0, RZ ;  /* 0x0000000007137210 */ /* 0x001fe20007ffe0ff */
[C-C-:B------:R-:W-:Y:S01]  /*2f10*/  IMAD R23, R0.reuse, 0x4, R7.reuse ;  /* 0x0000000400177824 */ /* 0x140fe200078e0207 */
[C---:B------:R-:W-:Y:S01]  /*2f20*/  LEA R3, R0.reuse, R7, 0x1 ;  /* 0x0000000700037211 */ /* 0x040fe200078e08ff */
[--C-:B------:R-:W-:Y:S01]  /*2f30*/  IMAD R21, R0, 0x3, R7.reuse ;  /* 0x0000000300157824 */ /* 0x100fe200078e0207 */
[----:B------:R-:W-:Y:S01]  /*2f40*/  IADD3 R12, PT, PT, R18, 0x6, RZ ;  /* 0x00000006120c7810 */ /* 0x000fe20007ffe0ff */
[--C-:B------:R-:W-:Y:S01]  /*2f50*/  IMAD R25, R0, 0x5, R7.reuse ;  /* 0x0000000500197824 */ /* 0x100fe200078e0207 */
[----:B------:R-:W-:Y:S01]  /*2f60*/  IADD3 R13, PT, PT, R18, 0x2, RZ ;  /* 0x00000002120d7810 */ /* 0x000fe20007ffe0ff */
[--C-:B------:R-:W-:Y:S01]  /*2f70*/  IMAD R29, R0, 0x6, R7.reuse ;  /* 0x00000006001d7824 */ /* 0x100fe200078e0207 */
[----:B------:R-:W-:Y:S01]  /*2f80*/  IADD3 R15, PT, PT, R18, 0x4, RZ ;  /* 0x00000004120f7810 */ /* 0x000fe20007ffe0ff */
[----:B------:R-:W-:Y:S01]  /*2f90*/  IMAD R31, R0, 0x7, R7 ;  /* 0x00000007001f7824 */ /* 0x000fe200078e0207 */
[----:B------:R-:W-:Y:S01]  /*2fa0*/  IADD3 R18, PT, PT, R18, 0x5, RZ ;  /* 0x0000000512127810 */ /* 0x000fe20007ffe0ff */
[----:B--2---:R-:W-:-:S02]  /*2fb0*/  IMAD R22, R23, UR4, R16 ;  /* 0x0000000417167c24 */ /* 0x004fc4000f8e0210 */
[--C-:B------:R-:W-:Y:S02]  /*2fc0*/  IMAD R19, R19, UR4, R16.reuse ;  /* 0x0000000413137c24 */ /* 0x100fe4000f8e0210 */
[--C-:B------:R-:W-:Y:S02]  /*2fd0*/  IMAD R20, R3, UR4, R16.reuse ;  /* 0x0000000403147c24 */ /* 0x100fe4000f8e0210 */
[--C-:B------:R-:W-:Y:S02]  /*2fe0*/  IMAD R21, R21, UR4, R16.reuse ;  /* 0x0000000415157c24 */ /* 0x100fe4000f8e0210 */
[--C-:B------:R-:W-:Y:S02]  /*2ff0*/  IMAD R23, R25, UR4, R16.reuse ;  /* 0x0000000419177c24 */ /* 0x100fe4000f8e0210 */
[--C-:B------:R-:W-:Y:S02]  /*3000*/  IMAD R30, R29, UR4, R16.reuse ;  /* 0x000000041d1e7c24 */ /* 0x100fe4000f8e0210 */
[----:B------:R-:W-:-:S07]  /*3010*/  IMAD R31, R31, UR4, R16 ;  /* 0x000000041f1f7c24 */ /* 0x000fce000f8e0210 */
.L_x_140:
[----:B------:R-:W0:Y:S01]  /*3020*/  LDCU UR4, c[0x0][0x3a0] ;  /* 0x00007400ff0477ac */ /* 0x000e220008000800 */
[----:B------:R-:W-:Y:S01]  /*3030*/  IMAD.MOV.U32 R0, RZ, RZ, RZ ;  /* 0x000000ffff007224 */ /* 0x000fe200078e00ff */
[----:B0-----:R-:W-:-:S09]  /*3040*/  UISETP.GE.U32.AND UP0, UPT, UR4, 0x8, UPT ;  /* 0x000000080400788c */ /* 0x001fd2000bf06070 */
[----:B------:R-:W-:Y:S05]  /*3050*/  BRA.U !UP0, `(.L_x_134) ;  /* 0x0000000508c07547 */ /* 0x000fea000b800000 */
[----:B------:R-:W0:Y:S01]  /*3060*/  LDCU UR6, c[0x0][0x3a8] ;  /* 0x00007500ff0677ac */ /* 0x000e220008000800 */
[----:B------:R-:W1:Y:S01]  /*3070*/  S2UR UR5, SR_CgaCtaId ;  /* 0x00000000000579c3 */ /* 0x000e620000008800 */
[----:B------:R-:W-:Y:S01]  /*3080*/  SHF.L.U32 R38, R11, 0x3, RZ ;  /* 0x000000030b267819 */ /* 0x000fe200000006ff */
[----:B------:R-:W-:Y:S01]  /*3090*/  IMAD.IADD R0, R4, 0x1, R7 ;  /* 0x0000000104007824 */ /* 0x000fe200078e0207 */
[----:B------:R-:W2:Y:S01]  /*30a0*/  LDCU UR7, c[0x0][0x3a4] ;  /* 0x00007480ff0777ac */ /* 0x000ea20008000800 */
[----:B------:R-:W-:Y:S01]  /*30b0*/  IADD3 R37, PT, PT, R8, R7, RZ ;  /* 0x0000000708257210 */ /* 0x000fe20007ffe0ff */
[----:B------:R-:W-:Y:S01]  /*30c0*/  BSSY.RECONVERGENT B2, `(.L_x_135) ;  /* 0x0000068000027945 */ /* 0x000fe20003800200 */
[--C-:B------:R-:W-:Y:S01]  /*30d0*/  IMAD.IADD R40, R20, 0x1, R11.reuse ;  /* 0x0000000114287824 */ /* 0x100fe200078e020b */
[----:B------:R-:W3:Y:S01]  /*30e0*/  LDCU UR8, c[0x0][0x3b4] ;  /* 0x00007680ff0877ac */ /* 0x000ee20008000800 */
[-C--:B------:R-:W-:Y:S01]  /*30f0*/  IADD3 R41, PT, PT, R21, R11.reuse, RZ ;  /* 0x0000000b15297210 */ /* 0x080fe20007ffe0ff */
[----:B------:R-:W-:Y:S01]  /*3100*/  IMAD.IADD R43, R23, 0x1, R11 ;  /* 0x00000001172b7824 */ /* 0x000fe200078e020b */
[-C--:B------:R-:W-:Y:S01]  /*3110*/  IADD3 R42, PT, PT, R22, R11.reuse, RZ ;  /* 0x0000000b162a7210 */ /* 0x080fe20007ffe0ff */
[----:B------:R-:W-:Y:S01]  /*3120*/  IMAD.MOV.U32 R46, RZ, RZ, R2 ;  /* 0x000000ffff2e7224 */ /* 0x000fe200078e0002 */
[----:B------:R-:W-:-:S02]  /*3130*/  IADD3 R44, PT, PT, R30, R11, RZ ;  /* 0x0000000b1e2c7210 */ /* 0x000fc40007ffe0ff */
[----:B------:R-:W-:Y:S01]  /*3140*/  IADD3 R45, PT, PT, R31, R11, RZ ;  /* 0x0000000b1f2d7210 */ /* 0x000fe20007ffe0ff */
[----:B0-----:R-:W-:Y:S02]  /*3150*/  USHF.L.U32 UR4, UR6, 0x3, URZ ;  /* 0x0000000306047899 */ /* 0x001fe400080006ff */
[----:B------:R-:W-:Y:S02]  /*3160*/  IMAD R47, R0, UR6, R11 ;  /* 0x00000006002f7c24 */ /* 0x000fe4000f8e020b */
[--C-:B--2---:R-:W-:Y:S02]  /*3170*/  IMAD R39, R13, UR7, R7.reuse ;  /* 0x000000070d277c24 */ /* 0x104fe4000f8e0207 */
[--C-:B------:R-:W-:Y:S02]  /*3180*/  IMAD R33, R14, UR7, R7.reuse ;  /* 0x000000070e217c24 */ /* 0x100fe4000f8e0207 */
[--C-:B------:R-:W-:Y:S02]  /*3190*/  IMAD R3, R15, UR7, R7.reuse ;  /* 0x000000070f037c24 */ /* 0x100fe4000f8e0207 */
[----:B------:R-:W-:-:S02]  /*31a0*/  IMAD R35, R18, UR7, R7 ;  /* 0x0000000712237c24 */ /* 0x000fc4000f8e0207 */
[--C-:B------:R-:W-:Y:S02]  /*31b0*/  IMAD R25, R12, UR7, R7.reuse ;  /* 0x000000070c197c24 */ /* 0x100fe4000f8e0207 */
[----:B------:R-:W-:Y:S02]  /*31c0*/  IMAD R29, R9, UR7, R7 ;  /* 0x00000007091d7c24 */ /* 0x000fe4000f8e0207 */
[--C-:B------:R-:W-:Y:S01]  /*31d0*/  IMAD R32, R39, UR4, R38.reuse ;  /* 0x0000000427207c24 */ /* 0x100fe2000f8e0226 */
[----:B------:R-:W-:Y:S01]  /*31e0*/  IADD3 R39, PT, PT, R19, R11, RZ ;  /* 0x0000000b13277210 */ /* 0x000fe20007ffe0ff */
[--C-:B------:R-:W-:Y:S02]  /*31f0*/  IMAD R33, R33, UR4, R38.reuse ;  /* 0x0000000421217c24 */ /* 0x100fe4000f8e0226 */
[--C-:B------:R-:W-:Y:S01]  /*3200*/  IMAD R34, R3, UR4, R38.reuse ;  /* 0x0000000403227c24 */ /* 0x100fe2000f8e0226 */
[----:B------:R-:W-:Y:S01]  /*3210*/  IADD3 R3, PT, PT, -R5, RZ, RZ ;  /* 0x000000ff05037210 */ /* 0x000fe20007ffe1ff */
[----:B------:R-:W-:-:S02]  /*3220*/  IMAD R35, R35, UR4, R38 ;  /* 0x0000000423237c24 */ /* 0x000fc4000f8e0226 */
[--C-:B------:R-:W-:Y:S02]  /*3230*/  IMAD R36, R25, UR4, R38.reuse ;  /* 0x0000000419247c24 */ /* 0x100fe4000f8e0226 */
[--C-:B------:R-:W-:Y:S02]  /*3240*/  IMAD R37, R37, UR4, R38.reuse ;  /* 0x0000000425257c24 */ /* 0x100fe4000f8e0226 */
[----:B------:R-:W-:Y:S01]  /*3250*/  IMAD R38, R29, UR4, R38 ;  /* 0x000000041d267c24 */ /* 0x000fe2000f8e0226 */
[----:B------:R-:W-:Y:S01]  /*3260*/  UMOV UR4, 0x400 ;  /* 0x0000040000047882 */ /* 0x000fe20000000000 */
[----:B---3--:R-:W-:Y:S01]  /*3270*/  IMAD R48, R7, UR8, R16 ;  /* 0x0000000807307c24 */ /* 0x008fe2000f8e0210 */
[----:B-1----:R-:W-:-:S04]  /*3280*/  ULEA UR4, UR5, UR4, 0x18 ;  /* 0x0000000405047291 */ /* 0x002fc8000f8ec0ff */
[----:B------:R-:W-:Y:S02]  /*3290*/  IADD3 R48, PT, PT, R48, R11, RZ ;  /* 0x0000000b30307210 */ /* 0x000fe40007ffe0ff */
[----:B------:R-:W-:-:S07]  /*32a0*/  MOV R0, UR4 ;  /* 0x0000000400007c02 */ /* 0x000fce0008000f00 */
.L_x_136:
[----:B------:R-:W-:Y:S01]  /*32b0*/  IMAD R49, R48, 0x8, R0 ;  /* 0x0000000830317824 */ /* 0x000fe200078e0200 */
[----:B------:R-:W-:Y:S01]  /*32c0*/  LEA R50, R47, R46, 0x3 ;  /* 0x0000002e2f327211 */ /* 0x000fe200078e18ff */
[----:B------:R-:W-:Y:S01]  /*32d0*/  IMAD.IADD R52, R37, 0x1, R46 ;  /* 0x0000000125347824 */ /* 0x000fe200078e022e */
[----:B------:R-:W-:Y:S02]  /*32e0*/  LOP3.LUT R27, R27, R26, RZ, 0x3c, !PT ;  /* 0x0000001a1b1b7212 */ /* 0x000fe400078e3cff */
[----:B------:R-:W-:Y:S01]  /*32f0*/  LDS.64 R28, [R49] ;  /* 0x00000000311c7984 */ /* 0x000fe20000000a00 */
[----:B------:R-:W-:Y:S02]  /*3300*/  LEA R51, R39, R0, 0x3 ;  /* 0x0000000027337211 */ /* 0x000fe400078e18ff */
[----:B------:R-:W-:Y:S01]  /*3310*/  LOP3.LUT R26, R27, R26, RZ, 0x3c, !PT ;  /* 0x0000001a1b1a7212 */ /* 0x000fe200078e3cff */
[----:B------:R0:W1:Y:S01]  /*3320*/  LDS.64 R24, [R50] ;  /* 0x0000000032187984 */ /* 0x0000620000000a00 */
[----:B------:R-:W-:-:S02]  /*3330*/  IADD3 R3, PT, PT, R3, 0x8, RZ ;  /* 0x0000000803037810 */ /* 0x000fc40007ffe0ff */
[----:B------:R-:W-:Y:S02]  /*3340*/  LOP3.LUT R27, R27, R26, RZ, 0x3c, !PT ;  /* 0x0000001a1b1b7212 */ /* 0x000fe400078e3cff */
[----:B------:R-:W-:Y:S02]  /*3350*/  ISETP.NE.AND P0, PT, R3, RZ, PT ;  /* 0x000000ff0300720c */ /* 0x000fe40003f05270 */
[----:B0-----:R-:W-:Y:S01]  /*3360*/  LEA R50, R40, R0, 0x3 ;  /* 0x0000000028327211 */ /* 0x001fe200078e18ff */
[----:B-1----:R-:W-:Y:S02]  /*3370*/  IMAD R25, R25, R28, RZ ;  /* 0x0000001c19197224 */ /* 0x002fe400078e02ff */
[----:B------:R-:W-:-:S04]  /*3380*/  IMAD.WIDE.U32 R26, R28, R24, R26 ;  /* 0x000000181c1a7225 */ /* 0x000fc800078e001a */
[----:B------:R-:W-:Y:S02]  /*3390*/  IMAD R53, R29, R24, R25 ;  /* 0x000000181d357224 */ /* 0x000fe400078e0219 */
[----:B------:R0:W-:Y:S03]  /*33a0*/  LDS.64 R28, [R51] ;  /* 0x00000000331c7984 */ /* 0x0001e60000000a00 */
[----:B------:R-:W-:Y:S01]  /*33b0*/  IADD3 R27, PT, PT, R27, R53, RZ ;  /* 0x000000351b1b7210 */ /* 0x000fe20007ffe0ff */
[----:B------:R1:W2:Y:S01]  /*33c0*/  LDS.64 R24, [R52] ;  /* 0x0000000034187984 */ /* 0x0002a20000000a00 */
[--C-:B------:R-:W-:Y:S01]  /*33d0*/  IMAD.IADD R53, R32, 0x1, R46.reuse ;  /* 0x0000000120357824 */ /* 0x100fe200078e022e */
[----:B0-----:R-:W-:Y:S01]  /*33e0*/  LEA R51, R41, R0, 0x3 ;  /* 0x0000000029337211 */ /* 0x001fe200078e18ff */
[----:B-1----:R-:W-:Y:S02]  /*33f0*/  IMAD.IADD R52, R33, 0x1, R46 ;  /* 0x0000000121347824 */ /* 0x002fe400078e022e */
[----:B--2---:R-:W-:-:S02]  /*3400*/  IMAD R49, R25, R28, RZ ;  /* 0x0000001c19317224 */ /* 0x004fc400078e02ff */
[----:B------:R-:W-:-:S04]  /*3410*/  IMAD.WIDE.U32 R26, R28, R24, R26 ;  /* 0x000000181c1a7225 */ /* 0x000fc800078e001a */
[----:B------:R-:W-:Y:S02]  /*3420*/  IMAD R49, R29, R24, R49 ;  /* 0x000000181d317224 */ /* 0x000fe400078e0231 */
[----:B------:R0:W-:Y:S03]  /*3430*/  LDS.64 R28, [R50] ;  /* 0x00000000321c7984 */ /* 0x0001e60000000a00 */
[----:B------:R-:W-:Y:S01]  /*3440*/  IADD3 R27, PT, PT, R27, R49, RZ ;  /* 0x000000311b1b7210 */ /* 0x000fe20007ffe0ff */
[----:B------:R1:W2:Y:S01]  /*3450*/  LDS.64 R24, [R53] ;  /* 0x0000000035187984 */ /* 0x0002a20000000a00 */
        /* <DEDUP_REMOVED lines=23> */
[----:B------:R-:W1:Y:S01]  /*35d0*/  LDS.64 R24, [R52] ;  /* 0x0000000034187984 */ /* 0x000e620000000a00 */
[-C--:B0-----:R-:W-:Y:S02]  /*35e0*/  LEA R51, R45, R0.reuse, 0x3 ;  /* 0x000000002d337211 */ /* 0x081fe400078e18ff */
[----:B------:R-:W-:Y:S01]  /*35f0*/  LEA R0, R10, R0, 0x6 ;  /* 0x000000000a007211 */ /* 0x000fe200078e30ff */
[----:B-1----:R-:W-:-:S02]  /*3600*/  IMAD R49, R25, R28, RZ ;  /* 0x0000001c19317224 */ /* 0x002fc400078e02ff */
[----:B------:R-:W-:-:S04]  /*3610*/  IMAD.WIDE.U32 R26, R28, R24, R26 ;  /* 0x000000181c1a7225 */ /* 0x000fc800078e001a */
[----:B------:R-:W-:Y:S02]  /*3620*/  IMAD R49, R29, R24, R49 ;  /* 0x000000181d317224 */ /* 0x000fe400078e0231 */
[----:B------:R-:W-:Y:S03]  /*3630*/  LDS.64 R28, [R50] ;  /* 0x00000000321c7984 */ /* 0x000fe60000000a00 */
[----:B------:R-:W-:Y:S01]  /*3640*/  IADD3 R27, PT, PT, R27, R49, RZ ;  /* 0x000000311b1b7210 */ /* 0x000fe20007ffe0ff */
[----:B------:R-:W0:Y:S02]  /*3650*/  LDS.64 R24, [R53] ;  /* 0x0000000035187984 */ /* 0x000e240000000a00 */
[----:B0-----:R-:W-:-:S04]  /*3660*/  IMAD R49, R25, R28, RZ ;  /* 0x0000001c19317224 */ /* 0x001fc800078e02ff */
[-C--:B------:R-:W-:Y:S02]  /*3670*/  IMAD R49, R29, R24.reuse, R49 ;  /* 0x000000181d317224 */ /* 0x080fe400078e0231 */
[----:B------:R-:W-:Y:S02]  /*3680*/  IMAD.WIDE.U32 R24, R28, R24, R26 ;  /* 0x000000181c187225 */ /* 0x000fe400078e001a */
[----:B------:R-:W-:Y:S02]  /*3690*/  LDS.64 R26, [R51] ;  /* 0x00000000331a7984 */ /* 0x000fe40000000a00 */
[--C-:B------:R-:W-:Y:S01]  /*36a0*/  IMAD.IADD R28, R38, 0x1, R46.reuse ;  /* 0x00000001261c7824 */ /* 0x100fe200078e022e */
[----:B------:R-:W-:Y:S01]  /*36b0*/  IADD3 R25, PT, PT, R25, R49, RZ ;  /* 0x0000003119197210 */ /* 0x000fe20007ffe0ff */
[----:B------:R-:W-:-:S04]  /*36c0*/  IMAD R46, R6, 0x40, R46 ;  /* 0x00000040062e7824 */ /* 0x000fc800078e022e */
[----:B------:R-:W0:Y:S02]  /*36d0*/  LDS.64 R28, [R28] ;  /* 0x000000001c1c7984 */ /* 0x000e240000000a00 */
[----:B0-----:R-:W-:Y:S02]  /*36e0*/  IMAD R29, R29, R26, RZ ;  /* 0x0000001a1d1d7224 */ /* 0x001fe400078e02ff */
[----:B------:R-:W-:-:S04]  /*36f0*/  IMAD.WIDE.U32 R24, R26, R28, R24 ;  /* 0x0000001c1a187225 */ /* 0x000fc800078e0018 */
[----:B------:R-:W-:Y:S01]  /*3700*/  IMAD R29, R27, R28, R29 ;  /* 0x0000001c1b1d7224 */ /* 0x000fe200078e021d */
[----:B------:R-:W-:-:S03]  /*3710*/  MOV R27, R24 ;  /* 0x00000018001b7202 */ /* 0x000fc60000000f00 */
[----:B------:R-:W-:Y:S01]  /*3720*/  IMAD.IADD R26, R25, 0x1, R29 ;  /* 0x00000001191a7824 */ /* 0x000fe200078e021d */
[----:B------:R-:W-:Y:S06]  /*3730*/  @P0 BRA `(.L_x_136) ;  /* 0xfffffff800dc0947 */ /* 0x000fec000383ffff */
[----:B------:R-:W-:Y:S05]  /*3740*/  BSYNC.RECONVERGENT B2 ;  /* 0x0000000000027941 */ /* 0x000fea0003800200 */
.L_x_135:
[----:B------:R-:W-:-:S07]  /*3750*/  MOV R0, R5 ;  /* 0x0000000500007202 */ /* 0x000fce0000000f00 */
.L_x_134:
[----:B------:R-:W0:Y:S02]  /*3760*/  LDCU UR4, c[0x0][0x3a0] ;  /* 0x00007400ff0477ac */ /* 0x000e240008000800 */
[----:B0-----:R-:W-:-:S04]  /*3770*/  ULOP3.LUT UR5, UR4, 0x7, URZ, 0xc0, !UPT ;  /* 0x0000000704057892 */ /* 0x001fc8000f8ec0ff */
[----:B------:R-:W-:-:S09]  /*3780*/  UISETP.NE.AND UP0, UPT, UR5, URZ, UPT ;  /* 0x000000ff0500728c */ /* 0x000fd2000bf05270 */
[----:B------:R-:W-:Y:S05]  /*3790*/  BRA.U !UP0, `(.L_x_137) ;  /* 0x0000000908047547 */ /* 0x000fea000b800000 */
[----:B------:R-:W-:Y:S02]  /*37a0*/  ULOP3.LUT UR6, UR4, 0x3, URZ, 0xc0, !UPT ;  /* 0x0000000304067892 */ /* 0x000fe4000f8ec0ff */
[----:B------:R-:W-:Y:S02]  /*37b0*/  UIADD3 UR4, UPT, UPT, UR5, -0x1, URZ ;  /* 0xffffffff05047890 */ /* 0x000fe4000fffe0ff */
[----:B------:R-:W-:Y:S02]  /*37c0*/  UISETP.NE.AND UP1, UPT, UR6, URZ, UPT ;  /* 0x000000ff0600728c */ /* 0x000fe4000bf25270 */
[----:B------:R-:W-:-:S09]  /*37d0*/  UISETP.GE.U32.AND UP0, UPT, UR4, 0x3, UPT ;  /* 0x000000030400788c */ /* 0x000fd2000bf06070 */
[----:B------:R-:W-:Y:S05]  /*37e0*/  BRA.U !UP0, `(.L_x_138) ;  /* 0x0000000108f07547 */ /* 0x000fea000b800000 */
[----:B------:R-:W0:Y:S01]  /*37f0*/  LDCU UR7, c[0x0][0x3a4] ;  /* 0x00007480ff0777ac */ /* 0x000e220008000800 */
[----:B------:R-:W1:Y:S01]  /*3800*/  S2UR UR5, SR_CgaCtaId ;  /* 0x00000000000579c3 */ /* 0x000e620000008800 */
[----:B------:R-:W-:Y:S01]  /*3810*/  IADD3 R3, PT, PT, R16, R11, RZ ;  /* 0x0000000b10037210 */ /* 0x000fe20007ffe0ff */
[----:B------:R-:W2:Y:S01]  /*3820*/  LDCU UR8, c[0x0][0x3b4] ;  /* 0x00007680ff0877ac */ /* 0x000ea20008000800 */
[-C--:B------:R-:W-:Y:S01]  /*3830*/  LOP3.LUT R27, R27, R26.reuse, RZ, 0x3c, !PT ;  /* 0x0000001a1b1b7212 */ /* 0x080fe200078e3cff */
[----:B------:R-:W3:Y:S03]  /*3840*/  LDCU UR9, c[0x0][0x3a8] ;  /* 0x00007500ff0977ac */ /* 0x000ee60008000800 */
[----:B------:R-:W-:Y:S01]  /*3850*/  LOP3.LUT R26, R27, R26, RZ, 0x3c, !PT ;  /* 0x0000001a1b1a7212 */ /* 0x000fe200078e3cff */
[----:B------:R-:W-:-:S03]  /*3860*/  UMOV UR4, 0x400 ;  /* 0x0000040000047882 */ /* 0x000fc60000000000 */
[----:B------:R-:W-:Y:S01]  /*3870*/  LOP3.LUT R27, R27, R26, RZ, 0x3c, !PT ;  /* 0x0000001a1b1b7212 */ /* 0x000fe200078e3cff */
[C---:B0-----:R-:W-:Y:S01]  /*3880*/  IMAD R24, R0.reuse, UR7, R7 ;  /* 0x0000000700187c24 */ /* 0x041fe2000f8e0207 */
[----:B------:R-:W-:-:S03]  /*3890*/  IADD3 R0, PT, PT, R0, 0x4, RZ ;  /* 0x0000000400007810 */ /* 0x000fc60007ffe0ff */
[----:B------:R-:W-:Y:S02]  /*38a0*/  IMAD.IADD R28, R4, 0x1, R24 ;  /* 0x00000001041c7824 */ /* 0x000fe400078e0218 */
[----:B--2---:R-:W-:Y:S01]  /*38b0*/  IMAD R25, R24, UR8, R3 ;  /* 0x0000000818197c24 */ /* 0x004fe2000f8e0203 */
[----:B-1----:R-:W-:Y:S01]  /*38c0*/  ULEA UR4, UR5, UR4, 0x18 ;  /* 0x0000000405047291 */ /* 0x002fe2000f8ec0ff */
[----:B---3--:R-:W-:Y:S01]  /*38d0*/  IMAD R29, R28, UR9, R11 ;  /* 0x000000091c1d7c24 */ /* 0x008fe2000f8e020b */
[----:B------:R-:W-:Y:S01]  /*38e0*/  IADD3 R24, PT, PT, R24, UR7, RZ ;  /* 0x0000000718187c10 */ /* 0x000fe2000fffe0ff */
[----:B------:R-:W-:-:S03]  /*38f0*/  VIADD R32, R28, UR7 ;  /* 0x000000071c207c36 */ /* 0x000fc60008000000 */
[----:B------:R-:W-:Y:S01]  /*3900*/  LEA R25, R25, UR4, 0x3 ;  /* 0x0000000419197c11 */ /* 0x000fe2000f8e18ff */
[----:B------:R-:W-:Y:S01]  /*3910*/  IMAD R33, R32, UR9, R11 ;  /* 0x0000000920217c24 */ /* 0x000fe2000f8e020b */
[-C--:B------:R-:W-:Y:S01]  /*3920*/  LEA R29, R29, R2.reuse, 0x3 ;  /* 0x000000021d1d7211 */ /* 0x080fe200078e18ff */
[C-C-:B------:R-:W-:Y:S01]  /*3930*/  IMAD R28, R24.reuse, UR8, R3.reuse ;  /* 0x00000008181c7c24 */ /* 0x140fe2000f8e0203 */
[----:B------:R-:W-:Y:S01]  /*3940*/  IADD3 R24, PT, PT, R24, UR7, RZ ;  /* 0x0000000718187c10 */ /* 0x000fe2000fffe0ff */
[----:B------:R-:W-:Y:S01]  /*3950*/  LDS.64 R42, [R25] ;  /* 0x00000000192a7984 */ /* 0x000fe20000000a00 */
[----:B------:R-:W-:Y:S01]  /*3960*/  LEA R36, R33, R2, 0x3 ;  /* 0x0000000221247211 */ /* 0x000fe200078e18ff */
[----:B------:R-:W-:Y:S01]  /*3970*/  VIADD R34, R32, UR7 ;  /* 0x0000000720227c36 */ /* 0x000fe20008000000 */
[----:B------:R-:W-:Y:S01]  /*3980*/  LEA R28, R28, UR4, 0x3 ;  /* 0x000000041c1c7c11 */ /* 0x000fe2000f8e18ff */
[----:B------:R-:W0:Y:S01]  /*3990*/  LDS.64 R40, [R29] ;  /* 0x000000001d287984 */ /* 0x000e220000000a00 */
[C---:B------:R-:W-:Y:S01]  /*39a0*/  IMAD R32, R24.reuse, UR8, R3 ;  /* 0x0000000818207c24 */ /* 0x040fe2000f8e0203 */
[----:B------:R-:W-:Y:S01]  /*39b0*/  IADD3 R24, PT, PT, R24, UR7, RZ ;  /* 0x0000000718187c10 */ /* 0x000fe2000fffe0ff */
[C---:B------:R-:W-:Y:S01]  /*39c0*/  IMAD R33, R34.reuse, UR9, R11 ;  /* 0x0000000922217c24 */ /* 0x040fe2000f8e020b */
[----:B------:R-:W-:Y:S01]  /*39d0*/  LDS.64 R38, [R28] ;  /* 0x000000001c267984 */ /* 0x000fe20000000a00 */
[----:B------:R-:W-:-:S02]  /*39e0*/  IADD3 R44, PT, PT, R34, UR7, RZ ;  /* 0x00000007222c7c10 */ /* 0x000fc4000fffe0ff */
[----:B------:R-:W-:Y:S01]  /*39f0*/  LEA R34, R32, UR4, 0x3 ;  /* 0x0000000420227c11 */ /* 0x000fe2000f8e18ff */
[----:B------:R-:W1:Y:S01]  /*3a00*/  LDS.64 R36, [R36] ;  /* 0x0000000024247984 */ /* 0x000e620000000a00 */
[----:B------:R-:W-:Y:S02]  /*3a10*/  IMAD R33, R33, 0x8, R2 ;  /* 0x0000000821217824 */ /* 0x000fe400078e0202 */
[----:B------:R-:W-:Y:S02]  /*3a20*/  IMAD R24, R24, UR8, R3 ;  /* 0x0000000818187c24 */ /* 0x000fe4000f8e0203 */
[----:B------:R-:W-:Y:S01]  /*3a30*/  IMAD R3, R44, UR9, R11 ;  /* 0x000000092c037c24 */ /* 0x000fe2000f8e020b */
[----:B------:R-:W-:Y:S02]  /*3a40*/  LDS.64 R34, [R34] ;  /* 0x0000000022227984 */ /* 0x000fe40000000a00 */
[----:B------:R-:W-:Y:S02]  /*3a50*/  LEA R24, R24, UR4, 0x3 ;  /* 0x0000000418187c11 */ /* 0x000fe4000f8e18ff */
[----:B------:R-:W2:Y:S01]  /*3a60*/  LDS.64 R32, [R33] ;  /* 0x0000000021207984 */ /* 0x000ea20000000a00 */
[----:B------:R-:W-:-:S03]  /*3a70*/  LEA R3, R3, R2, 0x3 ;  /* 0x0000000203037211 */ /* 0x000fc600078e18ff */
[----:B------:R-:W-:Y:S04]  /*3a80*/  LDS.64 R24, [R24] ;  /* 0x0000000018187984 */ /* 0x000fe80000000a00 */
[----:B------:R2:W3:Y:S01]  /*3a90*/  LDS.64 R28, [R3] ;  /* 0x00000000031c7984 */ /* 0x0004e20000000a00 */
[----:B0-----:R-:W-:Y:S02]  /*3aa0*/  IMAD R41, R41, R42, RZ ;  /* 0x0000002a29297224 */ /* 0x001fe400078e02ff */
[----:B------:R-:W-:-:S04]  /*3ab0*/  IMAD.WIDE.U32 R26, R42, R40, R26 ;  /* 0x000000282a1a7225 */ /* 0x000fc800078e001a */
[----:B------:R-:W-:Y:S02]  /*3ac0*/  IMAD R41, R43, R40, R41 ;  /* 0x000000282b297224 */ /* 0x000fe400078e0229 */
[----:B-1----:R-:W-:-:S03]  /*3ad0*/  IMAD R37, R37, R38, RZ ;  /* 0x0000002625257224 */ /* 0x002fc600078e02ff */
[----:B------:R-:W-:Y:S01]  /*3ae0*/  IADD3 R27, PT, PT, R27, R41, RZ ;  /* 0x000000291b1b7210 */ /* 0x000fe20007ffe0ff */
[-C--:B------:R-:W-:Y:S02]  /*3af0*/  IMAD R37, R39, R36.reuse, R37 ;  /* 0x0000002427257224 */ /* 0x080fe400078e0225 */
[----:B------:R-:W-:-:S04]  /*3b00*/  IMAD.WIDE.U32 R26, R38, R36, R26 ;  /* 0x00000024261a7225 */ /* 0x000fc800078e001a */
[----:B------:R-:W-:Y:S02]  /*3b10*/  IMAD.IADD R27, R27, 0x1, R37 ;  /* 0x000000011b1b7824 */ /* 0x000fe400078e0225 */
[----:B--2---:R-:W-:Y:S02]  /*3b20*/  IMAD R3, R33, R34, RZ ;  /* 0x0000002221037224 */ /* 0x004fe400078e02ff */
[----:B------:R-:W-:-:S04]  /*3b30*/  IMAD.WIDE.U32 R26, R34, R32, R26 ;  /* 0x00000020221a7225 */ /* 0x000fc800078e001a */
[----:B------:R-:W-:Y:S02]  /*3b40*/  IMAD R3, R35, R32, R3 ;  /* 0x0000002023037224 */ /* 0x000fe400078e0203 */
[----:B---3--:R-:W-:-:S03]  /*3b50*/  IMAD R29, R29, R24, RZ ;  /* 0x000000181d1d7224 */ /* 0x008fc600078e02ff */
[----:B------:R-:W-:Y:S01]  /*3b60*/  IADD3 R27, PT, PT, R27, R3, RZ ;  /* 0x000000031b1b7210 */ /* 0x000fe20007ffe0ff */
[-C--:B------:R-:W-:Y:S02]  /*3b70*/  IMAD R29, R25, R28.reuse, R29 ;  /* 0x0000001c191d7224 */ /* 0x080fe400078e021d */
[----:B------:R-:W-:-:S04]  /*3b80*/  IMAD.WIDE.U32 R24, R24, R28, R26 ;  /* 0x0000001c18187225 */ /* 0x000fc800078e001a */
[----:B------:R-:W-:Y:S01]  /*3b90*/  IMAD.IADD R26, R25, 0x1, R29 ;  /* 0x00000001191a7824 */ /* 0x000fe200078e021d */
[----:B------:R-:W-:-:S07]  /*3ba0*/  MOV R27, R24 ;  /* 0x00000018001b7202 */ /* 0x000fce0000000f00 */
.L_x_138:
[----:B------:R-:W-:Y:S05]  /*3bb0*/  BRA.U !UP1, `(.L_x_137) ;  /* 0x0000000109fc7547 */ /* 0x000fea000b800000 */
[----:B------:R-:W0:Y:S01]  /*3bc0*/  LDCU UR4, c[0x0][0x3a0] ;  /* 0x00007400ff0477ac */ /* 0x000e220008000800 */
[----:B------:R-:W-:Y:S02]  /*3bd0*/  UISETP.NE.AND UP0, UPT, UR6, 0x1, UPT ;  /* 0x000000010600788c */ /* 0x000fe4000bf05270 */
[----:B0-----:R-:W-:-:S07]  /*3be0*/  ULOP3.LUT UP1, URZ, UR4, 0x1, URZ, 0xc0, !UPT ;  /* 0x0000000104ff7892 */ /* 0x001fce000f82c0ff */
        /* <DEDUP_REMOVED lines=10> */
[C---:B0-----:R-:W-:Y:S02]  /*3c90*/  IMAD R3, R0.reuse, UR6, R7 ;  /* 0x0000000600037c24 */ /* 0x041fe4000f8e0207 */
[----:B------:R-:W-:Y:S02]  /*3ca0*/  VIADD R0, R0, 0x2 ;  /* 0x0000000200007836 */ /* 0x000fe40000000000 */
[----:B------:R-:W-:Y:S02]  /*3cb0*/  IMAD.IADD R28, R4, 0x1, R3 ;  /* 0x00000001041c7824 */ /* 0x000fe400078e0203 */
[C---:B--2---:R-:W-:Y:S01]  /*3cc0*/  IMAD R24, R3.reuse, UR7, R36 ;  /* 0x0000000703187c24 */ /* 0x044fe2000f8e0224 */
[----:B-1----:R-:W-:Y:S01]  /*3cd0*/  ULEA UR4, UR5, UR4, 0x18 ;  /* 0x0000000405047291 */ /* 0x002fe2000f8ec0ff */
[----:B---3--:R-:W-:Y:S01]  /*3ce0*/  IMAD R25, R28, UR8, R11 ;  /* 0x000000081c197c24 */ /* 0x008fe2000f8e020b */
[----:B------:R-:W-:-:S02]  /*3cf0*/  IADD3 R3, PT, PT, R3, UR6, RZ ;  /* 0x0000000603037c10 */ /* 0x000fc4000fffe0ff */
[----:B------:R-:W-:Y:S01]  /*3d00*/  IADD3 R28, PT, PT, R28, UR6, RZ ;  /* 0x000000061c1c7c10 */ /* 0x000fe2000fffe0ff */
[----:B------:R-:W-:Y:S01]  /*3d10*/  IMAD R32, R25, 0x8, R2 ;  /* 0x0000000819207824 */ /* 0x000fe200078e0202 */
[----:B------:R-:W-:Y:S01]  /*3d20*/  LEA R34, R24, UR4, 0x3 ;  /* 0x0000000418227c11 */ /* 0x000fe2000f8e18ff */
[----:B------:R-:W-:Y:S02]  /*3d30*/  IMAD R3, R3, UR7, R36 ;  /* 0x0000000703037c24 */ /* 0x000fe4000f8e0224 */
[----:B------:R-:W-:Y:S02]  /*3d40*/  IMAD R25, R28, UR8, R11 ;  /* 0x000000081c197c24 */ /* 0x000fe4000f8e020b */
[----:B------:R-:W-:Y:S01]  /*3d50*/  LDS.64 R32, [R32] ;  /* 0x0000000020207984 */ /* 0x000fe20000000a00 */
[----:B------:R-:W-:Y:S02]  /*3d60*/  LEA R28, R3, UR4, 0x3 ;  /* 0x00000004031c7c11 */ /* 0x000fe4000f8e18ff */
[----:B------:R-:W-:Y:S01]  /*3d70*/  LEA R36, R25, R2, 0x3 ;  /* 0x0000000219247211 */ /* 0x000fe200078e18ff */
[----:B------:R-:W0:Y:S04]  /*3d80*/  LDS.64 R34, [R34] ;  /* 0x0000000022227984 */ /* 0x000e280000000a00 */
[----:B------:R-:W-:Y:S04]  /*3d90*/  LDS.64 R28, [R28] ;  /* 0x000000001c1c7984 */ /* 0x000fe80000000a00 */
[----:B------:R-:W1:Y:S01]  /*3da0*/  LDS.64 R24, [R36] ;  /* 0x0000000024187984 */ /* 0x000e620000000a00 */
[----:B0-----:R-:W-:-:S02]  /*3db0*/  IMAD R3, R33, R34, RZ ;  /* 0x0000002221037224 */ /* 0x001fc400078e02ff */
[----:B------:R-:W-:-:S04]  /*3dc0*/  IMAD.WIDE.U32 R26, R34, R32, R26 ;  /* 0x00000020221a7225 */ /* 0x000fc800078e001a */
[----:B------:R-:W-:Y:S02]  /*3dd0*/  IMAD R3, R35, R32, R3 ;  /* 0x0000002023037224 */ /* 0x000fe400078e0203 */
[----:B-1----:R-:W-:-:S03]  /*3de0*/  IMAD R25, R25, R28, RZ ;  /* 0x0000001c19197224 */ /* 0x002fc600078e02ff */
[----:B------:R-:W-:Y:S01]  /*3df0*/  IADD3 R27, PT, PT, R27, R3, RZ ;  /* 0x000000031b1b7210 */ /* 0x000fe20007ffe0ff */
[-C--:B------:R-:W-:Y:S02]  /*3e00*/  IMAD R3, R29, R24.reuse, R25 ;  /* 0x000000181d037224 */ /* 0x080fe400078e0219 */
[----:B------:R-:W-:-:S05]  /*3e10*/  IMAD.WIDE.U32 R24, R28, R24, R26 ;  /* 0x000000181c187225 */ /* 0x000fca00078e001a */
[----:B------:R-:W-:Y:S02]  /*3e20*/  IADD3 R26, PT, PT, R25, R3, RZ ;  /* 0x00000003191a7210 */ /* 0x000fe40007ffe0ff */
[----:B------:R-:W-:-:S07]  /*3e30*/  MOV R27, R24 ;  /* 0x00000018001b7202 */ /* 0x000fce0000000f00 */
.L_x_139:
[----:B------:R-:W-:Y:S05]  /*3e40*/  BRA.U !UP1, `(.L_x_137) ;  /* 0x0000000109587547 */ /* 0x000fea000b800000 */
[----:B------:R-:W0:Y:S01]  /*3e50*/  LDCU UR4, c[0x0][0x3a4] ;  /* 0x00007480ff0477ac */ /* 0x000e220008000800 */
[----:B------:R-:W1:Y:S01]  /*3e60*/  S2UR UR5, SR_CgaCtaId ;  /* 0x00000000000579c3 */ /* 0x000e620000008800 */
[----:B------:R-:W-:Y:S01]  /*3e70*/  IMAD.IADD R24, R16, 0x1, R11 ;  /* 0x0000000110187824 */ /* 0x000fe200078e020b */
[----:B------:R-:W-:Y:S01]  /*3e80*/  MOV R33, R26 ;  /* 0x0000001a00217202 */ /* 0x000fe20000000f00 */
[----:B------:R-:W2:Y:S01]  /*3e90*/  LDCU UR7, c[0x0][0x3a8] ;  /* 0x00007500ff0777ac */ /* 0x000ea20008000800 */
[----:B------:R-:W-:Y:S01]  /*3ea0*/  IMAD.MOV.U32 R32, RZ, RZ, R27 ;  /* 0x000000ffff207224 */ /* 0x000fe200078e001b */
[----:B------:R-:W3:Y:S01]  /*3eb0*/  LDCU UR6, c[0x0][0x3b4] ;  /* 0x00007680ff0677ac */ /* 0x000ee20008000800 */
[----:B0-----:R-:W-:Y:S01]  /*3ec0*/  IMAD R3, R0, UR4, R7 ;  /* 0x0000000400037c24 */ /* 0x001fe2000f8e0207 */
[----:B------:R-:W-:-:S04]  /*3ed0*/  UMOV UR4, 0x400 ;  /* 0x0000040000047882 */ /* 0x000fc80000000000 */
[----:B------:R-:W-:Y:S01]  /*3ee0*/  IADD3 R0, PT, PT, R4, R3, RZ ;  /* 0x0000000304007210 */ /* 0x000fe20007ffe0ff */
[----:B-1----:R-:W-:Y:S01]  /*3ef0*/  ULEA UR4, UR5, UR4, 0x18 ;  /* 0x0000000405047291 */ /* 0x002fe2000f8ec0ff */
[----:B---3--:R-:W-:-:S03]  /*3f00*/  IMAD R3, R3, UR6, R24 ;  /* 0x0000000603037c24 */ /* 0x008fc6000f8e0218 */
[----:B--2---:R-:W-:Y:S02]  /*3f10*/  IMAD R25, R0, UR7, R11 ;  /* 0x0000000700197c24 */ /* 0x004fe4000f8e020b */
[----:B------:R-:W-:-:S03]  /*3f20*/  LEA R3, R3, UR4, 0x3 ;  /* 0x0000000403037c11 */ /* 0x000fc6000f8e18ff */
[----:B------:R-:W-:Y:S02]  /*3f30*/  LEA R25, R25, R2, 0x3 ;  /* 0x0000000219197211 */ /* 0x000fe400078e18ff */
[----:B------:R-:W-:Y:S04]  /*3f40*/  LDS.64 R28, [R3] ;  /* 0x00000000031c7984 */ /* 0x000fe80000000a00 */
[----:B------:R-:W0:Y:S02]  /*3f50*/  LDS.64 R24, [R25] ;  /* 0x0000000019187984 */ /* 0x000e240000000a00 */
[----:B0-----:R-:W-:Y:S02]  /*3f60*/  IMAD R35, R25, R28, RZ ;  /* 0x0000001c19237224 */ /* 0x001fe400078e02ff */
[----:B------:R-:W-:-:S04]  /*3f70*/  IMAD.WIDE.U32 R32, R28, R24, R32 ;  /* 0x000000181c207225 */ /* 0x000fc800078e0020 */
[----:B------:R-:W-:Y:S01]  /*3f80*/  IMAD R35, R29, R24, R35 ;  /* 0x000000181d237224 */ /* 0x000fe200078e0223 */
[----:B------:R-:W-:-:S03]  /*3f90*/  MOV R27, R32 ;  /* 0x00000020001b7202 */ /* 0x000fc60000000f00 */
[----:B------:R-:W-:-:S07]  /*3fa0*/  IMAD.IADD R26, R33, 0x1, R35 ;  /* 0x00000001211a7824 */ /* 0x000fce00078e0223 */
.L_x_137:
[----:B------:R-:W0:Y:S01]  /*3fb0*/  LDCU UR4, c[0x0][0x3a8] ;  /* 0x00007500ff0477ac */ /* 0x000e220008000800 */
[----:B------:R-:W-:-:S04]  /*3fc0*/  IADD3 R11, PT, PT, R11, 0x1, RZ ;  /* 0x000000010b0b7810 */ /* 0x000fc80007ffe0ff */
[----:B0-----:R-:W-:-:S13]  /*3fd0*/  ISETP.NE.AND P0, PT, R11, UR4, PT ;  /* 0x000000040b007c0c */ /* 0x001fda000bf05270 */
[----:B------:R-:W-:Y:S05]  /*3fe0*/  @P0 BRA `(.L_x_140) ;  /* 0xfffffff0000c0947 */ /* 0x000fea000383ffff */
[----:B------:R-:W-:Y:S05]  /*3ff0*/  BSYNC.RECONVERGENT B1 ;  /* 0x0000000000017941 */ /* 0x000fea0003800200 */
.L_x_133:
[----:B------:R-:W0:Y:S01]  /*4000*/  LDCU UR4, c[0x0][0x3a4] ;  /* 0x00007480ff0477ac */ /* 0x000e220008000800 */
[----:B------:R-:W-:-:S04]  /*4010*/  IADD3 R7, PT, PT, R7, 0x1, RZ ;  /* 0x0000000107077810 */ /* 0x000fc80007ffe0ff */
[----:B0-----:R-:W-:-:S13]  /*4020*/  ISETP.NE.AND P0, PT, R7, UR4, PT ;  /* 0x0000000407007c0c */ /* 0x001fda000bf05270 */
[----:B------:R-:W-:Y:S05]  /*4030*/  @P0 BRA `(.L_x_141) ;  /* 0xffffffec00940947 */ /* 0x000fea000383ffff */
.L_x_132:
[----:B------:R-:W-:Y:S05]  /*4040*/  BSYNC.RECONVERGENT B0 ;  /* 0x0000000000007941 */ /* 0x000fea0003800200 */
.L_x_131:
[----:B------:R-:W0:Y:S01]  /*4050*/  LDC.64 R4, c[0x0][0x398] ;  /* 0x0000e600ff047b82 */ /* 0x000e220000000a00 */
[----:B------:R-:W-:-:S04]  /*4060*/  LOP3.LUT R27, R27, R26, RZ, 0x3c, !PT ;  /* 0x0000001a1b1b7212 */ /* 0x000fc800078e3cff */
[----:B------:R-:W-:-:S03]  /*4070*/  LOP3.LUT R26, R27, R26, RZ, 0x3c, !PT ;  /* 0x0000001a1b1a7212 */ /* 0x000fc600078e3cff */
[----:B------:R-:W1:Y:S01]  /*4080*/  LDC.64 R2, c[0x0][0x390] ;  /* 0x0000e400ff027b82 */ /* 0x000e620000000a00 */
[----:B------:R-:W-:Y:S01]  /*4090*/  LOP3.LUT R27, R27, R26, RZ, 0x3c, !PT ;  /* 0x0000001a1b1b7212 */ /* 0x000fe200078e3cff */
[----:B0-----:R-:W-:-:S04]  /*40a0*/  IMAD R17, R17, R4, UR38 ;  /* 0x0000002611117e24 */ /* 0x001fc8000f8e0204 */
[----:B------:R-:W-:-:S04]  /*40b0*/  IMAD R17, R17, R5, R16 ;  /* 0x0000000511117224 */ /* 0x000fc800078e0210 */
[----:B-1----:R-:W-:-:S05]  /*40c0*/  IMAD.WIDE R2, R17, 0x8, R2 ;  /* 0x0000000811027825 */ /* 0x002fca00078e0202 */
[----:B------:R-:W-:Y:S01]  /*40d0*/  STG.E.64 desc[UR36][R2.64], R26 ;  /* 0x0000001a02007986 */ /* 0x000fe2000c101b24 */
[----:B------:R-:W-:Y:S05]  /*40e0*/  EXIT ;  /* 0x000000000000794d */ /* 0x000fea0003800000 */
.L_x_142:
        /* <DEDUP_REMOVED lines=9> */
.L_x_150:


//--------------------- .text._Z11copy_kernelPlS_iiiiiii --------------------------
	.section	.text._Z11copy_kernelPlS_iiiiiii,"ax",@progbits
	.align	128
        .global         _Z11copy_kernelPlS_iiiiiii
        .type           _Z11copy_kernelPlS_iiiiiii,@function
        .size           _Z11copy_kernelPlS_iiiiiii,(.L_x_151 - _Z11copy_kernelPlS_iiiiiii)
        .other          _Z11copy_kernelPlS_iiiiiii,@"STO_CUDA_ENTRY STV_DEFAULT"
_Z11copy_kernelPlS_iiiiiii:
.text._Z11copy_kernelPlS_iiiiiii:
[----:B------:R-:W-:Y:S01]  /*0000*/  LDC R1, c[0x0][0x37c] ;  /* 0x0000df00ff017b82 */ /* 0x000fe20000000800 */
[----:B------:R-:W0:Y:S07]  /*0010*/  S2R R0, SR_TID.X ;  /* 0x0000000000007919 */ /* 0x000e2e0000002100 */
[----:B------:R-:W0:Y:S08]  /*0020*/  LDC.64 R2, c[0x0][0x390] ;  /* 0x0000e400ff027b82 */ /* 0x000e300000000a00 */
[----:B------:R-:W1:Y:S08]  /*0030*/  S2UR UR5, SR_CTAID.Y ;  /* 0x00000000000579c3 */ /* 0x000e700000002600 */
[----:B------:R-:W2:Y:S08]  /*0040*/  S2UR UR8, SR_CTAID.X ;  /* 0x00000000000879c3 */ /* 0x000eb00000002500 */
[----:B------:R-:W2:Y:S01]  /*0050*/  LDC R4, c[0x0][0x398] ;  /* 0x0000e600ff047b82 */ /* 0x000ea20000000800 */
[----:B0-----:R-:W-:-:S04]  /*0060*/  ISETP.GE.AND P0, PT, R0, R3, PT ;  /* 0x000000030000720c */ /* 0x001fc80003f06270 */
[----:B-1----:R-:W-:-:S04]  /*0070*/  ISETP.LE.OR P0, PT, R2, UR5, P0 ;  /* 0x0000000502007c0c */ /* 0x002fc80008703670 */
[----:B--2---:R-:W-:-:S13]  /*0080*/  ISETP.LE.OR P0, PT, R4, UR8, P0 ;  /* 0x0000000804007c0c */ /* 0x004fda0008703670 */
[----:B------:R-:W-:Y:S05]  /*0090*/  @P0 EXIT ;  /* 0x000000000000094d */ /* 0x000fea0003800000 */
[----:B------:R-:W0:Y:S01]  /*00a0*/  LDC R5, c[0x0][0x360] ;  /* 0x0000d800ff057b82 */ /* 0x000e220000000800 */
[----:B------:R-:W1:Y:S01]  /*00b0*/  LDCU UR4, c[0x0][0x374] ;  /* 0x00006e80ff0477ac */ /* 0x000e620008000800 */
[----:B------:R-:W2:Y:S06]  /*00c0*/  LDCU.64 UR6, c[0x0][0x358] ;  /* 0x00006b00ff0677ac */ /* 0x000eac0008000a00 */
[----:B------:R-:W3:Y:S01]  /*00d0*/  LDC.64 R2, c[0x0][0x388] ;  /* 0x0000e200ff027b82 */ /* 0x000ee20000000a00 */
[----:B------:R-:W4:Y:S07]  /*00e0*/  LDCU.64 UR10, c[0x0][0x3a0] ;  /* 0x00007400ff0a77ac */ /* 0x000f2e0008000a00 */
[----:B------:R-:W5:Y:S01]  /*00f0*/  LDC R7, c[0x0][0x3a8] ;  /* 0x0000ea00ff077b82 */ /* 0x000f620000000800 */
[----:B-1----:R-:W-:-:S06]  /*0100*/  UIMAD UR4, UR8, UR4, UR5 ;  /* 0x00000004080472a4 */ /* 0x002fcc000f8e0205 */
[----:B0-----:R-:W-:-:S05]  /*0110*/  IMAD R5, R5, UR4, R0 ;  /* 0x0000000405057c24 */ /* 0x001fca000f8e0200 */
[----:B------:R-:W0:Y:S01]  /*0120*/  LDCU UR4, c[0x0][0x39c] ;  /* 0x00007380ff0477ac */ /* 0x000e220008000800 */
[----:B---3--:R-:W-:Y:S02]  /*0130*/  IMAD.WIDE.U32 R2, R5, 0x8, R2 ;  /* 0x0000000805027825 */ /* 0x008fe400078e0002 */
[----:B------:R-:W1:Y:S04]  /*0140*/  LDC.64 R4, c[0x0][0x380] ;  /* 0x0000e000ff047b82 */ /* 0x000e680000000a00 */
[----:B--2---:R-:W2:Y:S01]  /*0150*/  LDG.E.64 R2, desc[UR6][R2.64] ;  /* 0x0000000602027981 */ /* 0x004ea2000c1e1b00 */
[----:B----4-:R-:W-:Y:S01]  /*0160*/  IADD3 R0, PT, PT, R0, UR10, RZ ;  /* 0x0000000a00007c10 */ /* 0x010fe2000fffe0ff */
[----:B0-----:R-:W-:-:S04]  /*0170*/  UIADD3 UR4, UPT, UPT, UR5, UR4, URZ ;  /* 0x0000000405047290 */ /* 0x001fc8000fffe0ff */
[----:B------:R-:W-:-:S06]  /*0180*/  UIMAD UR4, UR8, UR11, UR4 ;  /* 0x0000000b080472a4 */ /* 0x000fcc000f8e0204 */
[----:B-----5:R-:W-:-:S04]  /*0190*/  IMAD R7, R7, UR4, R0 ;  /* 0x0000000407077c24 */ /* 0x020fc8000f8e0200 */
[----:B-1----:R-:W-:-:S05]  /*01a0*/  IMAD.WIDE R4, R7, 0x8, R4 ;  /* 0x0000000807047825 */ /* 0x002fca00078e0204 */
[----:B--2---:R-:W-:Y:S01]  /*01b0*/  STG.E.64 desc[UR6][R4.64], R2 ;  /* 0x0000000204007986 */ /* 0x004fe2000c101b06 */
[----:B------:R-:W-:Y:S05]  /*01c0*/  EXIT ;  /* 0x000000000000794d */ /* 0x000fea0003800000 */
.L_x_143:
        /* <DEDUP_REMOVED lines=11> */
.L_x_151:


//--------------------- .text._Z11init_kernelPliii --------------------------
	.section	.text._Z11init_kernelPliii,"ax",@progbits
	.align	128
        .global         _Z11init_kernelPliii
        .type           _Z11init_kernelPliii,@function
        .size           _Z11init_kernelPliii,(.L_x_152 - _Z11init_kernelPliii)
        .other          _Z11init_kernelPliii,@"STO_CUDA_ENTRY STV_DEFAULT"
_Z11init_kernelPliii:
.text._Z11init_kernelPliii:
        /* <DEDUP_REMOVED lines=14> */
[----:B-1----:R-:W-:-:S06]  /*00e0*/  UIMAD UR4, UR8, UR4, UR5 ;  /* 0x00000004080472a4 */ /* 0x002fcc000f8e0205 */
[----:B0-----:R-:W-:-:S04]  /*00f0*/  IMAD R5, R5, UR4, R0 ;  /* 0x0000000405057c24 */ /* 0x001fc8000f8e0200 */
[----:B---3--:R-:W-:-:S05]  /*0100*/  IMAD.WIDE.U32 R2, R5, 0x8, R2 ;  /* 0x0000000805027825 */ /* 0x008fca00078e0002 */
[----:B--2---:R-:W-:Y:S01]  /*0110*/  STG.E.64 desc[UR6][R2.64], RZ ;  /* 0x000000ff02007986 */ /* 0x004fe2000c101b06 */
[----:B------:R-:W-:Y:S05]  /*0120*/  EXIT ;  /* 0x000000000000794d */ /* 0x000fea0003800000 */
.L_x_144:
        /* <DEDUP_REMOVED lines=13> */
.L_x_152:


//--------------------- .nv.global.init           --------------------------
	.section	.nv.global.init,"aw",@progbits
.nv.global.init:
	.type		$str$2,@object
	.size		$str$2,($str$1 - $str$2)
$str$2:
        /*0000*/ 	.byte	0x0a, 0x00
	.type		$str$1,@object
	.size		$str$1,($str - $str$1)
$str$1:
        /*0002*/ 	.byte	0x25, 0x64, 0x20, 0x00
	.type		$str,@object
	.size		$str,(.L_1 - $str)
$str:
        /*0006*/ 	.byte	0x54, 0x68, 0x65, 0x20, 0x6d, 0x61, 0x74, 0x72, 0x69, 0x78, 0x0a, 0x00
.L_1:


//--------------------- .nv.shared._Z9dkernelv5PlS_S_iiiiiiii --------------------------
	.section	.nv.shared._Z9dkernelv5PlS_S_iiiiiiii,"aw",@nobits
	.sectionflags	@""
	.align	16
.nv.shared._Z9dkernelv5PlS_S_iiiiiiii:
	.zero		33792


//--------------------- .nv.shared.reserved.0     --------------------------
	.section	.nv.shared.reserved.0,"aw",@nobits
	.weak		__nv_reservedSMEM_offset_0_alias
	.size		__nv_reservedSMEM_offset_0_alias, 0, 64
	.other		__nv_reservedSMEM_offset_0_alias,@"STO_CUDA_RESERVED_SHARED STV_DEFAULT"
__nv_reservedSMEM_offset_0_alias:
	.zero		0
	.zero		64


//--------------------- .nv.shared._Z9dkernelv4PlS_S_iiiiiiii --------------------------
	.section	.nv.shared._Z9dkernelv4PlS_S_iiiiiiii,"aw",@nobits
	.sectionflags	@""
	.align	16
.nv.shared._Z9dkernelv4PlS_S_iiiiiiii:
	.zero		50176


//--------------------- .nv.shared._Z9dkernelv3PlS_S_iiiiiiii --------------------------
	.section	.nv.shared._Z9dkernelv3PlS_S_iiiiiiii,"aw",@nobits
	.sectionflags	@""
	.align	16
.nv.shared._Z9dkernelv3PlS_S_iiiiiiii:
	.zero		33792


//--------------------- .nv.shared._Z9dkernelv2PlS_S_iiiiiiii --------------------------
	.section	.nv.shared._Z9dkernelv2PlS_S_iiiiiiii,"aw",@nobits
	.sectionflags	@""
	.align	16
.nv.shared._Z9dkernelv2PlS_S_iiiiiiii:
	.zero		33792


//--------------------- .nv.shared._Z9dkernelv1PlS_S_iiiiiiii --------------------------
	.section	.nv.shared._Z9dkernelv1PlS_S_iiiiiiii,"aw",@nobits
	.sectionflags	@""
	.align	16
	.zero		1024


//--------------------- .nv.shared._Z7dkernelPlS_S_iiiiiiii --------------------------
	.section	.nv.shared._Z7dkernelPlS_S_iiiiiiii,"aw",@nobits
	.sectionflags	@""
	.align	16
	.zero		1024


//--------------------- .nv.shared._Z11copy_kernelPlS_iiiiiii --------------------------
	.section	.nv.shared._Z11copy_kernelPlS_iiiiiii,"aw",@nobits
	.sectionflags	@""
	.align	16
	.zero		1024


//--------------------- .nv.shared._Z11init_kernelPliii --------------------------
	.section	.nv.shared._Z11init_kernelPliii,"aw",@nobits
	.sectionflags	@""
	.align	16
	.zero		1024


//--------------------- .nv.constant0._Z9dkernelv5PlS_S_iiiiiiii --------------------------
	.section	.nv.constant0._Z9dkernelv5PlS_S_iiiiiiii,"a",@progbits
	.sectionflags	@""
	.align	4
.nv.constant0._Z9dkernelv5PlS_S_iiiiiiii:
	.zero		952


//--------------------- .nv.constant0._Z9dkernelv4PlS_S_iiiiiiii --------------------------
	.section	.nv.constant0._Z9dkernelv4PlS_S_iiiiiiii,"a",@progbits
	.sectionflags	@""
	.align	4
.nv.constant0._Z9dkernelv4PlS_S_iiiiiiii:
	.zero		952


//--------------------- .nv.constant0._Z9dkernelv3PlS_S_iiiiiiii --------------------------
	.section	.nv.constant0._Z9dkernelv3PlS_S_iiiiiiii,"a",@progbits
	.sectionflags	@""
	.align	4
.nv.constant0._Z9dkernelv3PlS_S_iiiiiiii:
	.zero		952


//--------------------- .nv.constant0._Z9dkernelv2PlS_S_iiiiiiii --------------------------
	.section	.nv.constant0._Z9dkernelv2PlS_S_iiiiiiii,"a",@progbits
	.sectionflags	@""
	.align	4
.nv.constant0._Z9dkernelv2PlS_S_iiiiiiii:
	.zero		952


//--------------------- .nv.constant0._Z9dkernelv1PlS_S_iiiiiiii --------------------------
	.section	.nv.constant0._Z9dkernelv1PlS_S_iiiiiiii,"a",@progbits
	.sectionflags	@""
	.align	4
.nv.constant0._Z9dkernelv1PlS_S_iiiiiiii:
	.zero		952


//--------------------- .nv.constant0._Z7dkernelPlS_S_iiiiiiii --------------------------
	.section	.nv.constant0._Z7dkernelPlS_S_iiiiiiii,"a",@progbits
	.sectionflags	@""
	.align	4
.nv.constant0._Z7dkernelPlS_S_iiiiiiii:
	.zero		952


//--------------------- .nv.constant0._Z11copy_kernelPlS_iiiiiii --------------------------
	.section	.nv.constant0._Z11copy_kernelPlS_iiiiiii,"a",@progbits
	.sectionflags	@""
	.align	4
.nv.constant0._Z11copy_kernelPlS_iiiiiii:
	.zero		940


//--------------------- .nv.constant0._Z11init_kernelPliii --------------------------
	.section	.nv.constant0._Z11init_kernelPliii,"a",@progbits
	.sectionflags	@""
	.align	4
.nv.constant0._Z11init_kernelPliii:
	.zero		916


//--------------------- SYMBOLS --------------------------

	.type		.nv.reservedSmem.offset0,@object
	.size		.nv.reservedSmem.offset0,0x4
	.type		.nv.reservedSmem.cap,@object
	.size		.nv.reservedSmem.cap,0x4
	.type		vprintf,@function
